//
// Generated by NVIDIA NVVM Compiler
//
// Compiler Build ID: CL-36424714
// Cuda compilation tools, release 13.0, V13.0.88
// Based on NVVM 20.0.0
//

.version 9.0
.target sm_100
.address_size 64

	// .globl	_Z7fastKerPKhiiiP2KPPi
.global .align 4 .b8 precalc_xorwow_matrix[102400];
.global .align 4 .b8 precalc_xorwow_offset_matrix[102400];
.global .align 4 .b8 mrg32k3aM1[2304];
.global .align 4 .b8 mrg32k3aM2[2304];
.global .align 4 .b8 mrg32k3aM1SubSeq[2016];
.global .align 4 .b8 mrg32k3aM2SubSeq[2016];
.global .align 4 .b8 mrg32k3aM1Seq[2304];
.global .align 4 .b8 mrg32k3aM2Seq[2304];
.const .align 8 .b8 __cr_lgamma_table[72];
.const .align 1 .b8 c_cx[16] = {0, 3, 6, 8, 8, 6, 3, 0, 253, 250, 248, 248, 250, 253};
.const .align 1 .b8 c_cy[16] = {8, 6, 3, 0, 253, 250, 248, 248, 248, 250, 253, 0, 3, 6, 8, 8};
.const .align 1 .b8 c_brief[1024];
.extern .shared .align 16 .b8 gBestArr[];
.global .align 4 .b8 __cudart_i2opi_f[24] = {65, 144, 67, 60, 153, 149, 98, 219, 192, 221, 52, 245, 209, 87, 39, 252, 41, 21, 68, 78, 110, 131, 249, 162};

.visible .entry _Z7fastKerPKhiiiP2KPPi(
	.param .u64 .ptr .align 1 _Z7fastKerPKhiiiP2KPPi_param_0,
	.param .u32 _Z7fastKerPKhiiiP2KPPi_param_1,
	.param .u32 _Z7fastKerPKhiiiP2KPPi_param_2,
	.param .u32 _Z7fastKerPKhiiiP2KPPi_param_3,
	.param .u64 .ptr .align 1 _Z7fastKerPKhiiiP2KPPi_param_4,
	.param .u64 .ptr .align 1 _Z7fastKerPKhiiiP2KPPi_param_5
)
{
	.reg .pred 	%p<80>;
	.reg .b16 	%rs<37>;
	.reg .b32 	%r<215>;
	.reg .b64 	%rd<47>;

	ld.param.u64 	%rd5, [_Z7fastKerPKhiiiP2KPPi_param_0];
	ld.param.u32 	%r42, [_Z7fastKerPKhiiiP2KPPi_param_1];
	ld.param.u32 	%r43, [_Z7fastKerPKhiiiP2KPPi_param_2];
	ld.param.u32 	%r41, [_Z7fastKerPKhiiiP2KPPi_param_3];
	ld.param.u64 	%rd3, [_Z7fastKerPKhiiiP2KPPi_param_4];
	ld.param.u64 	%rd4, [_Z7fastKerPKhiiiP2KPPi_param_5];
	cvta.to.global.u64 	%rd1, %rd5;
	mov.u32 	%r45, %ctaid.x;
	mov.u32 	%r46, %ntid.x;
	mov.u32 	%r47, %tid.x;
	mad.lo.s32 	%r48, %r45, %r46, %r47;
	mov.u32 	%r49, %ctaid.y;
	mov.u32 	%r50, %ntid.y;
	mov.u32 	%r51, %tid.y;
	mad.lo.s32 	%r52, %r49, %r50, %r51;
	setp.lt.s32 	%p9, %r48, 16;
	setp.lt.u32 	%p10, %r52, 16;
	or.pred  	%p11, %p9, %p10;
	add.s32 	%r53, %r42, -16;
	setp.ge.s32 	%p12, %r48, %r53;
	or.pred  	%p13, %p11, %p12;
	add.s32 	%r54, %r43, -16;
	setp.ge.s32 	%p14, %r52, %r54;
	or.pred  	%p15, %p13, %p14;
	@%p15 bra 	$L__BB0_28;
	mad.lo.s32 	%r3, %r42, %r52, %r48;
	cvt.s64.s32 	%rd6, %r3;
	add.s64 	%rd2, %rd1, %rd6;
	ld.global.u8 	%rs1, [%rd2];
	cvt.u32.u16 	%r55, %rs1;
	and.b32  	%r56, %r55, 255;
	ld.global.u8 	%rs3, [%rd2+9];
	cvt.u32.u16 	%r57, %rs3;
	and.b32  	%r4, %r57, 255;
	add.s32 	%r5, %r41, %r56;
	setp.ge.s32 	%p16, %r5, %r4;
	sub.s32 	%r6, %r56, %r41;
	setp.gt.s32 	%p17, %r6, %r4;
	and.pred  	%p18, %p16, %p17;
	selp.u32 	%r212, 1, 0, %p18;
	ld.global.u8 	%r8, [%rd2+-9];
	setp.ge.s32 	%p19, %r5, %r8;
	@%p19 bra 	$L__BB0_3;
	setp.lt.s32 	%p22, %r5, %r4;
	selp.b32 	%r211, 2, 1, %p22;
	bra.uni 	$L__BB0_4;
$L__BB0_3:
	setp.lt.s32 	%p20, %r5, %r4;
	selp.u32 	%r211, 1, 0, %p20;
	setp.gt.s32 	%p21, %r6, %r8;
	selp.u32 	%r58, 1, 0, %p21;
	add.s32 	%r212, %r212, %r58;
$L__BB0_4:
	mul.lo.s32 	%r59, %r42, 9;
	add.s32 	%r14, %r3, %r59;
	cvt.s64.s32 	%rd7, %r59;
	add.s64 	%rd8, %rd2, %rd7;
	ld.global.u8 	%r15, [%rd8];
	setp.ge.s32 	%p23, %r5, %r15;
	@%p23 bra 	$L__BB0_6;
	add.s32 	%r211, %r211, 1;
	bra.uni 	$L__BB0_7;
$L__BB0_6:
	setp.gt.s32 	%p24, %r6, %r15;
	selp.u32 	%r60, 1, 0, %p24;
	add.s32 	%r212, %r212, %r60;
$L__BB0_7:
	mad.lo.s32 	%r61, %r42, -18, %r14;
	cvt.s64.s32 	%rd9, %r61;
	add.s64 	%rd10, %rd1, %rd9;
	ld.global.u8 	%r20, [%rd10];
	setp.ge.s32 	%p25, %r5, %r20;
	@%p25 bra 	$L__BB0_9;
	add.s32 	%r211, %r211, 1;
	bra.uni 	$L__BB0_10;
$L__BB0_9:
	setp.gt.s32 	%p26, %r6, %r20;
	selp.u32 	%r62, 1, 0, %p26;
	add.s32 	%r212, %r212, %r62;
$L__BB0_10:
	max.u32 	%r64, %r211, %r212;
	setp.lt.u32 	%p27, %r64, 3;
	@%p27 bra 	$L__BB0_28;
	ld.const.s8 	%r65, [c_cy];
	add.s32 	%r66, %r52, %r65;
	ld.const.s8 	%r67, [c_cx];
	add.s32 	%r68, %r48, %r67;
	mad.lo.s32 	%r69, %r66, %r42, %r68;
	cvt.s64.s32 	%rd11, %r69;
	add.s64 	%rd12, %rd1, %rd11;
	ld.global.u8 	%rs5, [%rd12];
	cvt.u32.u16 	%r70, %rs5;
	and.b32  	%r71, %r70, 255;
	setp.lt.s32 	%p28, %r5, %r71;
	setp.gt.s32 	%p29, %r6, %r71;
	or.pred  	%p1, %p28, %p29;
	ld.const.s8 	%r72, [c_cy+1];
	add.s32 	%r73, %r52, %r72;
	ld.const.s8 	%r74, [c_cx+1];
	add.s32 	%r75, %r48, %r74;
	mad.lo.s32 	%r76, %r73, %r42, %r75;
	cvt.s64.s32 	%rd13, %r76;
	add.s64 	%rd14, %rd1, %rd13;
	ld.global.u8 	%rs7, [%rd14];
	cvt.u32.u16 	%r77, %rs7;
	and.b32  	%r78, %r77, 255;
	setp.lt.s32 	%p30, %r5, %r78;
	setp.gt.s32 	%p31, %r6, %r78;
	or.pred  	%p2, %p30, %p31;
	ld.const.s8 	%r79, [c_cy+2];
	add.s32 	%r80, %r52, %r79;
	ld.const.s8 	%r81, [c_cx+2];
	add.s32 	%r82, %r48, %r81;
	mad.lo.s32 	%r83, %r80, %r42, %r82;
	cvt.s64.s32 	%rd15, %r83;
	add.s64 	%rd16, %rd1, %rd15;
	ld.global.u8 	%rs9, [%rd16];
	cvt.u32.u16 	%r84, %rs9;
	and.b32  	%r85, %r84, 255;
	setp.lt.s32 	%p32, %r5, %r85;
	setp.gt.s32 	%p33, %r6, %r85;
	or.pred  	%p3, %p32, %p33;
	ld.const.s8 	%r86, [c_cy+3];
	add.s32 	%r87, %r52, %r86;
	ld.const.s8 	%r88, [c_cx+3];
	add.s32 	%r89, %r48, %r88;
	mad.lo.s32 	%r90, %r87, %r42, %r89;
	cvt.s64.s32 	%rd17, %r90;
	add.s64 	%rd18, %rd1, %rd17;
	ld.global.u8 	%rs11, [%rd18];
	cvt.u32.u16 	%r91, %rs11;
	and.b32  	%r92, %r91, 255;
	setp.lt.s32 	%p34, %r5, %r92;
	setp.gt.s32 	%p35, %r6, %r92;
	or.pred  	%p4, %p34, %p35;
	ld.const.s8 	%r93, [c_cy+4];
	add.s32 	%r94, %r52, %r93;
	ld.const.s8 	%r95, [c_cx+4];
	add.s32 	%r96, %r48, %r95;
	mad.lo.s32 	%r97, %r94, %r42, %r96;
	cvt.s64.s32 	%rd19, %r97;
	add.s64 	%rd20, %rd1, %rd19;
	ld.global.u8 	%rs13, [%rd20];
	cvt.u32.u16 	%r98, %rs13;
	and.b32  	%r99, %r98, 255;
	setp.lt.s32 	%p36, %r5, %r99;
	setp.gt.s32 	%p37, %r6, %r99;
	or.pred  	%p5, %p36, %p37;
	ld.const.s8 	%r100, [c_cy+5];
	add.s32 	%r101, %r52, %r100;
	ld.const.s8 	%r102, [c_cx+5];
	add.s32 	%r103, %r48, %r102;
	mad.lo.s32 	%r104, %r101, %r42, %r103;
	cvt.s64.s32 	%rd21, %r104;
	add.s64 	%rd22, %rd1, %rd21;
	ld.global.u8 	%rs15, [%rd22];
	cvt.u32.u16 	%r105, %rs15;
	and.b32  	%r106, %r105, 255;
	setp.lt.s32 	%p38, %r5, %r106;
	setp.gt.s32 	%p39, %r6, %r106;
	or.pred  	%p6, %p38, %p39;
	ld.const.s8 	%r107, [c_cy+6];
	add.s32 	%r108, %r52, %r107;
	ld.const.s8 	%r109, [c_cx+6];
	add.s32 	%r110, %r48, %r109;
	mad.lo.s32 	%r111, %r108, %r42, %r110;
	cvt.s64.s32 	%rd23, %r111;
	add.s64 	%rd24, %rd1, %rd23;
	ld.global.u8 	%rs17, [%rd24];
	cvt.u32.u16 	%r112, %rs17;
	and.b32  	%r113, %r112, 255;
	setp.lt.s32 	%p40, %r5, %r113;
	setp.gt.s32 	%p41, %r6, %r113;
	or.pred  	%p7, %p40, %p41;
	ld.const.s8 	%r114, [c_cy+7];
	add.s32 	%r115, %r52, %r114;
	ld.const.s8 	%r116, [c_cx+7];
	add.s32 	%r117, %r48, %r116;
	mad.lo.s32 	%r118, %r115, %r42, %r117;
	cvt.s64.s32 	%rd25, %r118;
	add.s64 	%rd26, %rd1, %rd25;
	ld.global.u8 	%rs19, [%rd26];
	cvt.u32.u16 	%r119, %rs19;
	and.b32  	%r120, %r119, 255;
	setp.lt.s32 	%p42, %r5, %r120;
	setp.gt.s32 	%p43, %r6, %r120;
	or.pred  	%p8, %p42, %p43;
	ld.const.s8 	%r121, [c_cy+8];
	add.s32 	%r122, %r52, %r121;
	ld.const.s8 	%r123, [c_cx+8];
	add.s32 	%r124, %r48, %r123;
	mad.lo.s32 	%r125, %r122, %r42, %r124;
	cvt.s64.s32 	%rd27, %r125;
	add.s64 	%rd28, %rd1, %rd27;
	ld.global.u8 	%rs21, [%rd28];
	cvt.u32.u16 	%r126, %rs21;
	and.b32  	%r127, %r126, 255;
	setp.lt.s32 	%p44, %r5, %r127;
	setp.gt.s32 	%p45, %r6, %r127;
	selp.b32 	%r128, 9, 8, %p1;
	selp.b32 	%r129, %r128, 7, %p2;
	selp.b32 	%r130, %r129, 6, %p3;
	selp.b32 	%r131, %r130, 5, %p4;
	selp.b32 	%r132, %r131, 4, %p5;
	selp.b32 	%r133, %r132, 3, %p6;
	selp.b32 	%r134, %r133, 2, %p7;
	selp.b32 	%r135, %r134, 1, %p8;
	selp.b32 	%r136, %r135, 0, %p45;
	selp.b32 	%r25, %r135, %r136, %p44;
	setp.gt.u32 	%p46, %r25, 8;
	@%p46 bra 	$L__BB0_26;
	ld.const.s8 	%r137, [c_cy+9];
	add.s32 	%r138, %r52, %r137;
	ld.const.s8 	%r139, [c_cx+9];
	add.s32 	%r140, %r48, %r139;
	mad.lo.s32 	%r141, %r138, %r42, %r140;
	cvt.s64.s32 	%rd29, %r141;
	add.s64 	%rd30, %rd1, %rd29;
	ld.global.u8 	%rs23, [%rd30];
	cvt.u32.u16 	%r142, %rs23;
	and.b32  	%r143, %r142, 255;
	setp.lt.s32 	%p47, %r5, %r143;
	setp.gt.s32 	%p48, %r6, %r143;
	add.s32 	%r144, %r25, 1;
	selp.b32 	%r145, %r144, 0, %p48;
	selp.b32 	%r26, %r144, %r145, %p47;
	setp.gt.u32 	%p49, %r26, 8;
	@%p49 bra 	$L__BB0_26;
	ld.const.s8 	%r146, [c_cy+10];
	add.s32 	%r147, %r52, %r146;
	ld.const.s8 	%r148, [c_cx+10];
	add.s32 	%r149, %r48, %r148;
	mad.lo.s32 	%r150, %r147, %r42, %r149;
	cvt.s64.s32 	%rd31, %r150;
	add.s64 	%rd32, %rd1, %rd31;
	ld.global.u8 	%rs25, [%rd32];
	cvt.u32.u16 	%r151, %rs25;
	and.b32  	%r152, %r151, 255;
	setp.lt.s32 	%p50, %r5, %r152;
	setp.gt.s32 	%p51, %r6, %r152;
	add.s32 	%r153, %r26, 1;
	selp.b32 	%r154, %r153, 0, %p51;
	selp.b32 	%r27, %r153, %r154, %p50;
	setp.gt.u32 	%p52, %r27, 8;
	@%p52 bra 	$L__BB0_26;
	ld.const.s8 	%r155, [c_cy+11];
	add.s32 	%r156, %r52, %r155;
	ld.const.s8 	%r157, [c_cx+11];
	add.s32 	%r158, %r48, %r157;
	mad.lo.s32 	%r159, %r156, %r42, %r158;
	cvt.s64.s32 	%rd33, %r159;
	add.s64 	%rd34, %rd1, %rd33;
	ld.global.u8 	%rs27, [%rd34];
	cvt.u32.u16 	%r160, %rs27;
	and.b32  	%r161, %r160, 255;
	setp.lt.s32 	%p53, %r5, %r161;
	setp.gt.s32 	%p54, %r6, %r161;
	add.s32 	%r162, %r27, 1;
	selp.b32 	%r163, %r162, 0, %p54;
	selp.b32 	%r28, %r162, %r163, %p53;
	setp.gt.u32 	%p55, %r28, 8;
	@%p55 bra 	$L__BB0_26;
	ld.const.s8 	%r164, [c_cy+12];
	add.s32 	%r165, %r52, %r164;
	ld.const.s8 	%r166, [c_cx+12];
	add.s32 	%r167, %r48, %r166;
	mad.lo.s32 	%r168, %r165, %r42, %r167;
	cvt.s64.s32 	%rd35, %r168;
	add.s64 	%rd36, %rd1, %rd35;
	ld.global.u8 	%rs29, [%rd36];
	cvt.u32.u16 	%r169, %rs29;
	and.b32  	%r170, %r169, 255;
	setp.lt.s32 	%p56, %r5, %r170;
	setp.gt.s32 	%p57, %r6, %r170;
	add.s32 	%r171, %r28, 1;
	selp.b32 	%r172, %r171, 0, %p57;
	selp.b32 	%r29, %r171, %r172, %p56;
	setp.gt.u32 	%p58, %r29, 8;
	@%p58 bra 	$L__BB0_26;
	ld.const.s8 	%r173, [c_cy+13];
	add.s32 	%r174, %r52, %r173;
	ld.const.s8 	%r175, [c_cx+13];
	add.s32 	%r176, %r48, %r175;
	mad.lo.s32 	%r177, %r174, %r42, %r176;
	cvt.s64.s32 	%rd37, %r177;
	add.s64 	%rd38, %rd1, %rd37;
	ld.global.u8 	%rs31, [%rd38];
	cvt.u32.u16 	%r178, %rs31;
	and.b32  	%r179, %r178, 255;
	setp.lt.s32 	%p59, %r5, %r179;
	setp.gt.s32 	%p60, %r6, %r179;
	add.s32 	%r180, %r29, 1;
	selp.b32 	%r181, %r180, 0, %p60;
	selp.b32 	%r30, %r180, %r181, %p59;
	setp.gt.u32 	%p61, %r30, 8;
	@%p61 bra 	$L__BB0_26;
	ld.const.s8 	%r182, [c_cy+14];
	add.s32 	%r183, %r52, %r182;
	ld.const.s8 	%r184, [c_cx+14];
	add.s32 	%r185, %r48, %r184;
	mad.lo.s32 	%r186, %r183, %r42, %r185;
	cvt.s64.s32 	%rd39, %r186;
	add.s64 	%rd40, %rd1, %rd39;
	ld.global.u8 	%rs33, [%rd40];
	cvt.u32.u16 	%r187, %rs33;
	and.b32  	%r188, %r187, 255;
	setp.lt.s32 	%p62, %r5, %r188;
	setp.gt.s32 	%p63, %r6, %r188;
	add.s32 	%r189, %r30, 1;
	selp.b32 	%r190, %r189, 0, %p63;
	selp.b32 	%r31, %r189, %r190, %p62;
	setp.gt.u32 	%p64, %r31, 8;
	@%p64 bra 	$L__BB0_26;
	ld.const.s8 	%r191, [c_cy+15];
	add.s32 	%r192, %r52, %r191;
	ld.const.s8 	%r193, [c_cx+15];
	add.s32 	%r194, %r48, %r193;
	mad.lo.s32 	%r195, %r192, %r42, %r194;
	cvt.s64.s32 	%rd41, %r195;
	add.s64 	%rd42, %rd1, %rd41;
	ld.global.u8 	%rs35, [%rd42];
	cvt.u32.u16 	%r196, %rs35;
	and.b32  	%r197, %r196, 255;
	setp.lt.s32 	%p65, %r5, %r197;
	setp.gt.s32 	%p66, %r6, %r197;
	add.s32 	%r198, %r31, 1;
	selp.b32 	%r199, %r198, 0, %p66;
	selp.b32 	%r32, %r198, %r199, %p65;
	setp.gt.u32 	%p67, %r32, 8;
	@%p67 bra 	$L__BB0_26;
	add.s32 	%r200, %r32, 1;
	selp.b32 	%r33, %r200, 0, %p1;
	setp.gt.u32 	%p68, %r33, 8;
	@%p68 bra 	$L__BB0_26;
	add.s32 	%r201, %r33, 1;
	selp.b32 	%r34, %r201, 0, %p2;
	setp.gt.u32 	%p69, %r34, 8;
	@%p69 bra 	$L__BB0_26;
	add.s32 	%r202, %r34, 1;
	selp.b32 	%r35, %r202, 0, %p3;
	setp.gt.u32 	%p70, %r35, 8;
	@%p70 bra 	$L__BB0_26;
	add.s32 	%r203, %r35, 1;
	selp.b32 	%r36, %r203, 0, %p4;
	setp.gt.u32 	%p71, %r36, 8;
	@%p71 bra 	$L__BB0_26;
	add.s32 	%r204, %r36, 1;
	selp.b32 	%r37, %r204, 0, %p5;
	setp.gt.u32 	%p72, %r37, 8;
	@%p72 bra 	$L__BB0_26;
	add.s32 	%r205, %r37, 1;
	selp.b32 	%r38, %r205, 0, %p6;
	setp.gt.u32 	%p73, %r38, 8;
	@%p73 bra 	$L__BB0_26;
	add.s32 	%r206, %r38, 1;
	selp.b32 	%r207, %r206, 0, %p7;
	setp.lt.u32 	%p74, %r207, 9;
	setp.ne.s32 	%p75, %r207, 8;
	not.pred 	%p76, %p8;
	or.pred  	%p77, %p76, %p75;
	and.pred  	%p78, %p74, %p77;
	@%p78 bra 	$L__BB0_28;
$L__BB0_26:
	cvta.to.global.u64 	%rd43, %rd4;
	atom.global.add.u32 	%r39, [%rd43], 1;
	setp.gt.s32 	%p79, %r39, 8191;
	@%p79 bra 	$L__BB0_28;
	cvta.to.global.u64 	%rd44, %rd3;
	mul.wide.s32 	%rd45, %r39, 4;
	add.s64 	%rd46, %rd44, %rd45;
	st.global.u16 	[%rd46], %r48;
	st.global.u16 	[%rd46+2], %r52;
$L__BB0_28:
	ret;

}
	// .globl	_Z8briefKerPK2KPiPKhPjii
.visible .entry _Z8briefKerPK2KPiPKhPjii(
	.param .u64 .ptr .align 1 _Z8briefKerPK2KPiPKhPjii_param_0,
	.param .u32 _Z8briefKerPK2KPiPKhPjii_param_1,
	.param .u64 .ptr .align 1 _Z8briefKerPK2KPiPKhPjii_param_2,
	.param .u64 .ptr .align 1 _Z8briefKerPK2KPiPKhPjii_param_3,
	.param .u32 _Z8briefKerPK2KPiPKhPjii_param_4,
	.param .u32 _Z8briefKerPK2KPiPKhPjii_param_5
)
{
	.local .align 4 .b8 	__local_depot1[28];
	.reg .b64 	%SP;
	.reg .b64 	%SPL;
	.reg .pred 	%p<1338>;
	.reg .b16 	%rs<1545>;
	.reg .b32 	%r<5469>;
	.reg .b32 	%f<4687>;
	.reg .b64 	%rd<1140>;
	.reg .b64 	%fd<5>;

	mov.u64 	%SPL, __local_depot1;
	ld.param.u64 	%rd17, [_Z8briefKerPK2KPiPKhPjii_param_0];
	ld.param.u32 	%r76, [_Z8briefKerPK2KPiPKhPjii_param_1];
	ld.param.u64 	%rd19, [_Z8briefKerPK2KPiPKhPjii_param_2];
	ld.param.u32 	%r74, [_Z8briefKerPK2KPiPKhPjii_param_4];
	ld.param.u32 	%r75, [_Z8briefKerPK2KPiPKhPjii_param_5];
	cvta.to.global.u64 	%rd1, %rd19;
	add.u64 	%rd2, %SPL, 0;
	mov.u32 	%r77, %ctaid.x;
	mov.u32 	%r78, %ntid.x;
	mov.u32 	%r79, %tid.x;
	mad.lo.s32 	%r1, %r77, %r78, %r79;
	setp.ge.s32 	%p1, %r1, %r76;
	@%p1 bra 	$L__BB1_20;
	cvta.to.global.u64 	%rd21, %rd17;
	mul.wide.s32 	%rd22, %r1, 4;
	add.s64 	%rd23, %rd21, %rd22;
	ld.global.s16 	%r4, [%rd23];
	setp.lt.s32 	%p2, %r4, -16;
	setp.lt.s32 	%p3, %r4, -15;
	setp.lt.s32 	%p4, %r4, -14;
	setp.lt.s32 	%p5, %r4, -13;
	setp.lt.s32 	%p6, %r4, -12;
	setp.lt.s32 	%p7, %r4, -11;
	setp.lt.s32 	%p8, %r4, -10;
	setp.lt.s32 	%p9, %r4, -9;
	setp.lt.s32 	%p10, %r4, -8;
	setp.lt.s32 	%p11, %r4, -7;
	setp.lt.s32 	%p12, %r4, -6;
	setp.lt.s32 	%p13, %r4, -5;
	setp.lt.s32 	%p14, %r4, -4;
	setp.lt.s32 	%p15, %r4, -3;
	setp.lt.s32 	%p16, %r4, -2;
	setp.lt.s32 	%p17, %r4, -1;
	setp.lt.s32 	%p18, %r4, 0;
	setp.lt.s32 	%p19, %r4, 1;
	setp.lt.s32 	%p20, %r4, 2;
	setp.lt.s32 	%p21, %r4, 3;
	setp.lt.s32 	%p22, %r4, 4;
	setp.lt.s32 	%p23, %r4, 5;
	setp.lt.s32 	%p24, %r4, 6;
	setp.lt.s32 	%p25, %r4, 7;
	setp.lt.s32 	%p26, %r4, 8;
	setp.lt.s32 	%p27, %r4, 9;
	setp.lt.s32 	%p28, %r4, 10;
	setp.lt.s32 	%p29, %r4, 11;
	setp.lt.s32 	%p30, %r4, 12;
	setp.lt.s32 	%p31, %r4, 13;
	setp.lt.s32 	%p32, %r4, 14;
	setp.lt.s32 	%p33, %r4, 15;
	setp.lt.s32 	%p34, %r4, 16;
	ld.global.s16 	%r2, [%rd23+2];
	add.s32 	%r3, %r75, -1;
	add.s32 	%r5, %r74, -1;
	add.s32 	%r82, %r4, -16;
	min.s32 	%r83, %r82, %r5;
	selp.b32 	%r6, 0, %r83, %p34;
	add.s32 	%r84, %r4, -15;
	min.s32 	%r85, %r84, %r5;
	selp.b32 	%r7, 0, %r85, %p33;
	add.s32 	%r86, %r4, -14;
	min.s32 	%r87, %r86, %r5;
	selp.b32 	%r8, 0, %r87, %p32;
	add.s32 	%r88, %r4, -13;
	min.s32 	%r89, %r88, %r5;
	selp.b32 	%r9, 0, %r89, %p31;
	add.s32 	%r90, %r4, -12;
	min.s32 	%r91, %r90, %r5;
	selp.b32 	%r10, 0, %r91, %p30;
	add.s32 	%r92, %r4, -11;
	min.s32 	%r93, %r92, %r5;
	selp.b32 	%r11, 0, %r93, %p29;
	add.s32 	%r94, %r4, -10;
	min.s32 	%r95, %r94, %r5;
	selp.b32 	%r12, 0, %r95, %p28;
	add.s32 	%r96, %r4, -9;
	min.s32 	%r97, %r96, %r5;
	selp.b32 	%r13, 0, %r97, %p27;
	add.s32 	%r98, %r4, -8;
	min.s32 	%r99, %r98, %r5;
	selp.b32 	%r14, 0, %r99, %p26;
	add.s32 	%r100, %r4, -7;
	min.s32 	%r101, %r100, %r5;
	selp.b32 	%r15, 0, %r101, %p25;
	add.s32 	%r102, %r4, -6;
	min.s32 	%r103, %r102, %r5;
	selp.b32 	%r16, 0, %r103, %p24;
	add.s32 	%r104, %r4, -5;
	min.s32 	%r105, %r104, %r5;
	selp.b32 	%r17, 0, %r105, %p23;
	add.s32 	%r106, %r4, -4;
	min.s32 	%r107, %r106, %r5;
	selp.b32 	%r18, 0, %r107, %p22;
	add.s32 	%r108, %r4, -3;
	min.s32 	%r109, %r108, %r5;
	selp.b32 	%r19, 0, %r109, %p21;
	add.s32 	%r110, %r4, -2;
	min.s32 	%r111, %r110, %r5;
	selp.b32 	%r20, 0, %r111, %p20;
	add.s32 	%r112, %r4, -1;
	min.s32 	%r113, %r112, %r5;
	selp.b32 	%r21, 0, %r113, %p19;
	min.s32 	%r114, %r4, %r5;
	selp.b32 	%r22, 0, %r114, %p18;
	add.s32 	%r115, %r4, 1;
	min.s32 	%r116, %r115, %r5;
	selp.b32 	%r23, 0, %r116, %p17;
	add.s32 	%r117, %r4, 2;
	min.s32 	%r118, %r117, %r5;
	selp.b32 	%r24, 0, %r118, %p16;
	add.s32 	%r119, %r4, 3;
	min.s32 	%r120, %r119, %r5;
	selp.b32 	%r25, 0, %r120, %p15;
	add.s32 	%r121, %r4, 4;
	min.s32 	%r122, %r121, %r5;
	selp.b32 	%r26, 0, %r122, %p14;
	add.s32 	%r123, %r4, 5;
	min.s32 	%r124, %r123, %r5;
	selp.b32 	%r27, 0, %r124, %p13;
	add.s32 	%r125, %r4, 6;
	min.s32 	%r126, %r125, %r5;
	selp.b32 	%r28, 0, %r126, %p12;
	add.s32 	%r127, %r4, 7;
	min.s32 	%r128, %r127, %r5;
	selp.b32 	%r29, 0, %r128, %p11;
	add.s32 	%r129, %r4, 8;
	min.s32 	%r130, %r129, %r5;
	selp.b32 	%r30, 0, %r130, %p10;
	add.s32 	%r131, %r4, 9;
	min.s32 	%r132, %r131, %r5;
	selp.b32 	%r31, 0, %r132, %p9;
	add.s32 	%r133, %r4, 10;
	min.s32 	%r134, %r133, %r5;
	selp.b32 	%r32, 0, %r134, %p8;
	add.s32 	%r135, %r4, 11;
	min.s32 	%r136, %r135, %r5;
	selp.b32 	%r33, 0, %r136, %p7;
	add.s32 	%r137, %r4, 12;
	min.s32 	%r138, %r137, %r5;
	selp.b32 	%r34, 0, %r138, %p6;
	add.s32 	%r139, %r4, 13;
	min.s32 	%r140, %r139, %r5;
	selp.b32 	%r35, 0, %r140, %p5;
	add.s32 	%r141, %r4, 14;
	min.s32 	%r142, %r141, %r5;
	selp.b32 	%r36, 0, %r142, %p4;
	add.s32 	%r143, %r4, 15;
	min.s32 	%r144, %r143, %r5;
	selp.b32 	%r37, 0, %r144, %p3;
	add.s32 	%r145, %r4, 16;
	min.s32 	%r146, %r145, %r5;
	selp.b32 	%r38, 0, %r146, %p2;
	mov.b32 	%r5459, 0;
	mov.b32 	%r5458, -33;
	mov.u32 	%r5457, %r2;
	mov.u32 	%r5460, %r5459;
$L__BB1_2:
	add.s32 	%r147, %r5458, 17;
	add.s32 	%r148, %r5457, -16;
	setp.lt.s32 	%p35, %r148, 0;
	min.s32 	%r149, %r148, %r3;
	selp.b32 	%r150, 0, %r149, %p35;
	mul.lo.s32 	%r151, %r150, %r74;
	add.s32 	%r152, %r6, %r151;
	cvt.s64.s32 	%rd24, %r152;
	add.s64 	%rd25, %rd1, %rd24;
	ld.global.u8 	%rs1, [%rd25];
	cvt.u32.u16 	%r153, %rs1;
	mad.lo.s32 	%r154, %r147, %r153, %r5460;
	mul.wide.u16 	%r155, %rs1, 16;
	sub.s32 	%r156, %r5459, %r155;
	add.s32 	%r157, %r7, %r151;
	cvt.s64.s32 	%rd26, %r157;
	add.s64 	%rd27, %rd1, %rd26;
	ld.global.u8 	%r158, [%rd27];
	mad.lo.s32 	%r159, %r147, %r158, %r154;
	add.s32 	%r160, %r8, %r151;
	cvt.s64.s32 	%rd28, %r160;
	add.s64 	%rd29, %rd1, %rd28;
	ld.global.u8 	%r161, [%rd29];
	mad.lo.s32 	%r162, %r147, %r161, %r159;
	add.s32 	%r163, %r9, %r151;
	cvt.s64.s32 	%rd30, %r163;
	add.s64 	%rd31, %rd1, %rd30;
	ld.global.u8 	%r164, [%rd31];
	mad.lo.s32 	%r165, %r147, %r164, %r162;
	add.s32 	%r166, %r10, %r151;
	cvt.s64.s32 	%rd32, %r166;
	add.s64 	%rd33, %rd1, %rd32;
	ld.global.u8 	%r167, [%rd33];
	mad.lo.s32 	%r168, %r147, %r167, %r165;
	add.s32 	%r169, %r11, %r151;
	cvt.s64.s32 	%rd34, %r169;
	add.s64 	%rd35, %rd1, %rd34;
	ld.global.u8 	%r170, [%rd35];
	mad.lo.s32 	%r171, %r147, %r170, %r168;
	add.s32 	%r172, %r12, %r151;
	cvt.s64.s32 	%rd36, %r172;
	add.s64 	%rd37, %rd1, %rd36;
	ld.global.u8 	%r173, [%rd37];
	mad.lo.s32 	%r174, %r147, %r173, %r171;
	prmt.b32 	%r175, %r167, %r164, 0x3340U;
	prmt.b32 	%r176, %r173, %r170, 0x3340U;
	prmt.b32 	%r177, %r176, %r175, 0x5410U;
	mov.b32 	%r178, -202050058;
	dp4a.u32.s32 	%r179, %r177, %r178, %r156;
	add.s32 	%r180, %r13, %r151;
	cvt.s64.s32 	%rd38, %r180;
	add.s64 	%rd39, %rd1, %rd38;
	ld.global.u8 	%r181, [%rd39];
	mad.lo.s32 	%r182, %r147, %r181, %r174;
	add.s32 	%r183, %r14, %r151;
	cvt.s64.s32 	%rd40, %r183;
	add.s64 	%rd41, %rd1, %rd40;
	ld.global.u8 	%rs2, [%rd41];
	cvt.u32.u16 	%r184, %rs2;
	mad.lo.s32 	%r185, %r147, %r184, %r182;
	mul.wide.u16 	%r186, %rs2, 8;
	add.s32 	%r187, %r15, %r151;
	cvt.s64.s32 	%rd42, %r187;
	add.s64 	%rd43, %rd1, %rd42;
	ld.global.u8 	%r188, [%rd43];
	mad.lo.s32 	%r189, %r147, %r188, %r185;
	add.s32 	%r190, %r16, %r151;
	cvt.s64.s32 	%rd44, %r190;
	add.s64 	%rd45, %rd1, %rd44;
	ld.global.u8 	%r191, [%rd45];
	mad.lo.s32 	%r192, %r147, %r191, %r189;
	add.s32 	%r193, %r17, %r151;
	cvt.s64.s32 	%rd46, %r193;
	add.s64 	%rd47, %rd1, %rd46;
	ld.global.u8 	%r194, [%rd47];
	mad.lo.s32 	%r195, %r147, %r194, %r192;
	prmt.b32 	%r196, %r188, %r181, 0x3340U;
	prmt.b32 	%r197, %r194, %r191, 0x3340U;
	prmt.b32 	%r198, %r197, %r196, 0x5410U;
	mov.b32 	%r199, 0;
	mov.b32 	%r200, -134612229;
	dp4a.u32.s32 	%r201, %r198, %r200, %r199;
	sub.s32 	%r202, %r201, %r186;
	add.s32 	%r203, %r18, %r151;
	cvt.s64.s32 	%rd48, %r203;
	add.s64 	%rd49, %rd1, %rd48;
	ld.global.u8 	%rs3, [%rd49];
	cvt.u32.u16 	%r204, %rs3;
	mad.lo.s32 	%r205, %r147, %r204, %r195;
	mul.wide.u16 	%r206, %rs3, 4;
	add.s32 	%r207, %r19, %r151;
	cvt.s64.s32 	%rd50, %r207;
	add.s64 	%rd51, %rd1, %rd50;
	ld.global.u8 	%r208, [%rd51];
	mad.lo.s32 	%r209, %r147, %r208, %r205;
	prmt.b32 	%r210, %r161, %r158, 0x3340U;
	prmt.b32 	%r211, %r208, 0, 0x3340U;
	prmt.b32 	%r212, %r210, %r211, 0x5410U;
	mov.b32 	%r213, 16642546;
	dp4a.u32.s32 	%r214, %r212, %r213, %r202;
	add.s32 	%r215, %r20, %r151;
	cvt.s64.s32 	%rd52, %r215;
	add.s64 	%rd53, %rd1, %rd52;
	ld.global.u8 	%rs4, [%rd53];
	cvt.u32.u16 	%r216, %rs4;
	mad.lo.s32 	%r217, %r147, %r216, %r209;
	mul.wide.u16 	%r218, %rs4, 2;
	add.s32 	%r219, %r206, %r218;
	add.s32 	%r220, %r21, %r151;
	cvt.s64.s32 	%rd54, %r220;
	add.s64 	%rd55, %rd1, %rd54;
	ld.global.u8 	%r221, [%rd55];
	mad.lo.s32 	%r222, %r147, %r221, %r217;
	add.s32 	%r223, %r219, %r221;
	add.s32 	%r224, %r22, %r151;
	cvt.s64.s32 	%rd56, %r224;
	add.s64 	%rd57, %rd1, %rd56;
	ld.global.u8 	%r225, [%rd57];
	mad.lo.s32 	%r226, %r147, %r225, %r222;
	add.s32 	%r227, %r23, %r151;
	cvt.s64.s32 	%rd58, %r227;
	add.s64 	%rd59, %rd1, %rd58;
	ld.global.u8 	%r228, [%rd59];
	mad.lo.s32 	%r229, %r147, %r228, %r226;
	add.s32 	%r230, %r24, %r151;
	cvt.s64.s32 	%rd60, %r230;
	add.s64 	%rd61, %rd1, %rd60;
	ld.global.u8 	%rs5, [%rd61];
	cvt.u32.u16 	%r231, %rs5;
	mad.lo.s32 	%r232, %r147, %r231, %r229;
	mul.wide.u16 	%r233, %rs5, 2;
	add.s32 	%r234, %r25, %r151;
	cvt.s64.s32 	%rd62, %r234;
	add.s64 	%rd63, %rd1, %rd62;
	ld.global.u8 	%r235, [%rd63];
	mad.lo.s32 	%r236, %r147, %r235, %r232;
	add.s32 	%r237, %r26, %r151;
	cvt.s64.s32 	%rd64, %r237;
	add.s64 	%rd65, %rd1, %rd64;
	ld.global.u8 	%rs6, [%rd65];
	cvt.u32.u16 	%r238, %rs6;
	mad.lo.s32 	%r239, %r147, %r238, %r236;
	mul.wide.u16 	%r240, %rs6, 4;
	add.s32 	%r241, %r27, %r151;
	cvt.s64.s32 	%rd66, %r241;
	add.s64 	%rd67, %rd1, %rd66;
	ld.global.u8 	%r242, [%rd67];
	mad.lo.s32 	%r243, %r147, %r242, %r239;
	add.s32 	%r244, %r28, %r151;
	cvt.s64.s32 	%rd68, %r244;
	add.s64 	%rd69, %rd1, %rd68;
	ld.global.u8 	%r245, [%rd69];
	mad.lo.s32 	%r246, %r147, %r245, %r243;
	prmt.b32 	%r247, %r245, %r242, 0x3340U;
	prmt.b32 	%r248, %r235, 0, 0x3340U;
	prmt.b32 	%r249, %r247, %r248, 0x5410U;
	mov.b32 	%r250, 197894;
	dp4a.u32.u32 	%r251, %r249, %r250, %r199;
	add.s32 	%r252, %r29, %r151;
	cvt.s64.s32 	%rd70, %r252;
	add.s64 	%rd71, %rd1, %rd70;
	ld.global.u8 	%r253, [%rd71];
	mad.lo.s32 	%r254, %r147, %r253, %r246;
	add.s32 	%r255, %r30, %r151;
	cvt.s64.s32 	%rd72, %r255;
	add.s64 	%rd73, %rd1, %rd72;
	ld.global.u8 	%rs7, [%rd73];
	cvt.u32.u16 	%r256, %rs7;
	mad.lo.s32 	%r257, %r147, %r256, %r254;
	mul.wide.u16 	%r258, %rs7, 8;
	add.s32 	%r259, %r31, %r151;
	cvt.s64.s32 	%rd74, %r259;
	add.s64 	%rd75, %rd1, %rd74;
	ld.global.u8 	%r260, [%rd75];
	mad.lo.s32 	%r261, %r147, %r260, %r257;
	add.s32 	%r262, %r32, %r151;
	cvt.s64.s32 	%rd76, %r262;
	add.s64 	%rd77, %rd1, %rd76;
	ld.global.u8 	%r263, [%rd77];
	mad.lo.s32 	%r264, %r147, %r263, %r261;
	add.s32 	%r265, %r33, %r151;
	cvt.s64.s32 	%rd78, %r265;
	add.s64 	%rd79, %rd1, %rd78;
	ld.global.u8 	%r266, [%rd79];
	mad.lo.s32 	%r267, %r147, %r266, %r264;
	prmt.b32 	%r268, %r260, %r253, 0x3340U;
	prmt.b32 	%r269, %r266, %r263, 0x3340U;
	prmt.b32 	%r270, %r269, %r268, 0x5410U;
	mov.b32 	%r271, 118032907;
	dp4a.u32.u32 	%r272, %r270, %r271, %r199;
	add.s32 	%r273, %r34, %r151;
	cvt.s64.s32 	%rd80, %r273;
	add.s64 	%rd81, %rd1, %rd80;
	ld.global.u8 	%r274, [%rd81];
	mad.lo.s32 	%r275, %r147, %r274, %r267;
	add.s32 	%r276, %r35, %r151;
	cvt.s64.s32 	%rd82, %r276;
	add.s64 	%rd83, %rd1, %rd82;
	ld.global.u8 	%r277, [%rd83];
	mad.lo.s32 	%r278, %r147, %r277, %r275;
	add.s32 	%r279, %r36, %r151;
	cvt.s64.s32 	%rd84, %r279;
	add.s64 	%rd85, %rd1, %rd84;
	ld.global.u8 	%r280, [%rd85];
	mad.lo.s32 	%r281, %r147, %r280, %r278;
	add.s32 	%r282, %r37, %r151;
	cvt.s64.s32 	%rd86, %r282;
	add.s64 	%rd87, %rd1, %rd86;
	ld.global.u8 	%r283, [%rd87];
	mad.lo.s32 	%r284, %r147, %r283, %r281;
	prmt.b32 	%r285, %r277, %r274, 0x3340U;
	prmt.b32 	%r286, %r283, %r280, 0x3340U;
	prmt.b32 	%r287, %r286, %r285, 0x5410U;
	mov.b32 	%r288, 202182159;
	dp4a.u32.u32 	%r289, %r287, %r288, %r228;
	add.s32 	%r290, %r38, %r151;
	cvt.s64.s32 	%rd88, %r290;
	add.s64 	%rd89, %rd1, %rd88;
	ld.global.u8 	%rs8, [%rd89];
	cvt.u32.u16 	%r291, %rs8;
	mad.lo.s32 	%r5460, %r147, %r291, %r284;
	mul.wide.u16 	%r292, %rs8, 16;
	add.s32 	%r293, %r292, %r289;
	add.s32 	%r294, %r293, %r272;
	add.s32 	%r295, %r294, %r258;
	add.s32 	%r296, %r295, %r251;
	add.s32 	%r297, %r296, %r240;
	add.s32 	%r298, %r297, %r233;
	sub.s32 	%r299, %r298, %r223;
	add.s32 	%r300, %r299, %r214;
	add.s32 	%r5459, %r300, %r179;
	add.s32 	%r5458, %r5458, 1;
	add.s32 	%r5457, %r5457, 1;
	setp.ne.s32 	%p36, %r5458, 0;
	@%p36 bra 	$L__BB1_2;
	cvt.rn.f32.s32 	%f11, %r5460;
	cvt.rn.f32.s32 	%f12, %r5459;
	abs.f32 	%f13, %f12;
	abs.f32 	%f14, %f11;
	setp.gt.f32 	%p37, %f14, %f13;
	selp.f32 	%f15, %f14, %f13, %p37;
	selp.f32 	%f16, %f13, %f14, %p37;
	div.rn.f32 	%f17, %f16, %f15;
	mul.f32 	%f18, %f17, %f17;
	fma.rn.f32 	%f19, %f18, 0f3B33710B, 0fBC807748;
	fma.rn.f32 	%f20, %f19, %f18, 0f3D2CDAB2;
	fma.rn.f32 	%f21, %f20, %f18, 0fBD992D10;
	fma.rn.f32 	%f22, %f21, %f18, 0f3DD9EA6C;
	fma.rn.f32 	%f23, %f22, %f18, 0fBE117CB1;
	fma.rn.f32 	%f24, %f23, %f18, 0f3E4CBCE0;
	fma.rn.f32 	%f25, %f24, %f18, 0fBEAAAA7D;
	mul.f32 	%f26, %f18, %f25;
	fma.rn.f32 	%f27, %f26, %f17, %f17;
	neg.f32 	%f28, %f27;
	fma.rn.f32 	%f29, 0f3F6EE581, 0f3FD774EB, %f28;
	selp.f32 	%f30, %f29, %f27, %p37;
	selp.f32 	%f31, 0f3F6EE581, 0f3FEEE581, %p37;
	selp.f32 	%f32, %f27, %f28, %p37;
	fma.rn.f32 	%f33, %f31, 0f3FD774EB, %f32;
	setp.lt.s32 	%p38, %r5459, 0;
	selp.f32 	%f34, %f33, %f30, %p38;
	add.f32 	%f35, %f14, %f13;
	setp.eq.f32 	%p39, %f15, 0f00000000;
	selp.f32 	%f36, 0f40490FDB, 0f00000000, %p38;
	setp.eq.f32 	%p40, %f13, %f14;
	selp.f32 	%f37, 0f4016CBE4, 0f3F490FDB, %p38;
	selp.f32 	%f38, %f37, %f34, %p40;
	selp.f32 	%f39, %f36, %f38, %p39;
	abs.f32 	%f40, %f35;
	setp.nan.f32 	%p41, %f40, %f40;
	copysign.f32 	%f41, %f11, %f39;
	selp.f32 	%f1, %f35, %f41, %p41;
	mul.f32 	%f42, %f1, 0f3F22F983;
	cvt.rni.s32.f32 	%r5468, %f42;
	cvt.rn.f32.s32 	%f43, %r5468;
	fma.rn.f32 	%f44, %f43, 0fBFC90FDA, %f1;
	fma.rn.f32 	%f45, %f43, 0fB3A22168, %f44;
	fma.rn.f32 	%f4686, %f43, 0fA7C234C5, %f45;
	abs.f32 	%f3, %f1;
	setp.ltu.f32 	%p42, %f3, 0f47CE4780;
	mov.u32 	%r5464, %r5468;
	mov.f32 	%f4685, %f4686;
	@%p42 bra 	$L__BB1_11;
	setp.neu.f32 	%p43, %f3, 0f7F800000;
	@%p43 bra 	$L__BB1_6;
	mov.f32 	%f48, 0f00000000;
	mul.rn.f32 	%f4685, %f1, %f48;
	mov.b32 	%r5464, 0;
	bra.uni 	$L__BB1_11;
$L__BB1_6:
	mov.b32 	%r48, %f1;
	shl.b32 	%r302, %r48, 8;
	or.b32  	%r49, %r302, -2147483648;
	mov.b64 	%rd1136, 0;
	mov.b32 	%r5461, 0;
	mov.u64 	%rd1134, __cudart_i2opi_f;
	mov.u64 	%rd1135, %rd2;
$L__BB1_7:
	.pragma "nounroll";
	ld.global.nc.u32 	%r303, [%rd1134];
	mad.wide.u32 	%rd92, %r303, %r49, %rd1136;
	shr.u64 	%rd1136, %rd92, 32;
	st.local.u32 	[%rd1135], %rd92;
	add.s32 	%r5461, %r5461, 1;
	add.s64 	%rd1135, %rd1135, 4;
	add.s64 	%rd1134, %rd1134, 4;
	setp.ne.s32 	%p44, %r5461, 6;
	@%p44 bra 	$L__BB1_7;
	shr.u32 	%r304, %r48, 23;
	st.local.u32 	[%rd2+24], %rd1136;
	and.b32  	%r52, %r304, 31;
	and.b32  	%r305, %r304, 224;
	add.s32 	%r306, %r305, -128;
	shr.u32 	%r307, %r306, 5;
	mul.wide.u32 	%rd93, %r307, 4;
	sub.s64 	%rd9, %rd2, %rd93;
	ld.local.u32 	%r5462, [%rd9+24];
	ld.local.u32 	%r5463, [%rd9+20];
	setp.eq.s32 	%p45, %r52, 0;
	@%p45 bra 	$L__BB1_10;
	shf.l.wrap.b32 	%r5462, %r5463, %r5462, %r52;
	ld.local.u32 	%r308, [%rd9+16];
	shf.l.wrap.b32 	%r5463, %r308, %r5463, %r52;
$L__BB1_10:
	shr.u32 	%r309, %r5462, 30;
	shf.l.wrap.b32 	%r310, %r5463, %r5462, 2;
	shl.b32 	%r311, %r5463, 2;
	shr.u32 	%r312, %r310, 31;
	add.s32 	%r313, %r312, %r309;
	neg.s32 	%r314, %r313;
	setp.lt.s32 	%p46, %r48, 0;
	selp.b32 	%r5464, %r314, %r313, %p46;
	xor.b32  	%r315, %r310, %r48;
	shr.s32 	%r316, %r310, 31;
	xor.b32  	%r317, %r316, %r310;
	xor.b32  	%r318, %r316, %r311;
	cvt.u64.u32 	%rd94, %r317;
	shl.b64 	%rd95, %rd94, 32;
	cvt.u64.u32 	%rd96, %r318;
	or.b64  	%rd97, %rd95, %rd96;
	cvt.rn.f64.s64 	%fd1, %rd97;
	mul.f64 	%fd2, %fd1, 0d3BF921FB54442D19;
	cvt.rn.f32.f64 	%f46, %fd2;
	neg.f32 	%f47, %f46;
	setp.lt.s32 	%p47, %r315, 0;
	selp.f32 	%f4685, %f47, %f46, %p47;
$L__BB1_11:
	setp.ltu.f32 	%p48, %f3, 0f47CE4780;
	add.s32 	%r320, %r5464, 1;
	mul.rn.f32 	%f49, %f4685, %f4685;
	and.b32  	%r321, %r5464, 1;
	setp.eq.b32 	%p49, %r321, 1;
	selp.f32 	%f50, %f4685, 0f3F800000, %p49;
	fma.rn.f32 	%f51, %f49, %f50, 0f00000000;
	fma.rn.f32 	%f52, %f49, 0f37CBAC00, 0fBAB607ED;
	selp.f32 	%f53, 0fB94D4153, %f52, %p49;
	selp.f32 	%f54, 0f3C0885E4, 0f3D2AAABB, %p49;
	fma.rn.f32 	%f55, %f53, %f49, %f54;
	selp.f32 	%f56, 0fBE2AAAA8, 0fBEFFFFFF, %p49;
	fma.rn.f32 	%f57, %f55, %f49, %f56;
	fma.rn.f32 	%f58, %f57, %f51, %f50;
	and.b32  	%r322, %r320, 2;
	setp.eq.s32 	%p50, %r322, 0;
	mov.f32 	%f59, 0f00000000;
	sub.f32 	%f60, %f59, %f58;
	selp.f32 	%f7, %f58, %f60, %p50;
	@%p48 bra 	$L__BB1_19;
	setp.neu.f32 	%p51, %f3, 0f7F800000;
	@%p51 bra 	$L__BB1_14;
	mov.f32 	%f63, 0f00000000;
	mul.rn.f32 	%f4686, %f1, %f63;
	mov.b32 	%r5468, 0;
	bra.uni 	$L__BB1_19;
$L__BB1_14:
	mov.b32 	%r61, %f1;
	shl.b32 	%r324, %r61, 8;
	or.b32  	%r62, %r324, -2147483648;
	mov.b64 	%rd1139, 0;
	mov.b32 	%r5465, 0;
	mov.u64 	%rd1137, __cudart_i2opi_f;
	mov.u64 	%rd1138, %rd2;
$L__BB1_15:
	.pragma "nounroll";
	ld.global.nc.u32 	%r325, [%rd1137];
	mad.wide.u32 	%rd100, %r325, %r62, %rd1139;
	shr.u64 	%rd1139, %rd100, 32;
	st.local.u32 	[%rd1138], %rd100;
	add.s32 	%r5465, %r5465, 1;
	add.s64 	%rd1138, %rd1138, 4;
	add.s64 	%rd1137, %rd1137, 4;
	setp.ne.s32 	%p52, %r5465, 6;
	@%p52 bra 	$L__BB1_15;
	shr.u32 	%r326, %r61, 23;
	st.local.u32 	[%rd2+24], %rd1139;
	and.b32  	%r65, %r326, 31;
	and.b32  	%r327, %r326, 224;
	add.s32 	%r328, %r327, -128;
	shr.u32 	%r329, %r328, 5;
	mul.wide.u32 	%rd101, %r329, 4;
	sub.s64 	%rd16, %rd2, %rd101;
	ld.local.u32 	%r5466, [%rd16+24];
	ld.local.u32 	%r5467, [%rd16+20];
	setp.eq.s32 	%p53, %r65, 0;
	@%p53 bra 	$L__BB1_18;
	shf.l.wrap.b32 	%r5466, %r5467, %r5466, %r65;
	ld.local.u32 	%r330, [%rd16+16];
	shf.l.wrap.b32 	%r5467, %r330, %r5467, %r65;
$L__BB1_18:
	shr.u32 	%r331, %r5466, 30;
	shf.l.wrap.b32 	%r332, %r5467, %r5466, 2;
	shl.b32 	%r333, %r5467, 2;
	shr.u32 	%r334, %r332, 31;
	add.s32 	%r335, %r334, %r331;
	neg.s32 	%r336, %r335;
	setp.lt.s32 	%p54, %r61, 0;
	selp.b32 	%r5468, %r336, %r335, %p54;
	xor.b32  	%r337, %r332, %r61;
	shr.s32 	%r338, %r332, 31;
	xor.b32  	%r339, %r338, %r332;
	xor.b32  	%r340, %r338, %r333;
	cvt.u64.u32 	%rd102, %r339;
	shl.b64 	%rd103, %rd102, 32;
	cvt.u64.u32 	%rd104, %r340;
	or.b64  	%rd105, %rd103, %rd104;
	cvt.rn.f64.s64 	%fd3, %rd105;
	mul.f64 	%fd4, %fd3, 0d3BF921FB54442D19;
	cvt.rn.f32.f64 	%f61, %fd4;
	neg.f32 	%f62, %f61;
	setp.lt.s32 	%p55, %r337, 0;
	selp.f32 	%f4686, %f62, %f61, %p55;
$L__BB1_19:
	ld.param.u64 	%rd1133, [_Z8briefKerPK2KPiPKhPjii_param_3];
	mul.rn.f32 	%f64, %f4686, %f4686;
	and.b32  	%r342, %r5468, 1;
	setp.eq.b32 	%p56, %r342, 1;
	selp.f32 	%f65, 0f3F800000, %f4686, %p56;
	fma.rn.f32 	%f66, %f64, %f65, 0f00000000;
	fma.rn.f32 	%f67, %f64, 0f37CBAC00, 0fBAB607ED;
	selp.f32 	%f68, %f67, 0fB94D4153, %p56;
	selp.f32 	%f69, 0f3D2AAABB, 0f3C0885E4, %p56;
	fma.rn.f32 	%f70, %f68, %f64, %f69;
	selp.f32 	%f71, 0fBEFFFFFF, 0fBE2AAAA8, %p56;
	fma.rn.f32 	%f72, %f70, %f64, %f71;
	fma.rn.f32 	%f73, %f72, %f66, %f65;
	and.b32  	%r343, %r5468, 2;
	setp.eq.s32 	%p57, %r343, 0;
	mov.f32 	%f74, 0f00000000;
	sub.f32 	%f75, %f74, %f73;
	selp.f32 	%f76, %f73, %f75, %p57;
	ld.const.s8 	%rs9, [c_brief];
	cvt.rn.f32.s16 	%f77, %rs9;
	mul.f32 	%f78, %f7, %f77;
	ld.const.s8 	%rs10, [c_brief+1];
	cvt.rn.f32.s16 	%f79, %rs10;
	mul.f32 	%f80, %f76, %f79;
	sub.f32 	%f81, %f78, %f80;
	add.f32 	%f82, %f81, 0f3F000000;
	cvt.rzi.s32.f32 	%r344, %f82;
	mul.f32 	%f83, %f7, %f79;
	fma.rn.f32 	%f84, %f76, %f77, %f83;
	add.f32 	%f85, %f84, 0f3F000000;
	cvt.rzi.s32.f32 	%r345, %f85;
	ld.const.s8 	%rs11, [c_brief+2];
	cvt.rn.f32.s16 	%f86, %rs11;
	mul.f32 	%f87, %f7, %f86;
	ld.const.s8 	%rs12, [c_brief+3];
	cvt.rn.f32.s16 	%f88, %rs12;
	mul.f32 	%f89, %f76, %f88;
	sub.f32 	%f90, %f87, %f89;
	add.f32 	%f91, %f90, 0f3F000000;
	cvt.rzi.s32.f32 	%r346, %f91;
	mul.f32 	%f92, %f7, %f88;
	fma.rn.f32 	%f93, %f76, %f86, %f92;
	add.f32 	%f94, %f93, 0f3F000000;
	cvt.rzi.s32.f32 	%r347, %f94;
	add.s32 	%r348, %r345, %r2;
	setp.lt.s32 	%p58, %r348, 0;
	min.s32 	%r349, %r348, %r3;
	selp.b32 	%r350, 0, %r349, %p58;
	add.s32 	%r351, %r344, %r4;
	setp.lt.s32 	%p59, %r351, 0;
	min.s32 	%r352, %r351, %r5;
	selp.b32 	%r353, 0, %r352, %p59;
	mad.lo.s32 	%r354, %r350, %r74, %r353;
	cvt.s64.s32 	%rd106, %r354;
	add.s64 	%rd107, %rd1, %rd106;
	ld.global.u8 	%rs13, [%rd107];
	add.s32 	%r355, %r347, %r2;
	setp.lt.s32 	%p60, %r355, 0;
	min.s32 	%r356, %r355, %r3;
	selp.b32 	%r357, 0, %r356, %p60;
	add.s32 	%r358, %r346, %r4;
	setp.lt.s32 	%p61, %r358, 0;
	min.s32 	%r359, %r358, %r5;
	selp.b32 	%r360, 0, %r359, %p61;
	mad.lo.s32 	%r361, %r357, %r74, %r360;
	cvt.s64.s32 	%rd108, %r361;
	add.s64 	%rd109, %rd1, %rd108;
	ld.global.u8 	%rs14, [%rd109];
	setp.lt.u16 	%p62, %rs13, %rs14;
	selp.u32 	%r362, 1, 0, %p62;
	ld.const.s8 	%rs15, [c_brief+4];
	cvt.rn.f32.s16 	%f95, %rs15;
	mul.f32 	%f96, %f7, %f95;
	ld.const.s8 	%rs16, [c_brief+5];
	cvt.rn.f32.s16 	%f97, %rs16;
	mul.f32 	%f98, %f76, %f97;
	sub.f32 	%f99, %f96, %f98;
	add.f32 	%f100, %f99, 0f3F000000;
	cvt.rzi.s32.f32 	%r363, %f100;
	mul.f32 	%f101, %f7, %f97;
	fma.rn.f32 	%f102, %f76, %f95, %f101;
	add.f32 	%f103, %f102, 0f3F000000;
	cvt.rzi.s32.f32 	%r364, %f103;
	ld.const.s8 	%rs17, [c_brief+6];
	cvt.rn.f32.s16 	%f104, %rs17;
	mul.f32 	%f105, %f7, %f104;
	ld.const.s8 	%rs18, [c_brief+7];
	cvt.rn.f32.s16 	%f106, %rs18;
	mul.f32 	%f107, %f76, %f106;
	sub.f32 	%f108, %f105, %f107;
	add.f32 	%f109, %f108, 0f3F000000;
	cvt.rzi.s32.f32 	%r365, %f109;
	mul.f32 	%f110, %f7, %f106;
	fma.rn.f32 	%f111, %f76, %f104, %f110;
	add.f32 	%f112, %f111, 0f3F000000;
	cvt.rzi.s32.f32 	%r366, %f112;
	add.s32 	%r367, %r364, %r2;
	setp.lt.s32 	%p63, %r367, 0;
	min.s32 	%r368, %r367, %r3;
	selp.b32 	%r369, 0, %r368, %p63;
	add.s32 	%r370, %r363, %r4;
	setp.lt.s32 	%p64, %r370, 0;
	min.s32 	%r371, %r370, %r5;
	selp.b32 	%r372, 0, %r371, %p64;
	mad.lo.s32 	%r373, %r369, %r74, %r372;
	cvt.s64.s32 	%rd110, %r373;
	add.s64 	%rd111, %rd1, %rd110;
	ld.global.u8 	%rs19, [%rd111];
	add.s32 	%r374, %r366, %r2;
	setp.lt.s32 	%p65, %r374, 0;
	min.s32 	%r375, %r374, %r3;
	selp.b32 	%r376, 0, %r375, %p65;
	add.s32 	%r377, %r365, %r4;
	setp.lt.s32 	%p66, %r377, 0;
	min.s32 	%r378, %r377, %r5;
	selp.b32 	%r379, 0, %r378, %p66;
	mad.lo.s32 	%r380, %r376, %r74, %r379;
	cvt.s64.s32 	%rd112, %r380;
	add.s64 	%rd113, %rd1, %rd112;
	ld.global.u8 	%rs20, [%rd113];
	setp.lt.u16 	%p67, %rs19, %rs20;
	or.b32  	%r381, %r362, 2;
	selp.b32 	%r382, %r381, %r362, %p67;
	ld.const.s8 	%rs21, [c_brief+8];
	cvt.rn.f32.s16 	%f113, %rs21;
	mul.f32 	%f114, %f7, %f113;
	ld.const.s8 	%rs22, [c_brief+9];
	cvt.rn.f32.s16 	%f115, %rs22;
	mul.f32 	%f116, %f76, %f115;
	sub.f32 	%f117, %f114, %f116;
	add.f32 	%f118, %f117, 0f3F000000;
	cvt.rzi.s32.f32 	%r383, %f118;
	mul.f32 	%f119, %f7, %f115;
	fma.rn.f32 	%f120, %f76, %f113, %f119;
	add.f32 	%f121, %f120, 0f3F000000;
	cvt.rzi.s32.f32 	%r384, %f121;
	ld.const.s8 	%rs23, [c_brief+10];
	cvt.rn.f32.s16 	%f122, %rs23;
	mul.f32 	%f123, %f7, %f122;
	ld.const.s8 	%rs24, [c_brief+11];
	cvt.rn.f32.s16 	%f124, %rs24;
	mul.f32 	%f125, %f76, %f124;
	sub.f32 	%f126, %f123, %f125;
	add.f32 	%f127, %f126, 0f3F000000;
	cvt.rzi.s32.f32 	%r385, %f127;
	mul.f32 	%f128, %f7, %f124;
	fma.rn.f32 	%f129, %f76, %f122, %f128;
	add.f32 	%f130, %f129, 0f3F000000;
	cvt.rzi.s32.f32 	%r386, %f130;
	add.s32 	%r387, %r384, %r2;
	setp.lt.s32 	%p68, %r387, 0;
	min.s32 	%r388, %r387, %r3;
	selp.b32 	%r389, 0, %r388, %p68;
	add.s32 	%r390, %r383, %r4;
	setp.lt.s32 	%p69, %r390, 0;
	min.s32 	%r391, %r390, %r5;
	selp.b32 	%r392, 0, %r391, %p69;
	mad.lo.s32 	%r393, %r389, %r74, %r392;
	cvt.s64.s32 	%rd114, %r393;
	add.s64 	%rd115, %rd1, %rd114;
	ld.global.u8 	%rs25, [%rd115];
	add.s32 	%r394, %r386, %r2;
	setp.lt.s32 	%p70, %r394, 0;
	min.s32 	%r395, %r394, %r3;
	selp.b32 	%r396, 0, %r395, %p70;
	add.s32 	%r397, %r385, %r4;
	setp.lt.s32 	%p71, %r397, 0;
	min.s32 	%r398, %r397, %r5;
	selp.b32 	%r399, 0, %r398, %p71;
	mad.lo.s32 	%r400, %r396, %r74, %r399;
	cvt.s64.s32 	%rd116, %r400;
	add.s64 	%rd117, %rd1, %rd116;
	ld.global.u8 	%rs26, [%rd117];
	setp.lt.u16 	%p72, %rs25, %rs26;
	or.b32  	%r401, %r382, 4;
	selp.b32 	%r402, %r401, %r382, %p72;
	ld.const.s8 	%rs27, [c_brief+12];
	cvt.rn.f32.s16 	%f131, %rs27;
	mul.f32 	%f132, %f7, %f131;
	ld.const.s8 	%rs28, [c_brief+13];
	cvt.rn.f32.s16 	%f133, %rs28;
	mul.f32 	%f134, %f76, %f133;
	sub.f32 	%f135, %f132, %f134;
	add.f32 	%f136, %f135, 0f3F000000;
	cvt.rzi.s32.f32 	%r403, %f136;
	mul.f32 	%f137, %f7, %f133;
	fma.rn.f32 	%f138, %f76, %f131, %f137;
	add.f32 	%f139, %f138, 0f3F000000;
	cvt.rzi.s32.f32 	%r404, %f139;
	ld.const.s8 	%rs29, [c_brief+14];
	cvt.rn.f32.s16 	%f140, %rs29;
	mul.f32 	%f141, %f7, %f140;
	ld.const.s8 	%rs30, [c_brief+15];
	cvt.rn.f32.s16 	%f142, %rs30;
	mul.f32 	%f143, %f76, %f142;
	sub.f32 	%f144, %f141, %f143;
	add.f32 	%f145, %f144, 0f3F000000;
	cvt.rzi.s32.f32 	%r405, %f145;
	mul.f32 	%f146, %f7, %f142;
	fma.rn.f32 	%f147, %f76, %f140, %f146;
	add.f32 	%f148, %f147, 0f3F000000;
	cvt.rzi.s32.f32 	%r406, %f148;
	add.s32 	%r407, %r404, %r2;
	setp.lt.s32 	%p73, %r407, 0;
	min.s32 	%r408, %r407, %r3;
	selp.b32 	%r409, 0, %r408, %p73;
	add.s32 	%r410, %r403, %r4;
	setp.lt.s32 	%p74, %r410, 0;
	min.s32 	%r411, %r410, %r5;
	selp.b32 	%r412, 0, %r411, %p74;
	mad.lo.s32 	%r413, %r409, %r74, %r412;
	cvt.s64.s32 	%rd118, %r413;
	add.s64 	%rd119, %rd1, %rd118;
	ld.global.u8 	%rs31, [%rd119];
	add.s32 	%r414, %r406, %r2;
	setp.lt.s32 	%p75, %r414, 0;
	min.s32 	%r415, %r414, %r3;
	selp.b32 	%r416, 0, %r415, %p75;
	add.s32 	%r417, %r405, %r4;
	setp.lt.s32 	%p76, %r417, 0;
	min.s32 	%r418, %r417, %r5;
	selp.b32 	%r419, 0, %r418, %p76;
	mad.lo.s32 	%r420, %r416, %r74, %r419;
	cvt.s64.s32 	%rd120, %r420;
	add.s64 	%rd121, %rd1, %rd120;
	ld.global.u8 	%rs32, [%rd121];
	setp.lt.u16 	%p77, %rs31, %rs32;
	or.b32  	%r421, %r402, 8;
	selp.b32 	%r422, %r421, %r402, %p77;
	ld.const.s8 	%rs33, [c_brief+16];
	cvt.rn.f32.s16 	%f149, %rs33;
	mul.f32 	%f150, %f7, %f149;
	ld.const.s8 	%rs34, [c_brief+17];
	cvt.rn.f32.s16 	%f151, %rs34;
	mul.f32 	%f152, %f76, %f151;
	sub.f32 	%f153, %f150, %f152;
	add.f32 	%f154, %f153, 0f3F000000;
	cvt.rzi.s32.f32 	%r423, %f154;
	mul.f32 	%f155, %f7, %f151;
	fma.rn.f32 	%f156, %f76, %f149, %f155;
	add.f32 	%f157, %f156, 0f3F000000;
	cvt.rzi.s32.f32 	%r424, %f157;
	ld.const.s8 	%rs35, [c_brief+18];
	cvt.rn.f32.s16 	%f158, %rs35;
	mul.f32 	%f159, %f7, %f158;
	ld.const.s8 	%rs36, [c_brief+19];
	cvt.rn.f32.s16 	%f160, %rs36;
	mul.f32 	%f161, %f76, %f160;
	sub.f32 	%f162, %f159, %f161;
	add.f32 	%f163, %f162, 0f3F000000;
	cvt.rzi.s32.f32 	%r425, %f163;
	mul.f32 	%f164, %f7, %f160;
	fma.rn.f32 	%f165, %f76, %f158, %f164;
	add.f32 	%f166, %f165, 0f3F000000;
	cvt.rzi.s32.f32 	%r426, %f166;
	add.s32 	%r427, %r424, %r2;
	setp.lt.s32 	%p78, %r427, 0;
	min.s32 	%r428, %r427, %r3;
	selp.b32 	%r429, 0, %r428, %p78;
	add.s32 	%r430, %r423, %r4;
	setp.lt.s32 	%p79, %r430, 0;
	min.s32 	%r431, %r430, %r5;
	selp.b32 	%r432, 0, %r431, %p79;
	mad.lo.s32 	%r433, %r429, %r74, %r432;
	cvt.s64.s32 	%rd122, %r433;
	add.s64 	%rd123, %rd1, %rd122;
	ld.global.u8 	%rs37, [%rd123];
	add.s32 	%r434, %r426, %r2;
	setp.lt.s32 	%p80, %r434, 0;
	min.s32 	%r435, %r434, %r3;
	selp.b32 	%r436, 0, %r435, %p80;
	add.s32 	%r437, %r425, %r4;
	setp.lt.s32 	%p81, %r437, 0;
	min.s32 	%r438, %r437, %r5;
	selp.b32 	%r439, 0, %r438, %p81;
	mad.lo.s32 	%r440, %r436, %r74, %r439;
	cvt.s64.s32 	%rd124, %r440;
	add.s64 	%rd125, %rd1, %rd124;
	ld.global.u8 	%rs38, [%rd125];
	setp.lt.u16 	%p82, %rs37, %rs38;
	or.b32  	%r441, %r422, 16;
	selp.b32 	%r442, %r441, %r422, %p82;
	ld.const.s8 	%rs39, [c_brief+20];
	cvt.rn.f32.s16 	%f167, %rs39;
	mul.f32 	%f168, %f7, %f167;
	ld.const.s8 	%rs40, [c_brief+21];
	cvt.rn.f32.s16 	%f169, %rs40;
	mul.f32 	%f170, %f76, %f169;
	sub.f32 	%f171, %f168, %f170;
	add.f32 	%f172, %f171, 0f3F000000;
	cvt.rzi.s32.f32 	%r443, %f172;
	mul.f32 	%f173, %f7, %f169;
	fma.rn.f32 	%f174, %f76, %f167, %f173;
	add.f32 	%f175, %f174, 0f3F000000;
	cvt.rzi.s32.f32 	%r444, %f175;
	ld.const.s8 	%rs41, [c_brief+22];
	cvt.rn.f32.s16 	%f176, %rs41;
	mul.f32 	%f177, %f7, %f176;
	ld.const.s8 	%rs42, [c_brief+23];
	cvt.rn.f32.s16 	%f178, %rs42;
	mul.f32 	%f179, %f76, %f178;
	sub.f32 	%f180, %f177, %f179;
	add.f32 	%f181, %f180, 0f3F000000;
	cvt.rzi.s32.f32 	%r445, %f181;
	mul.f32 	%f182, %f7, %f178;
	fma.rn.f32 	%f183, %f76, %f176, %f182;
	add.f32 	%f184, %f183, 0f3F000000;
	cvt.rzi.s32.f32 	%r446, %f184;
	add.s32 	%r447, %r444, %r2;
	setp.lt.s32 	%p83, %r447, 0;
	min.s32 	%r448, %r447, %r3;
	selp.b32 	%r449, 0, %r448, %p83;
	add.s32 	%r450, %r443, %r4;
	setp.lt.s32 	%p84, %r450, 0;
	min.s32 	%r451, %r450, %r5;
	selp.b32 	%r452, 0, %r451, %p84;
	mad.lo.s32 	%r453, %r449, %r74, %r452;
	cvt.s64.s32 	%rd126, %r453;
	add.s64 	%rd127, %rd1, %rd126;
	ld.global.u8 	%rs43, [%rd127];
	add.s32 	%r454, %r446, %r2;
	setp.lt.s32 	%p85, %r454, 0;
	min.s32 	%r455, %r454, %r3;
	selp.b32 	%r456, 0, %r455, %p85;
	add.s32 	%r457, %r445, %r4;
	setp.lt.s32 	%p86, %r457, 0;
	min.s32 	%r458, %r457, %r5;
	selp.b32 	%r459, 0, %r458, %p86;
	mad.lo.s32 	%r460, %r456, %r74, %r459;
	cvt.s64.s32 	%rd128, %r460;
	add.s64 	%rd129, %rd1, %rd128;
	ld.global.u8 	%rs44, [%rd129];
	setp.lt.u16 	%p87, %rs43, %rs44;
	or.b32  	%r461, %r442, 32;
	selp.b32 	%r462, %r461, %r442, %p87;
	ld.const.s8 	%rs45, [c_brief+24];
	cvt.rn.f32.s16 	%f185, %rs45;
	mul.f32 	%f186, %f7, %f185;
	ld.const.s8 	%rs46, [c_brief+25];
	cvt.rn.f32.s16 	%f187, %rs46;
	mul.f32 	%f188, %f76, %f187;
	sub.f32 	%f189, %f186, %f188;
	add.f32 	%f190, %f189, 0f3F000000;
	cvt.rzi.s32.f32 	%r463, %f190;
	mul.f32 	%f191, %f7, %f187;
	fma.rn.f32 	%f192, %f76, %f185, %f191;
	add.f32 	%f193, %f192, 0f3F000000;
	cvt.rzi.s32.f32 	%r464, %f193;
	ld.const.s8 	%rs47, [c_brief+26];
	cvt.rn.f32.s16 	%f194, %rs47;
	mul.f32 	%f195, %f7, %f194;
	ld.const.s8 	%rs48, [c_brief+27];
	cvt.rn.f32.s16 	%f196, %rs48;
	mul.f32 	%f197, %f76, %f196;
	sub.f32 	%f198, %f195, %f197;
	add.f32 	%f199, %f198, 0f3F000000;
	cvt.rzi.s32.f32 	%r465, %f199;
	mul.f32 	%f200, %f7, %f196;
	fma.rn.f32 	%f201, %f76, %f194, %f200;
	add.f32 	%f202, %f201, 0f3F000000;
	cvt.rzi.s32.f32 	%r466, %f202;
	add.s32 	%r467, %r464, %r2;
	setp.lt.s32 	%p88, %r467, 0;
	min.s32 	%r468, %r467, %r3;
	selp.b32 	%r469, 0, %r468, %p88;
	add.s32 	%r470, %r463, %r4;
	setp.lt.s32 	%p89, %r470, 0;
	min.s32 	%r471, %r470, %r5;
	selp.b32 	%r472, 0, %r471, %p89;
	mad.lo.s32 	%r473, %r469, %r74, %r472;
	cvt.s64.s32 	%rd130, %r473;
	add.s64 	%rd131, %rd1, %rd130;
	ld.global.u8 	%rs49, [%rd131];
	add.s32 	%r474, %r466, %r2;
	setp.lt.s32 	%p90, %r474, 0;
	min.s32 	%r475, %r474, %r3;
	selp.b32 	%r476, 0, %r475, %p90;
	add.s32 	%r477, %r465, %r4;
	setp.lt.s32 	%p91, %r477, 0;
	min.s32 	%r478, %r477, %r5;
	selp.b32 	%r479, 0, %r478, %p91;
	mad.lo.s32 	%r480, %r476, %r74, %r479;
	cvt.s64.s32 	%rd132, %r480;
	add.s64 	%rd133, %rd1, %rd132;
	ld.global.u8 	%rs50, [%rd133];
	setp.lt.u16 	%p92, %rs49, %rs50;
	or.b32  	%r481, %r462, 64;
	selp.b32 	%r482, %r481, %r462, %p92;
	ld.const.s8 	%rs51, [c_brief+28];
	cvt.rn.f32.s16 	%f203, %rs51;
	mul.f32 	%f204, %f7, %f203;
	ld.const.s8 	%rs52, [c_brief+29];
	cvt.rn.f32.s16 	%f205, %rs52;
	mul.f32 	%f206, %f76, %f205;
	sub.f32 	%f207, %f204, %f206;
	add.f32 	%f208, %f207, 0f3F000000;
	cvt.rzi.s32.f32 	%r483, %f208;
	mul.f32 	%f209, %f7, %f205;
	fma.rn.f32 	%f210, %f76, %f203, %f209;
	add.f32 	%f211, %f210, 0f3F000000;
	cvt.rzi.s32.f32 	%r484, %f211;
	ld.const.s8 	%rs53, [c_brief+30];
	cvt.rn.f32.s16 	%f212, %rs53;
	mul.f32 	%f213, %f7, %f212;
	ld.const.s8 	%rs54, [c_brief+31];
	cvt.rn.f32.s16 	%f214, %rs54;
	mul.f32 	%f215, %f76, %f214;
	sub.f32 	%f216, %f213, %f215;
	add.f32 	%f217, %f216, 0f3F000000;
	cvt.rzi.s32.f32 	%r485, %f217;
	mul.f32 	%f218, %f7, %f214;
	fma.rn.f32 	%f219, %f76, %f212, %f218;
	add.f32 	%f220, %f219, 0f3F000000;
	cvt.rzi.s32.f32 	%r486, %f220;
	add.s32 	%r487, %r484, %r2;
	setp.lt.s32 	%p93, %r487, 0;
	min.s32 	%r488, %r487, %r3;
	selp.b32 	%r489, 0, %r488, %p93;
	add.s32 	%r490, %r483, %r4;
	setp.lt.s32 	%p94, %r490, 0;
	min.s32 	%r491, %r490, %r5;
	selp.b32 	%r492, 0, %r491, %p94;
	mad.lo.s32 	%r493, %r489, %r74, %r492;
	cvt.s64.s32 	%rd134, %r493;
	add.s64 	%rd135, %rd1, %rd134;
	ld.global.u8 	%rs55, [%rd135];
	add.s32 	%r494, %r486, %r2;
	setp.lt.s32 	%p95, %r494, 0;
	min.s32 	%r495, %r494, %r3;
	selp.b32 	%r496, 0, %r495, %p95;
	add.s32 	%r497, %r485, %r4;
	setp.lt.s32 	%p96, %r497, 0;
	min.s32 	%r498, %r497, %r5;
	selp.b32 	%r499, 0, %r498, %p96;
	mad.lo.s32 	%r500, %r496, %r74, %r499;
	cvt.s64.s32 	%rd136, %r500;
	add.s64 	%rd137, %rd1, %rd136;
	ld.global.u8 	%rs56, [%rd137];
	setp.lt.u16 	%p97, %rs55, %rs56;
	or.b32  	%r501, %r482, 128;
	selp.b32 	%r502, %r501, %r482, %p97;
	ld.const.s8 	%rs57, [c_brief+32];
	cvt.rn.f32.s16 	%f221, %rs57;
	mul.f32 	%f222, %f7, %f221;
	ld.const.s8 	%rs58, [c_brief+33];
	cvt.rn.f32.s16 	%f223, %rs58;
	mul.f32 	%f224, %f76, %f223;
	sub.f32 	%f225, %f222, %f224;
	add.f32 	%f226, %f225, 0f3F000000;
	cvt.rzi.s32.f32 	%r503, %f226;
	mul.f32 	%f227, %f7, %f223;
	fma.rn.f32 	%f228, %f76, %f221, %f227;
	add.f32 	%f229, %f228, 0f3F000000;
	cvt.rzi.s32.f32 	%r504, %f229;
	ld.const.s8 	%rs59, [c_brief+34];
	cvt.rn.f32.s16 	%f230, %rs59;
	mul.f32 	%f231, %f7, %f230;
	ld.const.s8 	%rs60, [c_brief+35];
	cvt.rn.f32.s16 	%f232, %rs60;
	mul.f32 	%f233, %f76, %f232;
	sub.f32 	%f234, %f231, %f233;
	add.f32 	%f235, %f234, 0f3F000000;
	cvt.rzi.s32.f32 	%r505, %f235;
	mul.f32 	%f236, %f7, %f232;
	fma.rn.f32 	%f237, %f76, %f230, %f236;
	add.f32 	%f238, %f237, 0f3F000000;
	cvt.rzi.s32.f32 	%r506, %f238;
	add.s32 	%r507, %r504, %r2;
	setp.lt.s32 	%p98, %r507, 0;
	min.s32 	%r508, %r507, %r3;
	selp.b32 	%r509, 0, %r508, %p98;
	add.s32 	%r510, %r503, %r4;
	setp.lt.s32 	%p99, %r510, 0;
	min.s32 	%r511, %r510, %r5;
	selp.b32 	%r512, 0, %r511, %p99;
	mad.lo.s32 	%r513, %r509, %r74, %r512;
	cvt.s64.s32 	%rd138, %r513;
	add.s64 	%rd139, %rd1, %rd138;
	ld.global.u8 	%rs61, [%rd139];
	add.s32 	%r514, %r506, %r2;
	setp.lt.s32 	%p100, %r514, 0;
	min.s32 	%r515, %r514, %r3;
	selp.b32 	%r516, 0, %r515, %p100;
	add.s32 	%r517, %r505, %r4;
	setp.lt.s32 	%p101, %r517, 0;
	min.s32 	%r518, %r517, %r5;
	selp.b32 	%r519, 0, %r518, %p101;
	mad.lo.s32 	%r520, %r516, %r74, %r519;
	cvt.s64.s32 	%rd140, %r520;
	add.s64 	%rd141, %rd1, %rd140;
	ld.global.u8 	%rs62, [%rd141];
	setp.lt.u16 	%p102, %rs61, %rs62;
	or.b32  	%r521, %r502, 256;
	selp.b32 	%r522, %r521, %r502, %p102;
	ld.const.s8 	%rs63, [c_brief+36];
	cvt.rn.f32.s16 	%f239, %rs63;
	mul.f32 	%f240, %f7, %f239;
	ld.const.s8 	%rs64, [c_brief+37];
	cvt.rn.f32.s16 	%f241, %rs64;
	mul.f32 	%f242, %f76, %f241;
	sub.f32 	%f243, %f240, %f242;
	add.f32 	%f244, %f243, 0f3F000000;
	cvt.rzi.s32.f32 	%r523, %f244;
	mul.f32 	%f245, %f7, %f241;
	fma.rn.f32 	%f246, %f76, %f239, %f245;
	add.f32 	%f247, %f246, 0f3F000000;
	cvt.rzi.s32.f32 	%r524, %f247;
	ld.const.s8 	%rs65, [c_brief+38];
	cvt.rn.f32.s16 	%f248, %rs65;
	mul.f32 	%f249, %f7, %f248;
	ld.const.s8 	%rs66, [c_brief+39];
	cvt.rn.f32.s16 	%f250, %rs66;
	mul.f32 	%f251, %f76, %f250;
	sub.f32 	%f252, %f249, %f251;
	add.f32 	%f253, %f252, 0f3F000000;
	cvt.rzi.s32.f32 	%r525, %f253;
	mul.f32 	%f254, %f7, %f250;
	fma.rn.f32 	%f255, %f76, %f248, %f254;
	add.f32 	%f256, %f255, 0f3F000000;
	cvt.rzi.s32.f32 	%r526, %f256;
	add.s32 	%r527, %r524, %r2;
	setp.lt.s32 	%p103, %r527, 0;
	min.s32 	%r528, %r527, %r3;
	selp.b32 	%r529, 0, %r528, %p103;
	add.s32 	%r530, %r523, %r4;
	setp.lt.s32 	%p104, %r530, 0;
	min.s32 	%r531, %r530, %r5;
	selp.b32 	%r532, 0, %r531, %p104;
	mad.lo.s32 	%r533, %r529, %r74, %r532;
	cvt.s64.s32 	%rd142, %r533;
	add.s64 	%rd143, %rd1, %rd142;
	ld.global.u8 	%rs67, [%rd143];
	add.s32 	%r534, %r526, %r2;
	setp.lt.s32 	%p105, %r534, 0;
	min.s32 	%r535, %r534, %r3;
	selp.b32 	%r536, 0, %r535, %p105;
	add.s32 	%r537, %r525, %r4;
	setp.lt.s32 	%p106, %r537, 0;
	min.s32 	%r538, %r537, %r5;
	selp.b32 	%r539, 0, %r538, %p106;
	mad.lo.s32 	%r540, %r536, %r74, %r539;
	cvt.s64.s32 	%rd144, %r540;
	add.s64 	%rd145, %rd1, %rd144;
	ld.global.u8 	%rs68, [%rd145];
	setp.lt.u16 	%p107, %rs67, %rs68;
	or.b32  	%r541, %r522, 512;
	selp.b32 	%r542, %r541, %r522, %p107;
	ld.const.s8 	%rs69, [c_brief+40];
	cvt.rn.f32.s16 	%f257, %rs69;
	mul.f32 	%f258, %f7, %f257;
	ld.const.s8 	%rs70, [c_brief+41];
	cvt.rn.f32.s16 	%f259, %rs70;
	mul.f32 	%f260, %f76, %f259;
	sub.f32 	%f261, %f258, %f260;
	add.f32 	%f262, %f261, 0f3F000000;
	cvt.rzi.s32.f32 	%r543, %f262;
	mul.f32 	%f263, %f7, %f259;
	fma.rn.f32 	%f264, %f76, %f257, %f263;
	add.f32 	%f265, %f264, 0f3F000000;
	cvt.rzi.s32.f32 	%r544, %f265;
	ld.const.s8 	%rs71, [c_brief+42];
	cvt.rn.f32.s16 	%f266, %rs71;
	mul.f32 	%f267, %f7, %f266;
	ld.const.s8 	%rs72, [c_brief+43];
	cvt.rn.f32.s16 	%f268, %rs72;
	mul.f32 	%f269, %f76, %f268;
	sub.f32 	%f270, %f267, %f269;
	add.f32 	%f271, %f270, 0f3F000000;
	cvt.rzi.s32.f32 	%r545, %f271;
	mul.f32 	%f272, %f7, %f268;
	fma.rn.f32 	%f273, %f76, %f266, %f272;
	add.f32 	%f274, %f273, 0f3F000000;
	cvt.rzi.s32.f32 	%r546, %f274;
	add.s32 	%r547, %r544, %r2;
	setp.lt.s32 	%p108, %r547, 0;
	min.s32 	%r548, %r547, %r3;
	selp.b32 	%r549, 0, %r548, %p108;
	add.s32 	%r550, %r543, %r4;
	setp.lt.s32 	%p109, %r550, 0;
	min.s32 	%r551, %r550, %r5;
	selp.b32 	%r552, 0, %r551, %p109;
	mad.lo.s32 	%r553, %r549, %r74, %r552;
	cvt.s64.s32 	%rd146, %r553;
	add.s64 	%rd147, %rd1, %rd146;
	ld.global.u8 	%rs73, [%rd147];
	add.s32 	%r554, %r546, %r2;
	setp.lt.s32 	%p110, %r554, 0;
	min.s32 	%r555, %r554, %r3;
	selp.b32 	%r556, 0, %r555, %p110;
	add.s32 	%r557, %r545, %r4;
	setp.lt.s32 	%p111, %r557, 0;
	min.s32 	%r558, %r557, %r5;
	selp.b32 	%r559, 0, %r558, %p111;
	mad.lo.s32 	%r560, %r556, %r74, %r559;
	cvt.s64.s32 	%rd148, %r560;
	add.s64 	%rd149, %rd1, %rd148;
	ld.global.u8 	%rs74, [%rd149];
	setp.lt.u16 	%p112, %rs73, %rs74;
	or.b32  	%r561, %r542, 1024;
	selp.b32 	%r562, %r561, %r542, %p112;
	ld.const.s8 	%rs75, [c_brief+44];
	cvt.rn.f32.s16 	%f275, %rs75;
	mul.f32 	%f276, %f7, %f275;
	ld.const.s8 	%rs76, [c_brief+45];
	cvt.rn.f32.s16 	%f277, %rs76;
	mul.f32 	%f278, %f76, %f277;
	sub.f32 	%f279, %f276, %f278;
	add.f32 	%f280, %f279, 0f3F000000;
	cvt.rzi.s32.f32 	%r563, %f280;
	mul.f32 	%f281, %f7, %f277;
	fma.rn.f32 	%f282, %f76, %f275, %f281;
	add.f32 	%f283, %f282, 0f3F000000;
	cvt.rzi.s32.f32 	%r564, %f283;
	ld.const.s8 	%rs77, [c_brief+46];
	cvt.rn.f32.s16 	%f284, %rs77;
	mul.f32 	%f285, %f7, %f284;
	ld.const.s8 	%rs78, [c_brief+47];
	cvt.rn.f32.s16 	%f286, %rs78;
	mul.f32 	%f287, %f76, %f286;
	sub.f32 	%f288, %f285, %f287;
	add.f32 	%f289, %f288, 0f3F000000;
	cvt.rzi.s32.f32 	%r565, %f289;
	mul.f32 	%f290, %f7, %f286;
	fma.rn.f32 	%f291, %f76, %f284, %f290;
	add.f32 	%f292, %f291, 0f3F000000;
	cvt.rzi.s32.f32 	%r566, %f292;
	add.s32 	%r567, %r564, %r2;
	setp.lt.s32 	%p113, %r567, 0;
	min.s32 	%r568, %r567, %r3;
	selp.b32 	%r569, 0, %r568, %p113;
	add.s32 	%r570, %r563, %r4;
	setp.lt.s32 	%p114, %r570, 0;
	min.s32 	%r571, %r570, %r5;
	selp.b32 	%r572, 0, %r571, %p114;
	mad.lo.s32 	%r573, %r569, %r74, %r572;
	cvt.s64.s32 	%rd150, %r573;
	add.s64 	%rd151, %rd1, %rd150;
	ld.global.u8 	%rs79, [%rd151];
	add.s32 	%r574, %r566, %r2;
	setp.lt.s32 	%p115, %r574, 0;
	min.s32 	%r575, %r574, %r3;
	selp.b32 	%r576, 0, %r575, %p115;
	add.s32 	%r577, %r565, %r4;
	setp.lt.s32 	%p116, %r577, 0;
	min.s32 	%r578, %r577, %r5;
	selp.b32 	%r579, 0, %r578, %p116;
	mad.lo.s32 	%r580, %r576, %r74, %r579;
	cvt.s64.s32 	%rd152, %r580;
	add.s64 	%rd153, %rd1, %rd152;
	ld.global.u8 	%rs80, [%rd153];
	setp.lt.u16 	%p117, %rs79, %rs80;
	or.b32  	%r581, %r562, 2048;
	selp.b32 	%r582, %r581, %r562, %p117;
	ld.const.s8 	%rs81, [c_brief+48];
	cvt.rn.f32.s16 	%f293, %rs81;
	mul.f32 	%f294, %f7, %f293;
	ld.const.s8 	%rs82, [c_brief+49];
	cvt.rn.f32.s16 	%f295, %rs82;
	mul.f32 	%f296, %f76, %f295;
	sub.f32 	%f297, %f294, %f296;
	add.f32 	%f298, %f297, 0f3F000000;
	cvt.rzi.s32.f32 	%r583, %f298;
	mul.f32 	%f299, %f7, %f295;
	fma.rn.f32 	%f300, %f76, %f293, %f299;
	add.f32 	%f301, %f300, 0f3F000000;
	cvt.rzi.s32.f32 	%r584, %f301;
	ld.const.s8 	%rs83, [c_brief+50];
	cvt.rn.f32.s16 	%f302, %rs83;
	mul.f32 	%f303, %f7, %f302;
	ld.const.s8 	%rs84, [c_brief+51];
	cvt.rn.f32.s16 	%f304, %rs84;
	mul.f32 	%f305, %f76, %f304;
	sub.f32 	%f306, %f303, %f305;
	add.f32 	%f307, %f306, 0f3F000000;
	cvt.rzi.s32.f32 	%r585, %f307;
	mul.f32 	%f308, %f7, %f304;
	fma.rn.f32 	%f309, %f76, %f302, %f308;
	add.f32 	%f310, %f309, 0f3F000000;
	cvt.rzi.s32.f32 	%r586, %f310;
	add.s32 	%r587, %r584, %r2;
	setp.lt.s32 	%p118, %r587, 0;
	min.s32 	%r588, %r587, %r3;
	selp.b32 	%r589, 0, %r588, %p118;
	add.s32 	%r590, %r583, %r4;
	setp.lt.s32 	%p119, %r590, 0;
	min.s32 	%r591, %r590, %r5;
	selp.b32 	%r592, 0, %r591, %p119;
	mad.lo.s32 	%r593, %r589, %r74, %r592;
	cvt.s64.s32 	%rd154, %r593;
	add.s64 	%rd155, %rd1, %rd154;
	ld.global.u8 	%rs85, [%rd155];
	add.s32 	%r594, %r586, %r2;
	setp.lt.s32 	%p120, %r594, 0;
	min.s32 	%r595, %r594, %r3;
	selp.b32 	%r596, 0, %r595, %p120;
	add.s32 	%r597, %r585, %r4;
	setp.lt.s32 	%p121, %r597, 0;
	min.s32 	%r598, %r597, %r5;
	selp.b32 	%r599, 0, %r598, %p121;
	mad.lo.s32 	%r600, %r596, %r74, %r599;
	cvt.s64.s32 	%rd156, %r600;
	add.s64 	%rd157, %rd1, %rd156;
	ld.global.u8 	%rs86, [%rd157];
	setp.lt.u16 	%p122, %rs85, %rs86;
	or.b32  	%r601, %r582, 4096;
	selp.b32 	%r602, %r601, %r582, %p122;
	ld.const.s8 	%rs87, [c_brief+52];
	cvt.rn.f32.s16 	%f311, %rs87;
	mul.f32 	%f312, %f7, %f311;
	ld.const.s8 	%rs88, [c_brief+53];
	cvt.rn.f32.s16 	%f313, %rs88;
	mul.f32 	%f314, %f76, %f313;
	sub.f32 	%f315, %f312, %f314;
	add.f32 	%f316, %f315, 0f3F000000;
	cvt.rzi.s32.f32 	%r603, %f316;
	mul.f32 	%f317, %f7, %f313;
	fma.rn.f32 	%f318, %f76, %f311, %f317;
	add.f32 	%f319, %f318, 0f3F000000;
	cvt.rzi.s32.f32 	%r604, %f319;
	ld.const.s8 	%rs89, [c_brief+54];
	cvt.rn.f32.s16 	%f320, %rs89;
	mul.f32 	%f321, %f7, %f320;
	ld.const.s8 	%rs90, [c_brief+55];
	cvt.rn.f32.s16 	%f322, %rs90;
	mul.f32 	%f323, %f76, %f322;
	sub.f32 	%f324, %f321, %f323;
	add.f32 	%f325, %f324, 0f3F000000;
	cvt.rzi.s32.f32 	%r605, %f325;
	mul.f32 	%f326, %f7, %f322;
	fma.rn.f32 	%f327, %f76, %f320, %f326;
	add.f32 	%f328, %f327, 0f3F000000;
	cvt.rzi.s32.f32 	%r606, %f328;
	add.s32 	%r607, %r604, %r2;
	setp.lt.s32 	%p123, %r607, 0;
	min.s32 	%r608, %r607, %r3;
	selp.b32 	%r609, 0, %r608, %p123;
	add.s32 	%r610, %r603, %r4;
	setp.lt.s32 	%p124, %r610, 0;
	min.s32 	%r611, %r610, %r5;
	selp.b32 	%r612, 0, %r611, %p124;
	mad.lo.s32 	%r613, %r609, %r74, %r612;
	cvt.s64.s32 	%rd158, %r613;
	add.s64 	%rd159, %rd1, %rd158;
	ld.global.u8 	%rs91, [%rd159];
	add.s32 	%r614, %r606, %r2;
	setp.lt.s32 	%p125, %r614, 0;
	min.s32 	%r615, %r614, %r3;
	selp.b32 	%r616, 0, %r615, %p125;
	add.s32 	%r617, %r605, %r4;
	setp.lt.s32 	%p126, %r617, 0;
	min.s32 	%r618, %r617, %r5;
	selp.b32 	%r619, 0, %r618, %p126;
	mad.lo.s32 	%r620, %r616, %r74, %r619;
	cvt.s64.s32 	%rd160, %r620;
	add.s64 	%rd161, %rd1, %rd160;
	ld.global.u8 	%rs92, [%rd161];
	setp.lt.u16 	%p127, %rs91, %rs92;
	or.b32  	%r621, %r602, 8192;
	selp.b32 	%r622, %r621, %r602, %p127;
	ld.const.s8 	%rs93, [c_brief+56];
	cvt.rn.f32.s16 	%f329, %rs93;
	mul.f32 	%f330, %f7, %f329;
	ld.const.s8 	%rs94, [c_brief+57];
	cvt.rn.f32.s16 	%f331, %rs94;
	mul.f32 	%f332, %f76, %f331;
	sub.f32 	%f333, %f330, %f332;
	add.f32 	%f334, %f333, 0f3F000000;
	cvt.rzi.s32.f32 	%r623, %f334;
	mul.f32 	%f335, %f7, %f331;
	fma.rn.f32 	%f336, %f76, %f329, %f335;
	add.f32 	%f337, %f336, 0f3F000000;
	cvt.rzi.s32.f32 	%r624, %f337;
	ld.const.s8 	%rs95, [c_brief+58];
	cvt.rn.f32.s16 	%f338, %rs95;
	mul.f32 	%f339, %f7, %f338;
	ld.const.s8 	%rs96, [c_brief+59];
	cvt.rn.f32.s16 	%f340, %rs96;
	mul.f32 	%f341, %f76, %f340;
	sub.f32 	%f342, %f339, %f341;
	add.f32 	%f343, %f342, 0f3F000000;
	cvt.rzi.s32.f32 	%r625, %f343;
	mul.f32 	%f344, %f7, %f340;
	fma.rn.f32 	%f345, %f76, %f338, %f344;
	add.f32 	%f346, %f345, 0f3F000000;
	cvt.rzi.s32.f32 	%r626, %f346;
	add.s32 	%r627, %r624, %r2;
	setp.lt.s32 	%p128, %r627, 0;
	min.s32 	%r628, %r627, %r3;
	selp.b32 	%r629, 0, %r628, %p128;
	add.s32 	%r630, %r623, %r4;
	setp.lt.s32 	%p129, %r630, 0;
	min.s32 	%r631, %r630, %r5;
	selp.b32 	%r632, 0, %r631, %p129;
	mad.lo.s32 	%r633, %r629, %r74, %r632;
	cvt.s64.s32 	%rd162, %r633;
	add.s64 	%rd163, %rd1, %rd162;
	ld.global.u8 	%rs97, [%rd163];
	add.s32 	%r634, %r626, %r2;
	setp.lt.s32 	%p130, %r634, 0;
	min.s32 	%r635, %r634, %r3;
	selp.b32 	%r636, 0, %r635, %p130;
	add.s32 	%r637, %r625, %r4;
	setp.lt.s32 	%p131, %r637, 0;
	min.s32 	%r638, %r637, %r5;
	selp.b32 	%r639, 0, %r638, %p131;
	mad.lo.s32 	%r640, %r636, %r74, %r639;
	cvt.s64.s32 	%rd164, %r640;
	add.s64 	%rd165, %rd1, %rd164;
	ld.global.u8 	%rs98, [%rd165];
	setp.lt.u16 	%p132, %rs97, %rs98;
	or.b32  	%r641, %r622, 16384;
	selp.b32 	%r642, %r641, %r622, %p132;
	ld.const.s8 	%rs99, [c_brief+60];
	cvt.rn.f32.s16 	%f347, %rs99;
	mul.f32 	%f348, %f7, %f347;
	ld.const.s8 	%rs100, [c_brief+61];
	cvt.rn.f32.s16 	%f349, %rs100;
	mul.f32 	%f350, %f76, %f349;
	sub.f32 	%f351, %f348, %f350;
	add.f32 	%f352, %f351, 0f3F000000;
	cvt.rzi.s32.f32 	%r643, %f352;
	mul.f32 	%f353, %f7, %f349;
	fma.rn.f32 	%f354, %f76, %f347, %f353;
	add.f32 	%f355, %f354, 0f3F000000;
	cvt.rzi.s32.f32 	%r644, %f355;
	ld.const.s8 	%rs101, [c_brief+62];
	cvt.rn.f32.s16 	%f356, %rs101;
	mul.f32 	%f357, %f7, %f356;
	ld.const.s8 	%rs102, [c_brief+63];
	cvt.rn.f32.s16 	%f358, %rs102;
	mul.f32 	%f359, %f76, %f358;
	sub.f32 	%f360, %f357, %f359;
	add.f32 	%f361, %f360, 0f3F000000;
	cvt.rzi.s32.f32 	%r645, %f361;
	mul.f32 	%f362, %f7, %f358;
	fma.rn.f32 	%f363, %f76, %f356, %f362;
	add.f32 	%f364, %f363, 0f3F000000;
	cvt.rzi.s32.f32 	%r646, %f364;
	add.s32 	%r647, %r644, %r2;
	setp.lt.s32 	%p133, %r647, 0;
	min.s32 	%r648, %r647, %r3;
	selp.b32 	%r649, 0, %r648, %p133;
	add.s32 	%r650, %r643, %r4;
	setp.lt.s32 	%p134, %r650, 0;
	min.s32 	%r651, %r650, %r5;
	selp.b32 	%r652, 0, %r651, %p134;
	mad.lo.s32 	%r653, %r649, %r74, %r652;
	cvt.s64.s32 	%rd166, %r653;
	add.s64 	%rd167, %rd1, %rd166;
	ld.global.u8 	%rs103, [%rd167];
	add.s32 	%r654, %r646, %r2;
	setp.lt.s32 	%p135, %r654, 0;
	min.s32 	%r655, %r654, %r3;
	selp.b32 	%r656, 0, %r655, %p135;
	add.s32 	%r657, %r645, %r4;
	setp.lt.s32 	%p136, %r657, 0;
	min.s32 	%r658, %r657, %r5;
	selp.b32 	%r659, 0, %r658, %p136;
	mad.lo.s32 	%r660, %r656, %r74, %r659;
	cvt.s64.s32 	%rd168, %r660;
	add.s64 	%rd169, %rd1, %rd168;
	ld.global.u8 	%rs104, [%rd169];
	setp.lt.u16 	%p137, %rs103, %rs104;
	or.b32  	%r661, %r642, 32768;
	selp.b32 	%r662, %r661, %r642, %p137;
	ld.const.s8 	%rs105, [c_brief+64];
	cvt.rn.f32.s16 	%f365, %rs105;
	mul.f32 	%f366, %f7, %f365;
	ld.const.s8 	%rs106, [c_brief+65];
	cvt.rn.f32.s16 	%f367, %rs106;
	mul.f32 	%f368, %f76, %f367;
	sub.f32 	%f369, %f366, %f368;
	add.f32 	%f370, %f369, 0f3F000000;
	cvt.rzi.s32.f32 	%r663, %f370;
	mul.f32 	%f371, %f7, %f367;
	fma.rn.f32 	%f372, %f76, %f365, %f371;
	add.f32 	%f373, %f372, 0f3F000000;
	cvt.rzi.s32.f32 	%r664, %f373;
	ld.const.s8 	%rs107, [c_brief+66];
	cvt.rn.f32.s16 	%f374, %rs107;
	mul.f32 	%f375, %f7, %f374;
	ld.const.s8 	%rs108, [c_brief+67];
	cvt.rn.f32.s16 	%f376, %rs108;
	mul.f32 	%f377, %f76, %f376;
	sub.f32 	%f378, %f375, %f377;
	add.f32 	%f379, %f378, 0f3F000000;
	cvt.rzi.s32.f32 	%r665, %f379;
	mul.f32 	%f380, %f7, %f376;
	fma.rn.f32 	%f381, %f76, %f374, %f380;
	add.f32 	%f382, %f381, 0f3F000000;
	cvt.rzi.s32.f32 	%r666, %f382;
	add.s32 	%r667, %r664, %r2;
	setp.lt.s32 	%p138, %r667, 0;
	min.s32 	%r668, %r667, %r3;
	selp.b32 	%r669, 0, %r668, %p138;
	add.s32 	%r670, %r663, %r4;
	setp.lt.s32 	%p139, %r670, 0;
	min.s32 	%r671, %r670, %r5;
	selp.b32 	%r672, 0, %r671, %p139;
	mad.lo.s32 	%r673, %r669, %r74, %r672;
	cvt.s64.s32 	%rd170, %r673;
	add.s64 	%rd171, %rd1, %rd170;
	ld.global.u8 	%rs109, [%rd171];
	add.s32 	%r674, %r666, %r2;
	setp.lt.s32 	%p140, %r674, 0;
	min.s32 	%r675, %r674, %r3;
	selp.b32 	%r676, 0, %r675, %p140;
	add.s32 	%r677, %r665, %r4;
	setp.lt.s32 	%p141, %r677, 0;
	min.s32 	%r678, %r677, %r5;
	selp.b32 	%r679, 0, %r678, %p141;
	mad.lo.s32 	%r680, %r676, %r74, %r679;
	cvt.s64.s32 	%rd172, %r680;
	add.s64 	%rd173, %rd1, %rd172;
	ld.global.u8 	%rs110, [%rd173];
	setp.lt.u16 	%p142, %rs109, %rs110;
	or.b32  	%r681, %r662, 65536;
	selp.b32 	%r682, %r681, %r662, %p142;
	ld.const.s8 	%rs111, [c_brief+68];
	cvt.rn.f32.s16 	%f383, %rs111;
	mul.f32 	%f384, %f7, %f383;
	ld.const.s8 	%rs112, [c_brief+69];
	cvt.rn.f32.s16 	%f385, %rs112;
	mul.f32 	%f386, %f76, %f385;
	sub.f32 	%f387, %f384, %f386;
	add.f32 	%f388, %f387, 0f3F000000;
	cvt.rzi.s32.f32 	%r683, %f388;
	mul.f32 	%f389, %f7, %f385;
	fma.rn.f32 	%f390, %f76, %f383, %f389;
	add.f32 	%f391, %f390, 0f3F000000;
	cvt.rzi.s32.f32 	%r684, %f391;
	ld.const.s8 	%rs113, [c_brief+70];
	cvt.rn.f32.s16 	%f392, %rs113;
	mul.f32 	%f393, %f7, %f392;
	ld.const.s8 	%rs114, [c_brief+71];
	cvt.rn.f32.s16 	%f394, %rs114;
	mul.f32 	%f395, %f76, %f394;
	sub.f32 	%f396, %f393, %f395;
	add.f32 	%f397, %f396, 0f3F000000;
	cvt.rzi.s32.f32 	%r685, %f397;
	mul.f32 	%f398, %f7, %f394;
	fma.rn.f32 	%f399, %f76, %f392, %f398;
	add.f32 	%f400, %f399, 0f3F000000;
	cvt.rzi.s32.f32 	%r686, %f400;
	add.s32 	%r687, %r684, %r2;
	setp.lt.s32 	%p143, %r687, 0;
	min.s32 	%r688, %r687, %r3;
	selp.b32 	%r689, 0, %r688, %p143;
	add.s32 	%r690, %r683, %r4;
	setp.lt.s32 	%p144, %r690, 0;
	min.s32 	%r691, %r690, %r5;
	selp.b32 	%r692, 0, %r691, %p144;
	mad.lo.s32 	%r693, %r689, %r74, %r692;
	cvt.s64.s32 	%rd174, %r693;
	add.s64 	%rd175, %rd1, %rd174;
	ld.global.u8 	%rs115, [%rd175];
	add.s32 	%r694, %r686, %r2;
	setp.lt.s32 	%p145, %r694, 0;
	min.s32 	%r695, %r694, %r3;
	selp.b32 	%r696, 0, %r695, %p145;
	add.s32 	%r697, %r685, %r4;
	setp.lt.s32 	%p146, %r697, 0;
	min.s32 	%r698, %r697, %r5;
	selp.b32 	%r699, 0, %r698, %p146;
	mad.lo.s32 	%r700, %r696, %r74, %r699;
	cvt.s64.s32 	%rd176, %r700;
	add.s64 	%rd177, %rd1, %rd176;
	ld.global.u8 	%rs116, [%rd177];
	setp.lt.u16 	%p147, %rs115, %rs116;
	or.b32  	%r701, %r682, 131072;
	selp.b32 	%r702, %r701, %r682, %p147;
	ld.const.s8 	%rs117, [c_brief+72];
	cvt.rn.f32.s16 	%f401, %rs117;
	mul.f32 	%f402, %f7, %f401;
	ld.const.s8 	%rs118, [c_brief+73];
	cvt.rn.f32.s16 	%f403, %rs118;
	mul.f32 	%f404, %f76, %f403;
	sub.f32 	%f405, %f402, %f404;
	add.f32 	%f406, %f405, 0f3F000000;
	cvt.rzi.s32.f32 	%r703, %f406;
	mul.f32 	%f407, %f7, %f403;
	fma.rn.f32 	%f408, %f76, %f401, %f407;
	add.f32 	%f409, %f408, 0f3F000000;
	cvt.rzi.s32.f32 	%r704, %f409;
	ld.const.s8 	%rs119, [c_brief+74];
	cvt.rn.f32.s16 	%f410, %rs119;
	mul.f32 	%f411, %f7, %f410;
	ld.const.s8 	%rs120, [c_brief+75];
	cvt.rn.f32.s16 	%f412, %rs120;
	mul.f32 	%f413, %f76, %f412;
	sub.f32 	%f414, %f411, %f413;
	add.f32 	%f415, %f414, 0f3F000000;
	cvt.rzi.s32.f32 	%r705, %f415;
	mul.f32 	%f416, %f7, %f412;
	fma.rn.f32 	%f417, %f76, %f410, %f416;
	add.f32 	%f418, %f417, 0f3F000000;
	cvt.rzi.s32.f32 	%r706, %f418;
	add.s32 	%r707, %r704, %r2;
	setp.lt.s32 	%p148, %r707, 0;
	min.s32 	%r708, %r707, %r3;
	selp.b32 	%r709, 0, %r708, %p148;
	add.s32 	%r710, %r703, %r4;
	setp.lt.s32 	%p149, %r710, 0;
	min.s32 	%r711, %r710, %r5;
	selp.b32 	%r712, 0, %r711, %p149;
	mad.lo.s32 	%r713, %r709, %r74, %r712;
	cvt.s64.s32 	%rd178, %r713;
	add.s64 	%rd179, %rd1, %rd178;
	ld.global.u8 	%rs121, [%rd179];
	add.s32 	%r714, %r706, %r2;
	setp.lt.s32 	%p150, %r714, 0;
	min.s32 	%r715, %r714, %r3;
	selp.b32 	%r716, 0, %r715, %p150;
	add.s32 	%r717, %r705, %r4;
	setp.lt.s32 	%p151, %r717, 0;
	min.s32 	%r718, %r717, %r5;
	selp.b32 	%r719, 0, %r718, %p151;
	mad.lo.s32 	%r720, %r716, %r74, %r719;
	cvt.s64.s32 	%rd180, %r720;
	add.s64 	%rd181, %rd1, %rd180;
	ld.global.u8 	%rs122, [%rd181];
	setp.lt.u16 	%p152, %rs121, %rs122;
	or.b32  	%r721, %r702, 262144;
	selp.b32 	%r722, %r721, %r702, %p152;
	ld.const.s8 	%rs123, [c_brief+76];
	cvt.rn.f32.s16 	%f419, %rs123;
	mul.f32 	%f420, %f7, %f419;
	ld.const.s8 	%rs124, [c_brief+77];
	cvt.rn.f32.s16 	%f421, %rs124;
	mul.f32 	%f422, %f76, %f421;
	sub.f32 	%f423, %f420, %f422;
	add.f32 	%f424, %f423, 0f3F000000;
	cvt.rzi.s32.f32 	%r723, %f424;
	mul.f32 	%f425, %f7, %f421;
	fma.rn.f32 	%f426, %f76, %f419, %f425;
	add.f32 	%f427, %f426, 0f3F000000;
	cvt.rzi.s32.f32 	%r724, %f427;
	ld.const.s8 	%rs125, [c_brief+78];
	cvt.rn.f32.s16 	%f428, %rs125;
	mul.f32 	%f429, %f7, %f428;
	ld.const.s8 	%rs126, [c_brief+79];
	cvt.rn.f32.s16 	%f430, %rs126;
	mul.f32 	%f431, %f76, %f430;
	sub.f32 	%f432, %f429, %f431;
	add.f32 	%f433, %f432, 0f3F000000;
	cvt.rzi.s32.f32 	%r725, %f433;
	mul.f32 	%f434, %f7, %f430;
	fma.rn.f32 	%f435, %f76, %f428, %f434;
	add.f32 	%f436, %f435, 0f3F000000;
	cvt.rzi.s32.f32 	%r726, %f436;
	add.s32 	%r727, %r724, %r2;
	setp.lt.s32 	%p153, %r727, 0;
	min.s32 	%r728, %r727, %r3;
	selp.b32 	%r729, 0, %r728, %p153;
	add.s32 	%r730, %r723, %r4;
	setp.lt.s32 	%p154, %r730, 0;
	min.s32 	%r731, %r730, %r5;
	selp.b32 	%r732, 0, %r731, %p154;
	mad.lo.s32 	%r733, %r729, %r74, %r732;
	cvt.s64.s32 	%rd182, %r733;
	add.s64 	%rd183, %rd1, %rd182;
	ld.global.u8 	%rs127, [%rd183];
	add.s32 	%r734, %r726, %r2;
	setp.lt.s32 	%p155, %r734, 0;
	min.s32 	%r735, %r734, %r3;
	selp.b32 	%r736, 0, %r735, %p155;
	add.s32 	%r737, %r725, %r4;
	setp.lt.s32 	%p156, %r737, 0;
	min.s32 	%r738, %r737, %r5;
	selp.b32 	%r739, 0, %r738, %p156;
	mad.lo.s32 	%r740, %r736, %r74, %r739;
	cvt.s64.s32 	%rd184, %r740;
	add.s64 	%rd185, %rd1, %rd184;
	ld.global.u8 	%rs128, [%rd185];
	setp.lt.u16 	%p157, %rs127, %rs128;
	or.b32  	%r741, %r722, 524288;
	selp.b32 	%r742, %r741, %r722, %p157;
	ld.const.s8 	%rs129, [c_brief+80];
	cvt.rn.f32.s16 	%f437, %rs129;
	mul.f32 	%f438, %f7, %f437;
	ld.const.s8 	%rs130, [c_brief+81];
	cvt.rn.f32.s16 	%f439, %rs130;
	mul.f32 	%f440, %f76, %f439;
	sub.f32 	%f441, %f438, %f440;
	add.f32 	%f442, %f441, 0f3F000000;
	cvt.rzi.s32.f32 	%r743, %f442;
	mul.f32 	%f443, %f7, %f439;
	fma.rn.f32 	%f444, %f76, %f437, %f443;
	add.f32 	%f445, %f444, 0f3F000000;
	cvt.rzi.s32.f32 	%r744, %f445;
	ld.const.s8 	%rs131, [c_brief+82];
	cvt.rn.f32.s16 	%f446, %rs131;
	mul.f32 	%f447, %f7, %f446;
	ld.const.s8 	%rs132, [c_brief+83];
	cvt.rn.f32.s16 	%f448, %rs132;
	mul.f32 	%f449, %f76, %f448;
	sub.f32 	%f450, %f447, %f449;
	add.f32 	%f451, %f450, 0f3F000000;
	cvt.rzi.s32.f32 	%r745, %f451;
	mul.f32 	%f452, %f7, %f448;
	fma.rn.f32 	%f453, %f76, %f446, %f452;
	add.f32 	%f454, %f453, 0f3F000000;
	cvt.rzi.s32.f32 	%r746, %f454;
	add.s32 	%r747, %r744, %r2;
	setp.lt.s32 	%p158, %r747, 0;
	min.s32 	%r748, %r747, %r3;
	selp.b32 	%r749, 0, %r748, %p158;
	add.s32 	%r750, %r743, %r4;
	setp.lt.s32 	%p159, %r750, 0;
	min.s32 	%r751, %r750, %r5;
	selp.b32 	%r752, 0, %r751, %p159;
	mad.lo.s32 	%r753, %r749, %r74, %r752;
	cvt.s64.s32 	%rd186, %r753;
	add.s64 	%rd187, %rd1, %rd186;
	ld.global.u8 	%rs133, [%rd187];
	add.s32 	%r754, %r746, %r2;
	setp.lt.s32 	%p160, %r754, 0;
	min.s32 	%r755, %r754, %r3;
	selp.b32 	%r756, 0, %r755, %p160;
	add.s32 	%r757, %r745, %r4;
	setp.lt.s32 	%p161, %r757, 0;
	min.s32 	%r758, %r757, %r5;
	selp.b32 	%r759, 0, %r758, %p161;
	mad.lo.s32 	%r760, %r756, %r74, %r759;
	cvt.s64.s32 	%rd188, %r760;
	add.s64 	%rd189, %rd1, %rd188;
	ld.global.u8 	%rs134, [%rd189];
	setp.lt.u16 	%p162, %rs133, %rs134;
	or.b32  	%r761, %r742, 1048576;
	selp.b32 	%r762, %r761, %r742, %p162;
	ld.const.s8 	%rs135, [c_brief+84];
	cvt.rn.f32.s16 	%f455, %rs135;
	mul.f32 	%f456, %f7, %f455;
	ld.const.s8 	%rs136, [c_brief+85];
	cvt.rn.f32.s16 	%f457, %rs136;
	mul.f32 	%f458, %f76, %f457;
	sub.f32 	%f459, %f456, %f458;
	add.f32 	%f460, %f459, 0f3F000000;
	cvt.rzi.s32.f32 	%r763, %f460;
	mul.f32 	%f461, %f7, %f457;
	fma.rn.f32 	%f462, %f76, %f455, %f461;
	add.f32 	%f463, %f462, 0f3F000000;
	cvt.rzi.s32.f32 	%r764, %f463;
	ld.const.s8 	%rs137, [c_brief+86];
	cvt.rn.f32.s16 	%f464, %rs137;
	mul.f32 	%f465, %f7, %f464;
	ld.const.s8 	%rs138, [c_brief+87];
	cvt.rn.f32.s16 	%f466, %rs138;
	mul.f32 	%f467, %f76, %f466;
	sub.f32 	%f468, %f465, %f467;
	add.f32 	%f469, %f468, 0f3F000000;
	cvt.rzi.s32.f32 	%r765, %f469;
	mul.f32 	%f470, %f7, %f466;
	fma.rn.f32 	%f471, %f76, %f464, %f470;
	add.f32 	%f472, %f471, 0f3F000000;
	cvt.rzi.s32.f32 	%r766, %f472;
	add.s32 	%r767, %r764, %r2;
	setp.lt.s32 	%p163, %r767, 0;
	min.s32 	%r768, %r767, %r3;
	selp.b32 	%r769, 0, %r768, %p163;
	add.s32 	%r770, %r763, %r4;
	setp.lt.s32 	%p164, %r770, 0;
	min.s32 	%r771, %r770, %r5;
	selp.b32 	%r772, 0, %r771, %p164;
	mad.lo.s32 	%r773, %r769, %r74, %r772;
	cvt.s64.s32 	%rd190, %r773;
	add.s64 	%rd191, %rd1, %rd190;
	ld.global.u8 	%rs139, [%rd191];
	add.s32 	%r774, %r766, %r2;
	setp.lt.s32 	%p165, %r774, 0;
	min.s32 	%r775, %r774, %r3;
	selp.b32 	%r776, 0, %r775, %p165;
	add.s32 	%r777, %r765, %r4;
	setp.lt.s32 	%p166, %r777, 0;
	min.s32 	%r778, %r777, %r5;
	selp.b32 	%r779, 0, %r778, %p166;
	mad.lo.s32 	%r780, %r776, %r74, %r779;
	cvt.s64.s32 	%rd192, %r780;
	add.s64 	%rd193, %rd1, %rd192;
	ld.global.u8 	%rs140, [%rd193];
	setp.lt.u16 	%p167, %rs139, %rs140;
	or.b32  	%r781, %r762, 2097152;
	selp.b32 	%r782, %r781, %r762, %p167;
	ld.const.s8 	%rs141, [c_brief+88];
	cvt.rn.f32.s16 	%f473, %rs141;
	mul.f32 	%f474, %f7, %f473;
	ld.const.s8 	%rs142, [c_brief+89];
	cvt.rn.f32.s16 	%f475, %rs142;
	mul.f32 	%f476, %f76, %f475;
	sub.f32 	%f477, %f474, %f476;
	add.f32 	%f478, %f477, 0f3F000000;
	cvt.rzi.s32.f32 	%r783, %f478;
	mul.f32 	%f479, %f7, %f475;
	fma.rn.f32 	%f480, %f76, %f473, %f479;
	add.f32 	%f481, %f480, 0f3F000000;
	cvt.rzi.s32.f32 	%r784, %f481;
	ld.const.s8 	%rs143, [c_brief+90];
	cvt.rn.f32.s16 	%f482, %rs143;
	mul.f32 	%f483, %f7, %f482;
	ld.const.s8 	%rs144, [c_brief+91];
	cvt.rn.f32.s16 	%f484, %rs144;
	mul.f32 	%f485, %f76, %f484;
	sub.f32 	%f486, %f483, %f485;
	add.f32 	%f487, %f486, 0f3F000000;
	cvt.rzi.s32.f32 	%r785, %f487;
	mul.f32 	%f488, %f7, %f484;
	fma.rn.f32 	%f489, %f76, %f482, %f488;
	add.f32 	%f490, %f489, 0f3F000000;
	cvt.rzi.s32.f32 	%r786, %f490;
	add.s32 	%r787, %r784, %r2;
	setp.lt.s32 	%p168, %r787, 0;
	min.s32 	%r788, %r787, %r3;
	selp.b32 	%r789, 0, %r788, %p168;
	add.s32 	%r790, %r783, %r4;
	setp.lt.s32 	%p169, %r790, 0;
	min.s32 	%r791, %r790, %r5;
	selp.b32 	%r792, 0, %r791, %p169;
	mad.lo.s32 	%r793, %r789, %r74, %r792;
	cvt.s64.s32 	%rd194, %r793;
	add.s64 	%rd195, %rd1, %rd194;
	ld.global.u8 	%rs145, [%rd195];
	add.s32 	%r794, %r786, %r2;
	setp.lt.s32 	%p170, %r794, 0;
	min.s32 	%r795, %r794, %r3;
	selp.b32 	%r796, 0, %r795, %p170;
	add.s32 	%r797, %r785, %r4;
	setp.lt.s32 	%p171, %r797, 0;
	min.s32 	%r798, %r797, %r5;
	selp.b32 	%r799, 0, %r798, %p171;
	mad.lo.s32 	%r800, %r796, %r74, %r799;
	cvt.s64.s32 	%rd196, %r800;
	add.s64 	%rd197, %rd1, %rd196;
	ld.global.u8 	%rs146, [%rd197];
	setp.lt.u16 	%p172, %rs145, %rs146;
	or.b32  	%r801, %r782, 4194304;
	selp.b32 	%r802, %r801, %r782, %p172;
	ld.const.s8 	%rs147, [c_brief+92];
	cvt.rn.f32.s16 	%f491, %rs147;
	mul.f32 	%f492, %f7, %f491;
	ld.const.s8 	%rs148, [c_brief+93];
	cvt.rn.f32.s16 	%f493, %rs148;
	mul.f32 	%f494, %f76, %f493;
	sub.f32 	%f495, %f492, %f494;
	add.f32 	%f496, %f495, 0f3F000000;
	cvt.rzi.s32.f32 	%r803, %f496;
	mul.f32 	%f497, %f7, %f493;
	fma.rn.f32 	%f498, %f76, %f491, %f497;
	add.f32 	%f499, %f498, 0f3F000000;
	cvt.rzi.s32.f32 	%r804, %f499;
	ld.const.s8 	%rs149, [c_brief+94];
	cvt.rn.f32.s16 	%f500, %rs149;
	mul.f32 	%f501, %f7, %f500;
	ld.const.s8 	%rs150, [c_brief+95];
	cvt.rn.f32.s16 	%f502, %rs150;
	mul.f32 	%f503, %f76, %f502;
	sub.f32 	%f504, %f501, %f503;
	add.f32 	%f505, %f504, 0f3F000000;
	cvt.rzi.s32.f32 	%r805, %f505;
	mul.f32 	%f506, %f7, %f502;
	fma.rn.f32 	%f507, %f76, %f500, %f506;
	add.f32 	%f508, %f507, 0f3F000000;
	cvt.rzi.s32.f32 	%r806, %f508;
	add.s32 	%r807, %r804, %r2;
	setp.lt.s32 	%p173, %r807, 0;
	min.s32 	%r808, %r807, %r3;
	selp.b32 	%r809, 0, %r808, %p173;
	add.s32 	%r810, %r803, %r4;
	setp.lt.s32 	%p174, %r810, 0;
	min.s32 	%r811, %r810, %r5;
	selp.b32 	%r812, 0, %r811, %p174;
	mad.lo.s32 	%r813, %r809, %r74, %r812;
	cvt.s64.s32 	%rd198, %r813;
	add.s64 	%rd199, %rd1, %rd198;
	ld.global.u8 	%rs151, [%rd199];
	add.s32 	%r814, %r806, %r2;
	setp.lt.s32 	%p175, %r814, 0;
	min.s32 	%r815, %r814, %r3;
	selp.b32 	%r816, 0, %r815, %p175;
	add.s32 	%r817, %r805, %r4;
	setp.lt.s32 	%p176, %r817, 0;
	min.s32 	%r818, %r817, %r5;
	selp.b32 	%r819, 0, %r818, %p176;
	mad.lo.s32 	%r820, %r816, %r74, %r819;
	cvt.s64.s32 	%rd200, %r820;
	add.s64 	%rd201, %rd1, %rd200;
	ld.global.u8 	%rs152, [%rd201];
	setp.lt.u16 	%p177, %rs151, %rs152;
	or.b32  	%r821, %r802, 8388608;
	selp.b32 	%r822, %r821, %r802, %p177;
	ld.const.s8 	%rs153, [c_brief+96];
	cvt.rn.f32.s16 	%f509, %rs153;
	mul.f32 	%f510, %f7, %f509;
	ld.const.s8 	%rs154, [c_brief+97];
	cvt.rn.f32.s16 	%f511, %rs154;
	mul.f32 	%f512, %f76, %f511;
	sub.f32 	%f513, %f510, %f512;
	add.f32 	%f514, %f513, 0f3F000000;
	cvt.rzi.s32.f32 	%r823, %f514;
	mul.f32 	%f515, %f7, %f511;
	fma.rn.f32 	%f516, %f76, %f509, %f515;
	add.f32 	%f517, %f516, 0f3F000000;
	cvt.rzi.s32.f32 	%r824, %f517;
	ld.const.s8 	%rs155, [c_brief+98];
	cvt.rn.f32.s16 	%f518, %rs155;
	mul.f32 	%f519, %f7, %f518;
	ld.const.s8 	%rs156, [c_brief+99];
	cvt.rn.f32.s16 	%f520, %rs156;
	mul.f32 	%f521, %f76, %f520;
	sub.f32 	%f522, %f519, %f521;
	add.f32 	%f523, %f522, 0f3F000000;
	cvt.rzi.s32.f32 	%r825, %f523;
	mul.f32 	%f524, %f7, %f520;
	fma.rn.f32 	%f525, %f76, %f518, %f524;
	add.f32 	%f526, %f525, 0f3F000000;
	cvt.rzi.s32.f32 	%r826, %f526;
	add.s32 	%r827, %r824, %r2;
	setp.lt.s32 	%p178, %r827, 0;
	min.s32 	%r828, %r827, %r3;
	selp.b32 	%r829, 0, %r828, %p178;
	add.s32 	%r830, %r823, %r4;
	setp.lt.s32 	%p179, %r830, 0;
	min.s32 	%r831, %r830, %r5;
	selp.b32 	%r832, 0, %r831, %p179;
	mad.lo.s32 	%r833, %r829, %r74, %r832;
	cvt.s64.s32 	%rd202, %r833;
	add.s64 	%rd203, %rd1, %rd202;
	ld.global.u8 	%rs157, [%rd203];
	add.s32 	%r834, %r826, %r2;
	setp.lt.s32 	%p180, %r834, 0;
	min.s32 	%r835, %r834, %r3;
	selp.b32 	%r836, 0, %r835, %p180;
	add.s32 	%r837, %r825, %r4;
	setp.lt.s32 	%p181, %r837, 0;
	min.s32 	%r838, %r837, %r5;
	selp.b32 	%r839, 0, %r838, %p181;
	mad.lo.s32 	%r840, %r836, %r74, %r839;
	cvt.s64.s32 	%rd204, %r840;
	add.s64 	%rd205, %rd1, %rd204;
	ld.global.u8 	%rs158, [%rd205];
	setp.lt.u16 	%p182, %rs157, %rs158;
	or.b32  	%r841, %r822, 16777216;
	selp.b32 	%r842, %r841, %r822, %p182;
	ld.const.s8 	%rs159, [c_brief+100];
	cvt.rn.f32.s16 	%f527, %rs159;
	mul.f32 	%f528, %f7, %f527;
	ld.const.s8 	%rs160, [c_brief+101];
	cvt.rn.f32.s16 	%f529, %rs160;
	mul.f32 	%f530, %f76, %f529;
	sub.f32 	%f531, %f528, %f530;
	add.f32 	%f532, %f531, 0f3F000000;
	cvt.rzi.s32.f32 	%r843, %f532;
	mul.f32 	%f533, %f7, %f529;
	fma.rn.f32 	%f534, %f76, %f527, %f533;
	add.f32 	%f535, %f534, 0f3F000000;
	cvt.rzi.s32.f32 	%r844, %f535;
	ld.const.s8 	%rs161, [c_brief+102];
	cvt.rn.f32.s16 	%f536, %rs161;
	mul.f32 	%f537, %f7, %f536;
	ld.const.s8 	%rs162, [c_brief+103];
	cvt.rn.f32.s16 	%f538, %rs162;
	mul.f32 	%f539, %f76, %f538;
	sub.f32 	%f540, %f537, %f539;
	add.f32 	%f541, %f540, 0f3F000000;
	cvt.rzi.s32.f32 	%r845, %f541;
	mul.f32 	%f542, %f7, %f538;
	fma.rn.f32 	%f543, %f76, %f536, %f542;
	add.f32 	%f544, %f543, 0f3F000000;
	cvt.rzi.s32.f32 	%r846, %f544;
	add.s32 	%r847, %r844, %r2;
	setp.lt.s32 	%p183, %r847, 0;
	min.s32 	%r848, %r847, %r3;
	selp.b32 	%r849, 0, %r848, %p183;
	add.s32 	%r850, %r843, %r4;
	setp.lt.s32 	%p184, %r850, 0;
	min.s32 	%r851, %r850, %r5;
	selp.b32 	%r852, 0, %r851, %p184;
	mad.lo.s32 	%r853, %r849, %r74, %r852;
	cvt.s64.s32 	%rd206, %r853;
	add.s64 	%rd207, %rd1, %rd206;
	ld.global.u8 	%rs163, [%rd207];
	add.s32 	%r854, %r846, %r2;
	setp.lt.s32 	%p185, %r854, 0;
	min.s32 	%r855, %r854, %r3;
	selp.b32 	%r856, 0, %r855, %p185;
	add.s32 	%r857, %r845, %r4;
	setp.lt.s32 	%p186, %r857, 0;
	min.s32 	%r858, %r857, %r5;
	selp.b32 	%r859, 0, %r858, %p186;
	mad.lo.s32 	%r860, %r856, %r74, %r859;
	cvt.s64.s32 	%rd208, %r860;
	add.s64 	%rd209, %rd1, %rd208;
	ld.global.u8 	%rs164, [%rd209];
	setp.lt.u16 	%p187, %rs163, %rs164;
	or.b32  	%r861, %r842, 33554432;
	selp.b32 	%r862, %r861, %r842, %p187;
	ld.const.s8 	%rs165, [c_brief+104];
	cvt.rn.f32.s16 	%f545, %rs165;
	mul.f32 	%f546, %f7, %f545;
	ld.const.s8 	%rs166, [c_brief+105];
	cvt.rn.f32.s16 	%f547, %rs166;
	mul.f32 	%f548, %f76, %f547;
	sub.f32 	%f549, %f546, %f548;
	add.f32 	%f550, %f549, 0f3F000000;
	cvt.rzi.s32.f32 	%r863, %f550;
	mul.f32 	%f551, %f7, %f547;
	fma.rn.f32 	%f552, %f76, %f545, %f551;
	add.f32 	%f553, %f552, 0f3F000000;
	cvt.rzi.s32.f32 	%r864, %f553;
	ld.const.s8 	%rs167, [c_brief+106];
	cvt.rn.f32.s16 	%f554, %rs167;
	mul.f32 	%f555, %f7, %f554;
	ld.const.s8 	%rs168, [c_brief+107];
	cvt.rn.f32.s16 	%f556, %rs168;
	mul.f32 	%f557, %f76, %f556;
	sub.f32 	%f558, %f555, %f557;
	add.f32 	%f559, %f558, 0f3F000000;
	cvt.rzi.s32.f32 	%r865, %f559;
	mul.f32 	%f560, %f7, %f556;
	fma.rn.f32 	%f561, %f76, %f554, %f560;
	add.f32 	%f562, %f561, 0f3F000000;
	cvt.rzi.s32.f32 	%r866, %f562;
	add.s32 	%r867, %r864, %r2;
	setp.lt.s32 	%p188, %r867, 0;
	min.s32 	%r868, %r867, %r3;
	selp.b32 	%r869, 0, %r868, %p188;
	add.s32 	%r870, %r863, %r4;
	setp.lt.s32 	%p189, %r870, 0;
	min.s32 	%r871, %r870, %r5;
	selp.b32 	%r872, 0, %r871, %p189;
	mad.lo.s32 	%r873, %r869, %r74, %r872;
	cvt.s64.s32 	%rd210, %r873;
	add.s64 	%rd211, %rd1, %rd210;
	ld.global.u8 	%rs169, [%rd211];
	add.s32 	%r874, %r866, %r2;
	setp.lt.s32 	%p190, %r874, 0;
	min.s32 	%r875, %r874, %r3;
	selp.b32 	%r876, 0, %r875, %p190;
	add.s32 	%r877, %r865, %r4;
	setp.lt.s32 	%p191, %r877, 0;
	min.s32 	%r878, %r877, %r5;
	selp.b32 	%r879, 0, %r878, %p191;
	mad.lo.s32 	%r880, %r876, %r74, %r879;
	cvt.s64.s32 	%rd212, %r880;
	add.s64 	%rd213, %rd1, %rd212;
	ld.global.u8 	%rs170, [%rd213];
	setp.lt.u16 	%p192, %rs169, %rs170;
	or.b32  	%r881, %r862, 67108864;
	selp.b32 	%r882, %r881, %r862, %p192;
	ld.const.s8 	%rs171, [c_brief+108];
	cvt.rn.f32.s16 	%f563, %rs171;
	mul.f32 	%f564, %f7, %f563;
	ld.const.s8 	%rs172, [c_brief+109];
	cvt.rn.f32.s16 	%f565, %rs172;
	mul.f32 	%f566, %f76, %f565;
	sub.f32 	%f567, %f564, %f566;
	add.f32 	%f568, %f567, 0f3F000000;
	cvt.rzi.s32.f32 	%r883, %f568;
	mul.f32 	%f569, %f7, %f565;
	fma.rn.f32 	%f570, %f76, %f563, %f569;
	add.f32 	%f571, %f570, 0f3F000000;
	cvt.rzi.s32.f32 	%r884, %f571;
	ld.const.s8 	%rs173, [c_brief+110];
	cvt.rn.f32.s16 	%f572, %rs173;
	mul.f32 	%f573, %f7, %f572;
	ld.const.s8 	%rs174, [c_brief+111];
	cvt.rn.f32.s16 	%f574, %rs174;
	mul.f32 	%f575, %f76, %f574;
	sub.f32 	%f576, %f573, %f575;
	add.f32 	%f577, %f576, 0f3F000000;
	cvt.rzi.s32.f32 	%r885, %f577;
	mul.f32 	%f578, %f7, %f574;
	fma.rn.f32 	%f579, %f76, %f572, %f578;
	add.f32 	%f580, %f579, 0f3F000000;
	cvt.rzi.s32.f32 	%r886, %f580;
	add.s32 	%r887, %r884, %r2;
	setp.lt.s32 	%p193, %r887, 0;
	min.s32 	%r888, %r887, %r3;
	selp.b32 	%r889, 0, %r888, %p193;
	add.s32 	%r890, %r883, %r4;
	setp.lt.s32 	%p194, %r890, 0;
	min.s32 	%r891, %r890, %r5;
	selp.b32 	%r892, 0, %r891, %p194;
	mad.lo.s32 	%r893, %r889, %r74, %r892;
	cvt.s64.s32 	%rd214, %r893;
	add.s64 	%rd215, %rd1, %rd214;
	ld.global.u8 	%rs175, [%rd215];
	add.s32 	%r894, %r886, %r2;
	setp.lt.s32 	%p195, %r894, 0;
	min.s32 	%r895, %r894, %r3;
	selp.b32 	%r896, 0, %r895, %p195;
	add.s32 	%r897, %r885, %r4;
	setp.lt.s32 	%p196, %r897, 0;
	min.s32 	%r898, %r897, %r5;
	selp.b32 	%r899, 0, %r898, %p196;
	mad.lo.s32 	%r900, %r896, %r74, %r899;
	cvt.s64.s32 	%rd216, %r900;
	add.s64 	%rd217, %rd1, %rd216;
	ld.global.u8 	%rs176, [%rd217];
	setp.lt.u16 	%p197, %rs175, %rs176;
	or.b32  	%r901, %r882, 134217728;
	selp.b32 	%r902, %r901, %r882, %p197;
	ld.const.s8 	%rs177, [c_brief+112];
	cvt.rn.f32.s16 	%f581, %rs177;
	mul.f32 	%f582, %f7, %f581;
	ld.const.s8 	%rs178, [c_brief+113];
	cvt.rn.f32.s16 	%f583, %rs178;
	mul.f32 	%f584, %f76, %f583;
	sub.f32 	%f585, %f582, %f584;
	add.f32 	%f586, %f585, 0f3F000000;
	cvt.rzi.s32.f32 	%r903, %f586;
	mul.f32 	%f587, %f7, %f583;
	fma.rn.f32 	%f588, %f76, %f581, %f587;
	add.f32 	%f589, %f588, 0f3F000000;
	cvt.rzi.s32.f32 	%r904, %f589;
	ld.const.s8 	%rs179, [c_brief+114];
	cvt.rn.f32.s16 	%f590, %rs179;
	mul.f32 	%f591, %f7, %f590;
	ld.const.s8 	%rs180, [c_brief+115];
	cvt.rn.f32.s16 	%f592, %rs180;
	mul.f32 	%f593, %f76, %f592;
	sub.f32 	%f594, %f591, %f593;
	add.f32 	%f595, %f594, 0f3F000000;
	cvt.rzi.s32.f32 	%r905, %f595;
	mul.f32 	%f596, %f7, %f592;
	fma.rn.f32 	%f597, %f76, %f590, %f596;
	add.f32 	%f598, %f597, 0f3F000000;
	cvt.rzi.s32.f32 	%r906, %f598;
	add.s32 	%r907, %r904, %r2;
	setp.lt.s32 	%p198, %r907, 0;
	min.s32 	%r908, %r907, %r3;
	selp.b32 	%r909, 0, %r908, %p198;
	add.s32 	%r910, %r903, %r4;
	setp.lt.s32 	%p199, %r910, 0;
	min.s32 	%r911, %r910, %r5;
	selp.b32 	%r912, 0, %r911, %p199;
	mad.lo.s32 	%r913, %r909, %r74, %r912;
	cvt.s64.s32 	%rd218, %r913;
	add.s64 	%rd219, %rd1, %rd218;
	ld.global.u8 	%rs181, [%rd219];
	add.s32 	%r914, %r906, %r2;
	setp.lt.s32 	%p200, %r914, 0;
	min.s32 	%r915, %r914, %r3;
	selp.b32 	%r916, 0, %r915, %p200;
	add.s32 	%r917, %r905, %r4;
	setp.lt.s32 	%p201, %r917, 0;
	min.s32 	%r918, %r917, %r5;
	selp.b32 	%r919, 0, %r918, %p201;
	mad.lo.s32 	%r920, %r916, %r74, %r919;
	cvt.s64.s32 	%rd220, %r920;
	add.s64 	%rd221, %rd1, %rd220;
	ld.global.u8 	%rs182, [%rd221];
	setp.lt.u16 	%p202, %rs181, %rs182;
	or.b32  	%r921, %r902, 268435456;
	selp.b32 	%r922, %r921, %r902, %p202;
	ld.const.s8 	%rs183, [c_brief+116];
	cvt.rn.f32.s16 	%f599, %rs183;
	mul.f32 	%f600, %f7, %f599;
	ld.const.s8 	%rs184, [c_brief+117];
	cvt.rn.f32.s16 	%f601, %rs184;
	mul.f32 	%f602, %f76, %f601;
	sub.f32 	%f603, %f600, %f602;
	add.f32 	%f604, %f603, 0f3F000000;
	cvt.rzi.s32.f32 	%r923, %f604;
	mul.f32 	%f605, %f7, %f601;
	fma.rn.f32 	%f606, %f76, %f599, %f605;
	add.f32 	%f607, %f606, 0f3F000000;
	cvt.rzi.s32.f32 	%r924, %f607;
	ld.const.s8 	%rs185, [c_brief+118];
	cvt.rn.f32.s16 	%f608, %rs185;
	mul.f32 	%f609, %f7, %f608;
	ld.const.s8 	%rs186, [c_brief+119];
	cvt.rn.f32.s16 	%f610, %rs186;
	mul.f32 	%f611, %f76, %f610;
	sub.f32 	%f612, %f609, %f611;
	add.f32 	%f613, %f612, 0f3F000000;
	cvt.rzi.s32.f32 	%r925, %f613;
	mul.f32 	%f614, %f7, %f610;
	fma.rn.f32 	%f615, %f76, %f608, %f614;
	add.f32 	%f616, %f615, 0f3F000000;
	cvt.rzi.s32.f32 	%r926, %f616;
	add.s32 	%r927, %r924, %r2;
	setp.lt.s32 	%p203, %r927, 0;
	min.s32 	%r928, %r927, %r3;
	selp.b32 	%r929, 0, %r928, %p203;
	add.s32 	%r930, %r923, %r4;
	setp.lt.s32 	%p204, %r930, 0;
	min.s32 	%r931, %r930, %r5;
	selp.b32 	%r932, 0, %r931, %p204;
	mad.lo.s32 	%r933, %r929, %r74, %r932;
	cvt.s64.s32 	%rd222, %r933;
	add.s64 	%rd223, %rd1, %rd222;
	ld.global.u8 	%rs187, [%rd223];
	add.s32 	%r934, %r926, %r2;
	setp.lt.s32 	%p205, %r934, 0;
	min.s32 	%r935, %r934, %r3;
	selp.b32 	%r936, 0, %r935, %p205;
	add.s32 	%r937, %r925, %r4;
	setp.lt.s32 	%p206, %r937, 0;
	min.s32 	%r938, %r937, %r5;
	selp.b32 	%r939, 0, %r938, %p206;
	mad.lo.s32 	%r940, %r936, %r74, %r939;
	cvt.s64.s32 	%rd224, %r940;
	add.s64 	%rd225, %rd1, %rd224;
	ld.global.u8 	%rs188, [%rd225];
	setp.lt.u16 	%p207, %rs187, %rs188;
	or.b32  	%r941, %r922, 536870912;
	selp.b32 	%r942, %r941, %r922, %p207;
	ld.const.s8 	%rs189, [c_brief+120];
	cvt.rn.f32.s16 	%f617, %rs189;
	mul.f32 	%f618, %f7, %f617;
	ld.const.s8 	%rs190, [c_brief+121];
	cvt.rn.f32.s16 	%f619, %rs190;
	mul.f32 	%f620, %f76, %f619;
	sub.f32 	%f621, %f618, %f620;
	add.f32 	%f622, %f621, 0f3F000000;
	cvt.rzi.s32.f32 	%r943, %f622;
	mul.f32 	%f623, %f7, %f619;
	fma.rn.f32 	%f624, %f76, %f617, %f623;
	add.f32 	%f625, %f624, 0f3F000000;
	cvt.rzi.s32.f32 	%r944, %f625;
	ld.const.s8 	%rs191, [c_brief+122];
	cvt.rn.f32.s16 	%f626, %rs191;
	mul.f32 	%f627, %f7, %f626;
	ld.const.s8 	%rs192, [c_brief+123];
	cvt.rn.f32.s16 	%f628, %rs192;
	mul.f32 	%f629, %f76, %f628;
	sub.f32 	%f630, %f627, %f629;
	add.f32 	%f631, %f630, 0f3F000000;
	cvt.rzi.s32.f32 	%r945, %f631;
	mul.f32 	%f632, %f7, %f628;
	fma.rn.f32 	%f633, %f76, %f626, %f632;
	add.f32 	%f634, %f633, 0f3F000000;
	cvt.rzi.s32.f32 	%r946, %f634;
	add.s32 	%r947, %r944, %r2;
	setp.lt.s32 	%p208, %r947, 0;
	min.s32 	%r948, %r947, %r3;
	selp.b32 	%r949, 0, %r948, %p208;
	add.s32 	%r950, %r943, %r4;
	setp.lt.s32 	%p209, %r950, 0;
	min.s32 	%r951, %r950, %r5;
	selp.b32 	%r952, 0, %r951, %p209;
	mad.lo.s32 	%r953, %r949, %r74, %r952;
	cvt.s64.s32 	%rd226, %r953;
	add.s64 	%rd227, %rd1, %rd226;
	ld.global.u8 	%rs193, [%rd227];
	add.s32 	%r954, %r946, %r2;
	setp.lt.s32 	%p210, %r954, 0;
	min.s32 	%r955, %r954, %r3;
	selp.b32 	%r956, 0, %r955, %p210;
	add.s32 	%r957, %r945, %r4;
	setp.lt.s32 	%p211, %r957, 0;
	min.s32 	%r958, %r957, %r5;
	selp.b32 	%r959, 0, %r958, %p211;
	mad.lo.s32 	%r960, %r956, %r74, %r959;
	cvt.s64.s32 	%rd228, %r960;
	add.s64 	%rd229, %rd1, %rd228;
	ld.global.u8 	%rs194, [%rd229];
	setp.lt.u16 	%p212, %rs193, %rs194;
	or.b32  	%r961, %r942, 1073741824;
	selp.b32 	%r962, %r961, %r942, %p212;
	ld.const.s8 	%rs195, [c_brief+124];
	cvt.rn.f32.s16 	%f635, %rs195;
	mul.f32 	%f636, %f7, %f635;
	ld.const.s8 	%rs196, [c_brief+125];
	cvt.rn.f32.s16 	%f637, %rs196;
	mul.f32 	%f638, %f76, %f637;
	sub.f32 	%f639, %f636, %f638;
	add.f32 	%f640, %f639, 0f3F000000;
	cvt.rzi.s32.f32 	%r963, %f640;
	mul.f32 	%f641, %f7, %f637;
	fma.rn.f32 	%f642, %f76, %f635, %f641;
	add.f32 	%f643, %f642, 0f3F000000;
	cvt.rzi.s32.f32 	%r964, %f643;
	ld.const.s8 	%rs197, [c_brief+126];
	cvt.rn.f32.s16 	%f644, %rs197;
	mul.f32 	%f645, %f7, %f644;
	ld.const.s8 	%rs198, [c_brief+127];
	cvt.rn.f32.s16 	%f646, %rs198;
	mul.f32 	%f647, %f76, %f646;
	sub.f32 	%f648, %f645, %f647;
	add.f32 	%f649, %f648, 0f3F000000;
	cvt.rzi.s32.f32 	%r965, %f649;
	mul.f32 	%f650, %f7, %f646;
	fma.rn.f32 	%f651, %f76, %f644, %f650;
	add.f32 	%f652, %f651, 0f3F000000;
	cvt.rzi.s32.f32 	%r966, %f652;
	add.s32 	%r967, %r964, %r2;
	setp.lt.s32 	%p213, %r967, 0;
	min.s32 	%r968, %r967, %r3;
	selp.b32 	%r969, 0, %r968, %p213;
	add.s32 	%r970, %r963, %r4;
	setp.lt.s32 	%p214, %r970, 0;
	min.s32 	%r971, %r970, %r5;
	selp.b32 	%r972, 0, %r971, %p214;
	mad.lo.s32 	%r973, %r969, %r74, %r972;
	cvt.s64.s32 	%rd230, %r973;
	add.s64 	%rd231, %rd1, %rd230;
	ld.global.u8 	%rs199, [%rd231];
	add.s32 	%r974, %r966, %r2;
	setp.lt.s32 	%p215, %r974, 0;
	min.s32 	%r975, %r974, %r3;
	selp.b32 	%r976, 0, %r975, %p215;
	add.s32 	%r977, %r965, %r4;
	setp.lt.s32 	%p216, %r977, 0;
	min.s32 	%r978, %r977, %r5;
	selp.b32 	%r979, 0, %r978, %p216;
	mad.lo.s32 	%r980, %r976, %r74, %r979;
	cvt.s64.s32 	%rd232, %r980;
	add.s64 	%rd233, %rd1, %rd232;
	ld.global.u8 	%rs200, [%rd233];
	setp.lt.u16 	%p217, %rs199, %rs200;
	or.b32  	%r981, %r962, -2147483648;
	selp.b32 	%r982, %r981, %r962, %p217;
	ld.const.s8 	%rs201, [c_brief+128];
	cvt.rn.f32.s16 	%f653, %rs201;
	mul.f32 	%f654, %f7, %f653;
	ld.const.s8 	%rs202, [c_brief+129];
	cvt.rn.f32.s16 	%f655, %rs202;
	mul.f32 	%f656, %f76, %f655;
	sub.f32 	%f657, %f654, %f656;
	add.f32 	%f658, %f657, 0f3F000000;
	cvt.rzi.s32.f32 	%r983, %f658;
	mul.f32 	%f659, %f7, %f655;
	fma.rn.f32 	%f660, %f76, %f653, %f659;
	add.f32 	%f661, %f660, 0f3F000000;
	cvt.rzi.s32.f32 	%r984, %f661;
	ld.const.s8 	%rs203, [c_brief+130];
	cvt.rn.f32.s16 	%f662, %rs203;
	mul.f32 	%f663, %f7, %f662;
	ld.const.s8 	%rs204, [c_brief+131];
	cvt.rn.f32.s16 	%f664, %rs204;
	mul.f32 	%f665, %f76, %f664;
	sub.f32 	%f666, %f663, %f665;
	add.f32 	%f667, %f666, 0f3F000000;
	cvt.rzi.s32.f32 	%r985, %f667;
	mul.f32 	%f668, %f7, %f664;
	fma.rn.f32 	%f669, %f76, %f662, %f668;
	add.f32 	%f670, %f669, 0f3F000000;
	cvt.rzi.s32.f32 	%r986, %f670;
	add.s32 	%r987, %r984, %r2;
	setp.lt.s32 	%p218, %r987, 0;
	min.s32 	%r988, %r987, %r3;
	selp.b32 	%r989, 0, %r988, %p218;
	add.s32 	%r990, %r983, %r4;
	setp.lt.s32 	%p219, %r990, 0;
	min.s32 	%r991, %r990, %r5;
	selp.b32 	%r992, 0, %r991, %p219;
	mad.lo.s32 	%r993, %r989, %r74, %r992;
	cvt.s64.s32 	%rd234, %r993;
	add.s64 	%rd235, %rd1, %rd234;
	ld.global.u8 	%rs205, [%rd235];
	add.s32 	%r994, %r986, %r2;
	setp.lt.s32 	%p220, %r994, 0;
	min.s32 	%r995, %r994, %r3;
	selp.b32 	%r996, 0, %r995, %p220;
	add.s32 	%r997, %r985, %r4;
	setp.lt.s32 	%p221, %r997, 0;
	min.s32 	%r998, %r997, %r5;
	selp.b32 	%r999, 0, %r998, %p221;
	mad.lo.s32 	%r1000, %r996, %r74, %r999;
	cvt.s64.s32 	%rd236, %r1000;
	add.s64 	%rd237, %rd1, %rd236;
	ld.global.u8 	%rs206, [%rd237];
	setp.lt.u16 	%p222, %rs205, %rs206;
	selp.u32 	%r1001, 1, 0, %p222;
	ld.const.s8 	%rs207, [c_brief+132];
	cvt.rn.f32.s16 	%f671, %rs207;
	mul.f32 	%f672, %f7, %f671;
	ld.const.s8 	%rs208, [c_brief+133];
	cvt.rn.f32.s16 	%f673, %rs208;
	mul.f32 	%f674, %f76, %f673;
	sub.f32 	%f675, %f672, %f674;
	add.f32 	%f676, %f675, 0f3F000000;
	cvt.rzi.s32.f32 	%r1002, %f676;
	mul.f32 	%f677, %f7, %f673;
	fma.rn.f32 	%f678, %f76, %f671, %f677;
	add.f32 	%f679, %f678, 0f3F000000;
	cvt.rzi.s32.f32 	%r1003, %f679;
	ld.const.s8 	%rs209, [c_brief+134];
	cvt.rn.f32.s16 	%f680, %rs209;
	mul.f32 	%f681, %f7, %f680;
	ld.const.s8 	%rs210, [c_brief+135];
	cvt.rn.f32.s16 	%f682, %rs210;
	mul.f32 	%f683, %f76, %f682;
	sub.f32 	%f684, %f681, %f683;
	add.f32 	%f685, %f684, 0f3F000000;
	cvt.rzi.s32.f32 	%r1004, %f685;
	mul.f32 	%f686, %f7, %f682;
	fma.rn.f32 	%f687, %f76, %f680, %f686;
	add.f32 	%f688, %f687, 0f3F000000;
	cvt.rzi.s32.f32 	%r1005, %f688;
	add.s32 	%r1006, %r1003, %r2;
	setp.lt.s32 	%p223, %r1006, 0;
	min.s32 	%r1007, %r1006, %r3;
	selp.b32 	%r1008, 0, %r1007, %p223;
	add.s32 	%r1009, %r1002, %r4;
	setp.lt.s32 	%p224, %r1009, 0;
	min.s32 	%r1010, %r1009, %r5;
	selp.b32 	%r1011, 0, %r1010, %p224;
	mad.lo.s32 	%r1012, %r1008, %r74, %r1011;
	cvt.s64.s32 	%rd238, %r1012;
	add.s64 	%rd239, %rd1, %rd238;
	ld.global.u8 	%rs211, [%rd239];
	add.s32 	%r1013, %r1005, %r2;
	setp.lt.s32 	%p225, %r1013, 0;
	min.s32 	%r1014, %r1013, %r3;
	selp.b32 	%r1015, 0, %r1014, %p225;
	add.s32 	%r1016, %r1004, %r4;
	setp.lt.s32 	%p226, %r1016, 0;
	min.s32 	%r1017, %r1016, %r5;
	selp.b32 	%r1018, 0, %r1017, %p226;
	mad.lo.s32 	%r1019, %r1015, %r74, %r1018;
	cvt.s64.s32 	%rd240, %r1019;
	add.s64 	%rd241, %rd1, %rd240;
	ld.global.u8 	%rs212, [%rd241];
	setp.lt.u16 	%p227, %rs211, %rs212;
	or.b32  	%r1020, %r1001, 2;
	selp.b32 	%r1021, %r1020, %r1001, %p227;
	ld.const.s8 	%rs213, [c_brief+136];
	cvt.rn.f32.s16 	%f689, %rs213;
	mul.f32 	%f690, %f7, %f689;
	ld.const.s8 	%rs214, [c_brief+137];
	cvt.rn.f32.s16 	%f691, %rs214;
	mul.f32 	%f692, %f76, %f691;
	sub.f32 	%f693, %f690, %f692;
	add.f32 	%f694, %f693, 0f3F000000;
	cvt.rzi.s32.f32 	%r1022, %f694;
	mul.f32 	%f695, %f7, %f691;
	fma.rn.f32 	%f696, %f76, %f689, %f695;
	add.f32 	%f697, %f696, 0f3F000000;
	cvt.rzi.s32.f32 	%r1023, %f697;
	ld.const.s8 	%rs215, [c_brief+138];
	cvt.rn.f32.s16 	%f698, %rs215;
	mul.f32 	%f699, %f7, %f698;
	ld.const.s8 	%rs216, [c_brief+139];
	cvt.rn.f32.s16 	%f700, %rs216;
	mul.f32 	%f701, %f76, %f700;
	sub.f32 	%f702, %f699, %f701;
	add.f32 	%f703, %f702, 0f3F000000;
	cvt.rzi.s32.f32 	%r1024, %f703;
	mul.f32 	%f704, %f7, %f700;
	fma.rn.f32 	%f705, %f76, %f698, %f704;
	add.f32 	%f706, %f705, 0f3F000000;
	cvt.rzi.s32.f32 	%r1025, %f706;
	add.s32 	%r1026, %r1023, %r2;
	setp.lt.s32 	%p228, %r1026, 0;
	min.s32 	%r1027, %r1026, %r3;
	selp.b32 	%r1028, 0, %r1027, %p228;
	add.s32 	%r1029, %r1022, %r4;
	setp.lt.s32 	%p229, %r1029, 0;
	min.s32 	%r1030, %r1029, %r5;
	selp.b32 	%r1031, 0, %r1030, %p229;
	mad.lo.s32 	%r1032, %r1028, %r74, %r1031;
	cvt.s64.s32 	%rd242, %r1032;
	add.s64 	%rd243, %rd1, %rd242;
	ld.global.u8 	%rs217, [%rd243];
	add.s32 	%r1033, %r1025, %r2;
	setp.lt.s32 	%p230, %r1033, 0;
	min.s32 	%r1034, %r1033, %r3;
	selp.b32 	%r1035, 0, %r1034, %p230;
	add.s32 	%r1036, %r1024, %r4;
	setp.lt.s32 	%p231, %r1036, 0;
	min.s32 	%r1037, %r1036, %r5;
	selp.b32 	%r1038, 0, %r1037, %p231;
	mad.lo.s32 	%r1039, %r1035, %r74, %r1038;
	cvt.s64.s32 	%rd244, %r1039;
	add.s64 	%rd245, %rd1, %rd244;
	ld.global.u8 	%rs218, [%rd245];
	setp.lt.u16 	%p232, %rs217, %rs218;
	or.b32  	%r1040, %r1021, 4;
	selp.b32 	%r1041, %r1040, %r1021, %p232;
	ld.const.s8 	%rs219, [c_brief+140];
	cvt.rn.f32.s16 	%f707, %rs219;
	mul.f32 	%f708, %f7, %f707;
	ld.const.s8 	%rs220, [c_brief+141];
	cvt.rn.f32.s16 	%f709, %rs220;
	mul.f32 	%f710, %f76, %f709;
	sub.f32 	%f711, %f708, %f710;
	add.f32 	%f712, %f711, 0f3F000000;
	cvt.rzi.s32.f32 	%r1042, %f712;
	mul.f32 	%f713, %f7, %f709;
	fma.rn.f32 	%f714, %f76, %f707, %f713;
	add.f32 	%f715, %f714, 0f3F000000;
	cvt.rzi.s32.f32 	%r1043, %f715;
	ld.const.s8 	%rs221, [c_brief+142];
	cvt.rn.f32.s16 	%f716, %rs221;
	mul.f32 	%f717, %f7, %f716;
	ld.const.s8 	%rs222, [c_brief+143];
	cvt.rn.f32.s16 	%f718, %rs222;
	mul.f32 	%f719, %f76, %f718;
	sub.f32 	%f720, %f717, %f719;
	add.f32 	%f721, %f720, 0f3F000000;
	cvt.rzi.s32.f32 	%r1044, %f721;
	mul.f32 	%f722, %f7, %f718;
	fma.rn.f32 	%f723, %f76, %f716, %f722;
	add.f32 	%f724, %f723, 0f3F000000;
	cvt.rzi.s32.f32 	%r1045, %f724;
	add.s32 	%r1046, %r1043, %r2;
	setp.lt.s32 	%p233, %r1046, 0;
	min.s32 	%r1047, %r1046, %r3;
	selp.b32 	%r1048, 0, %r1047, %p233;
	add.s32 	%r1049, %r1042, %r4;
	setp.lt.s32 	%p234, %r1049, 0;
	min.s32 	%r1050, %r1049, %r5;
	selp.b32 	%r1051, 0, %r1050, %p234;
	mad.lo.s32 	%r1052, %r1048, %r74, %r1051;
	cvt.s64.s32 	%rd246, %r1052;
	add.s64 	%rd247, %rd1, %rd246;
	ld.global.u8 	%rs223, [%rd247];
	add.s32 	%r1053, %r1045, %r2;
	setp.lt.s32 	%p235, %r1053, 0;
	min.s32 	%r1054, %r1053, %r3;
	selp.b32 	%r1055, 0, %r1054, %p235;
	add.s32 	%r1056, %r1044, %r4;
	setp.lt.s32 	%p236, %r1056, 0;
	min.s32 	%r1057, %r1056, %r5;
	selp.b32 	%r1058, 0, %r1057, %p236;
	mad.lo.s32 	%r1059, %r1055, %r74, %r1058;
	cvt.s64.s32 	%rd248, %r1059;
	add.s64 	%rd249, %rd1, %rd248;
	ld.global.u8 	%rs224, [%rd249];
	setp.lt.u16 	%p237, %rs223, %rs224;
	or.b32  	%r1060, %r1041, 8;
	selp.b32 	%r1061, %r1060, %r1041, %p237;
	ld.const.s8 	%rs225, [c_brief+144];
	cvt.rn.f32.s16 	%f725, %rs225;
	mul.f32 	%f726, %f7, %f725;
	ld.const.s8 	%rs226, [c_brief+145];
	cvt.rn.f32.s16 	%f727, %rs226;
	mul.f32 	%f728, %f76, %f727;
	sub.f32 	%f729, %f726, %f728;
	add.f32 	%f730, %f729, 0f3F000000;
	cvt.rzi.s32.f32 	%r1062, %f730;
	mul.f32 	%f731, %f7, %f727;
	fma.rn.f32 	%f732, %f76, %f725, %f731;
	add.f32 	%f733, %f732, 0f3F000000;
	cvt.rzi.s32.f32 	%r1063, %f733;
	ld.const.s8 	%rs227, [c_brief+146];
	cvt.rn.f32.s16 	%f734, %rs227;
	mul.f32 	%f735, %f7, %f734;
	ld.const.s8 	%rs228, [c_brief+147];
	cvt.rn.f32.s16 	%f736, %rs228;
	mul.f32 	%f737, %f76, %f736;
	sub.f32 	%f738, %f735, %f737;
	add.f32 	%f739, %f738, 0f3F000000;
	cvt.rzi.s32.f32 	%r1064, %f739;
	mul.f32 	%f740, %f7, %f736;
	fma.rn.f32 	%f741, %f76, %f734, %f740;
	add.f32 	%f742, %f741, 0f3F000000;
	cvt.rzi.s32.f32 	%r1065, %f742;
	add.s32 	%r1066, %r1063, %r2;
	setp.lt.s32 	%p238, %r1066, 0;
	min.s32 	%r1067, %r1066, %r3;
	selp.b32 	%r1068, 0, %r1067, %p238;
	add.s32 	%r1069, %r1062, %r4;
	setp.lt.s32 	%p239, %r1069, 0;
	min.s32 	%r1070, %r1069, %r5;
	selp.b32 	%r1071, 0, %r1070, %p239;
	mad.lo.s32 	%r1072, %r1068, %r74, %r1071;
	cvt.s64.s32 	%rd250, %r1072;
	add.s64 	%rd251, %rd1, %rd250;
	ld.global.u8 	%rs229, [%rd251];
	add.s32 	%r1073, %r1065, %r2;
	setp.lt.s32 	%p240, %r1073, 0;
	min.s32 	%r1074, %r1073, %r3;
	selp.b32 	%r1075, 0, %r1074, %p240;
	add.s32 	%r1076, %r1064, %r4;
	setp.lt.s32 	%p241, %r1076, 0;
	min.s32 	%r1077, %r1076, %r5;
	selp.b32 	%r1078, 0, %r1077, %p241;
	mad.lo.s32 	%r1079, %r1075, %r74, %r1078;
	cvt.s64.s32 	%rd252, %r1079;
	add.s64 	%rd253, %rd1, %rd252;
	ld.global.u8 	%rs230, [%rd253];
	setp.lt.u16 	%p242, %rs229, %rs230;
	or.b32  	%r1080, %r1061, 16;
	selp.b32 	%r1081, %r1080, %r1061, %p242;
	ld.const.s8 	%rs231, [c_brief+148];
	cvt.rn.f32.s16 	%f743, %rs231;
	mul.f32 	%f744, %f7, %f743;
	ld.const.s8 	%rs232, [c_brief+149];
	cvt.rn.f32.s16 	%f745, %rs232;
	mul.f32 	%f746, %f76, %f745;
	sub.f32 	%f747, %f744, %f746;
	add.f32 	%f748, %f747, 0f3F000000;
	cvt.rzi.s32.f32 	%r1082, %f748;
	mul.f32 	%f749, %f7, %f745;
	fma.rn.f32 	%f750, %f76, %f743, %f749;
	add.f32 	%f751, %f750, 0f3F000000;
	cvt.rzi.s32.f32 	%r1083, %f751;
	ld.const.s8 	%rs233, [c_brief+150];
	cvt.rn.f32.s16 	%f752, %rs233;
	mul.f32 	%f753, %f7, %f752;
	ld.const.s8 	%rs234, [c_brief+151];
	cvt.rn.f32.s16 	%f754, %rs234;
	mul.f32 	%f755, %f76, %f754;
	sub.f32 	%f756, %f753, %f755;
	add.f32 	%f757, %f756, 0f3F000000;
	cvt.rzi.s32.f32 	%r1084, %f757;
	mul.f32 	%f758, %f7, %f754;
	fma.rn.f32 	%f759, %f76, %f752, %f758;
	add.f32 	%f760, %f759, 0f3F000000;
	cvt.rzi.s32.f32 	%r1085, %f760;
	add.s32 	%r1086, %r1083, %r2;
	setp.lt.s32 	%p243, %r1086, 0;
	min.s32 	%r1087, %r1086, %r3;
	selp.b32 	%r1088, 0, %r1087, %p243;
	add.s32 	%r1089, %r1082, %r4;
	setp.lt.s32 	%p244, %r1089, 0;
	min.s32 	%r1090, %r1089, %r5;
	selp.b32 	%r1091, 0, %r1090, %p244;
	mad.lo.s32 	%r1092, %r1088, %r74, %r1091;
	cvt.s64.s32 	%rd254, %r1092;
	add.s64 	%rd255, %rd1, %rd254;
	ld.global.u8 	%rs235, [%rd255];
	add.s32 	%r1093, %r1085, %r2;
	setp.lt.s32 	%p245, %r1093, 0;
	min.s32 	%r1094, %r1093, %r3;
	selp.b32 	%r1095, 0, %r1094, %p245;
	add.s32 	%r1096, %r1084, %r4;
	setp.lt.s32 	%p246, %r1096, 0;
	min.s32 	%r1097, %r1096, %r5;
	selp.b32 	%r1098, 0, %r1097, %p246;
	mad.lo.s32 	%r1099, %r1095, %r74, %r1098;
	cvt.s64.s32 	%rd256, %r1099;
	add.s64 	%rd257, %rd1, %rd256;
	ld.global.u8 	%rs236, [%rd257];
	setp.lt.u16 	%p247, %rs235, %rs236;
	or.b32  	%r1100, %r1081, 32;
	selp.b32 	%r1101, %r1100, %r1081, %p247;
	ld.const.s8 	%rs237, [c_brief+152];
	cvt.rn.f32.s16 	%f761, %rs237;
	mul.f32 	%f762, %f7, %f761;
	ld.const.s8 	%rs238, [c_brief+153];
	cvt.rn.f32.s16 	%f763, %rs238;
	mul.f32 	%f764, %f76, %f763;
	sub.f32 	%f765, %f762, %f764;
	add.f32 	%f766, %f765, 0f3F000000;
	cvt.rzi.s32.f32 	%r1102, %f766;
	mul.f32 	%f767, %f7, %f763;
	fma.rn.f32 	%f768, %f76, %f761, %f767;
	add.f32 	%f769, %f768, 0f3F000000;
	cvt.rzi.s32.f32 	%r1103, %f769;
	ld.const.s8 	%rs239, [c_brief+154];
	cvt.rn.f32.s16 	%f770, %rs239;
	mul.f32 	%f771, %f7, %f770;
	ld.const.s8 	%rs240, [c_brief+155];
	cvt.rn.f32.s16 	%f772, %rs240;
	mul.f32 	%f773, %f76, %f772;
	sub.f32 	%f774, %f771, %f773;
	add.f32 	%f775, %f774, 0f3F000000;
	cvt.rzi.s32.f32 	%r1104, %f775;
	mul.f32 	%f776, %f7, %f772;
	fma.rn.f32 	%f777, %f76, %f770, %f776;
	add.f32 	%f778, %f777, 0f3F000000;
	cvt.rzi.s32.f32 	%r1105, %f778;
	add.s32 	%r1106, %r1103, %r2;
	setp.lt.s32 	%p248, %r1106, 0;
	min.s32 	%r1107, %r1106, %r3;
	selp.b32 	%r1108, 0, %r1107, %p248;
	add.s32 	%r1109, %r1102, %r4;
	setp.lt.s32 	%p249, %r1109, 0;
	min.s32 	%r1110, %r1109, %r5;
	selp.b32 	%r1111, 0, %r1110, %p249;
	mad.lo.s32 	%r1112, %r1108, %r74, %r1111;
	cvt.s64.s32 	%rd258, %r1112;
	add.s64 	%rd259, %rd1, %rd258;
	ld.global.u8 	%rs241, [%rd259];
	add.s32 	%r1113, %r1105, %r2;
	setp.lt.s32 	%p250, %r1113, 0;
	min.s32 	%r1114, %r1113, %r3;
	selp.b32 	%r1115, 0, %r1114, %p250;
	add.s32 	%r1116, %r1104, %r4;
	setp.lt.s32 	%p251, %r1116, 0;
	min.s32 	%r1117, %r1116, %r5;
	selp.b32 	%r1118, 0, %r1117, %p251;
	mad.lo.s32 	%r1119, %r1115, %r74, %r1118;
	cvt.s64.s32 	%rd260, %r1119;
	add.s64 	%rd261, %rd1, %rd260;
	ld.global.u8 	%rs242, [%rd261];
	setp.lt.u16 	%p252, %rs241, %rs242;
	or.b32  	%r1120, %r1101, 64;
	selp.b32 	%r1121, %r1120, %r1101, %p252;
	ld.const.s8 	%rs243, [c_brief+156];
	cvt.rn.f32.s16 	%f779, %rs243;
	mul.f32 	%f780, %f7, %f779;
	ld.const.s8 	%rs244, [c_brief+157];
	cvt.rn.f32.s16 	%f781, %rs244;
	mul.f32 	%f782, %f76, %f781;
	sub.f32 	%f783, %f780, %f782;
	add.f32 	%f784, %f783, 0f3F000000;
	cvt.rzi.s32.f32 	%r1122, %f784;
	mul.f32 	%f785, %f7, %f781;
	fma.rn.f32 	%f786, %f76, %f779, %f785;
	add.f32 	%f787, %f786, 0f3F000000;
	cvt.rzi.s32.f32 	%r1123, %f787;
	ld.const.s8 	%rs245, [c_brief+158];
	cvt.rn.f32.s16 	%f788, %rs245;
	mul.f32 	%f789, %f7, %f788;
	ld.const.s8 	%rs246, [c_brief+159];
	cvt.rn.f32.s16 	%f790, %rs246;
	mul.f32 	%f791, %f76, %f790;
	sub.f32 	%f792, %f789, %f791;
	add.f32 	%f793, %f792, 0f3F000000;
	cvt.rzi.s32.f32 	%r1124, %f793;
	mul.f32 	%f794, %f7, %f790;
	fma.rn.f32 	%f795, %f76, %f788, %f794;
	add.f32 	%f796, %f795, 0f3F000000;
	cvt.rzi.s32.f32 	%r1125, %f796;
	add.s32 	%r1126, %r1123, %r2;
	setp.lt.s32 	%p253, %r1126, 0;
	min.s32 	%r1127, %r1126, %r3;
	selp.b32 	%r1128, 0, %r1127, %p253;
	add.s32 	%r1129, %r1122, %r4;
	setp.lt.s32 	%p254, %r1129, 0;
	min.s32 	%r1130, %r1129, %r5;
	selp.b32 	%r1131, 0, %r1130, %p254;
	mad.lo.s32 	%r1132, %r1128, %r74, %r1131;
	cvt.s64.s32 	%rd262, %r1132;
	add.s64 	%rd263, %rd1, %rd262;
	ld.global.u8 	%rs247, [%rd263];
	add.s32 	%r1133, %r1125, %r2;
	setp.lt.s32 	%p255, %r1133, 0;
	min.s32 	%r1134, %r1133, %r3;
	selp.b32 	%r1135, 0, %r1134, %p255;
	add.s32 	%r1136, %r1124, %r4;
	setp.lt.s32 	%p256, %r1136, 0;
	min.s32 	%r1137, %r1136, %r5;
	selp.b32 	%r1138, 0, %r1137, %p256;
	mad.lo.s32 	%r1139, %r1135, %r74, %r1138;
	cvt.s64.s32 	%rd264, %r1139;
	add.s64 	%rd265, %rd1, %rd264;
	ld.global.u8 	%rs248, [%rd265];
	setp.lt.u16 	%p257, %rs247, %rs248;
	or.b32  	%r1140, %r1121, 128;
	selp.b32 	%r1141, %r1140, %r1121, %p257;
	ld.const.s8 	%rs249, [c_brief+160];
	cvt.rn.f32.s16 	%f797, %rs249;
	mul.f32 	%f798, %f7, %f797;
	ld.const.s8 	%rs250, [c_brief+161];
	cvt.rn.f32.s16 	%f799, %rs250;
	mul.f32 	%f800, %f76, %f799;
	sub.f32 	%f801, %f798, %f800;
	add.f32 	%f802, %f801, 0f3F000000;
	cvt.rzi.s32.f32 	%r1142, %f802;
	mul.f32 	%f803, %f7, %f799;
	fma.rn.f32 	%f804, %f76, %f797, %f803;
	add.f32 	%f805, %f804, 0f3F000000;
	cvt.rzi.s32.f32 	%r1143, %f805;
	ld.const.s8 	%rs251, [c_brief+162];
	cvt.rn.f32.s16 	%f806, %rs251;
	mul.f32 	%f807, %f7, %f806;
	ld.const.s8 	%rs252, [c_brief+163];
	cvt.rn.f32.s16 	%f808, %rs252;
	mul.f32 	%f809, %f76, %f808;
	sub.f32 	%f810, %f807, %f809;
	add.f32 	%f811, %f810, 0f3F000000;
	cvt.rzi.s32.f32 	%r1144, %f811;
	mul.f32 	%f812, %f7, %f808;
	fma.rn.f32 	%f813, %f76, %f806, %f812;
	add.f32 	%f814, %f813, 0f3F000000;
	cvt.rzi.s32.f32 	%r1145, %f814;
	add.s32 	%r1146, %r1143, %r2;
	setp.lt.s32 	%p258, %r1146, 0;
	min.s32 	%r1147, %r1146, %r3;
	selp.b32 	%r1148, 0, %r1147, %p258;
	add.s32 	%r1149, %r1142, %r4;
	setp.lt.s32 	%p259, %r1149, 0;
	min.s32 	%r1150, %r1149, %r5;
	selp.b32 	%r1151, 0, %r1150, %p259;
	mad.lo.s32 	%r1152, %r1148, %r74, %r1151;
	cvt.s64.s32 	%rd266, %r1152;
	add.s64 	%rd267, %rd1, %rd266;
	ld.global.u8 	%rs253, [%rd267];
	add.s32 	%r1153, %r1145, %r2;
	setp.lt.s32 	%p260, %r1153, 0;
	min.s32 	%r1154, %r1153, %r3;
	selp.b32 	%r1155, 0, %r1154, %p260;
	add.s32 	%r1156, %r1144, %r4;
	setp.lt.s32 	%p261, %r1156, 0;
	min.s32 	%r1157, %r1156, %r5;
	selp.b32 	%r1158, 0, %r1157, %p261;
	mad.lo.s32 	%r1159, %r1155, %r74, %r1158;
	cvt.s64.s32 	%rd268, %r1159;
	add.s64 	%rd269, %rd1, %rd268;
	ld.global.u8 	%rs254, [%rd269];
	setp.lt.u16 	%p262, %rs253, %rs254;
	or.b32  	%r1160, %r1141, 256;
	selp.b32 	%r1161, %r1160, %r1141, %p262;
	ld.const.s8 	%rs255, [c_brief+164];
	cvt.rn.f32.s16 	%f815, %rs255;
	mul.f32 	%f816, %f7, %f815;
	ld.const.s8 	%rs256, [c_brief+165];
	cvt.rn.f32.s16 	%f817, %rs256;
	mul.f32 	%f818, %f76, %f817;
	sub.f32 	%f819, %f816, %f818;
	add.f32 	%f820, %f819, 0f3F000000;
	cvt.rzi.s32.f32 	%r1162, %f820;
	mul.f32 	%f821, %f7, %f817;
	fma.rn.f32 	%f822, %f76, %f815, %f821;
	add.f32 	%f823, %f822, 0f3F000000;
	cvt.rzi.s32.f32 	%r1163, %f823;
	ld.const.s8 	%rs257, [c_brief+166];
	cvt.rn.f32.s16 	%f824, %rs257;
	mul.f32 	%f825, %f7, %f824;
	ld.const.s8 	%rs258, [c_brief+167];
	cvt.rn.f32.s16 	%f826, %rs258;
	mul.f32 	%f827, %f76, %f826;
	sub.f32 	%f828, %f825, %f827;
	add.f32 	%f829, %f828, 0f3F000000;
	cvt.rzi.s32.f32 	%r1164, %f829;
	mul.f32 	%f830, %f7, %f826;
	fma.rn.f32 	%f831, %f76, %f824, %f830;
	add.f32 	%f832, %f831, 0f3F000000;
	cvt.rzi.s32.f32 	%r1165, %f832;
	add.s32 	%r1166, %r1163, %r2;
	setp.lt.s32 	%p263, %r1166, 0;
	min.s32 	%r1167, %r1166, %r3;
	selp.b32 	%r1168, 0, %r1167, %p263;
	add.s32 	%r1169, %r1162, %r4;
	setp.lt.s32 	%p264, %r1169, 0;
	min.s32 	%r1170, %r1169, %r5;
	selp.b32 	%r1171, 0, %r1170, %p264;
	mad.lo.s32 	%r1172, %r1168, %r74, %r1171;
	cvt.s64.s32 	%rd270, %r1172;
	add.s64 	%rd271, %rd1, %rd270;
	ld.global.u8 	%rs259, [%rd271];
	add.s32 	%r1173, %r1165, %r2;
	setp.lt.s32 	%p265, %r1173, 0;
	min.s32 	%r1174, %r1173, %r3;
	selp.b32 	%r1175, 0, %r1174, %p265;
	add.s32 	%r1176, %r1164, %r4;
	setp.lt.s32 	%p266, %r1176, 0;
	min.s32 	%r1177, %r1176, %r5;
	selp.b32 	%r1178, 0, %r1177, %p266;
	mad.lo.s32 	%r1179, %r1175, %r74, %r1178;
	cvt.s64.s32 	%rd272, %r1179;
	add.s64 	%rd273, %rd1, %rd272;
	ld.global.u8 	%rs260, [%rd273];
	setp.lt.u16 	%p267, %rs259, %rs260;
	or.b32  	%r1180, %r1161, 512;
	selp.b32 	%r1181, %r1180, %r1161, %p267;
	ld.const.s8 	%rs261, [c_brief+168];
	cvt.rn.f32.s16 	%f833, %rs261;
	mul.f32 	%f834, %f7, %f833;
	ld.const.s8 	%rs262, [c_brief+169];
	cvt.rn.f32.s16 	%f835, %rs262;
	mul.f32 	%f836, %f76, %f835;
	sub.f32 	%f837, %f834, %f836;
	add.f32 	%f838, %f837, 0f3F000000;
	cvt.rzi.s32.f32 	%r1182, %f838;
	mul.f32 	%f839, %f7, %f835;
	fma.rn.f32 	%f840, %f76, %f833, %f839;
	add.f32 	%f841, %f840, 0f3F000000;
	cvt.rzi.s32.f32 	%r1183, %f841;
	ld.const.s8 	%rs263, [c_brief+170];
	cvt.rn.f32.s16 	%f842, %rs263;
	mul.f32 	%f843, %f7, %f842;
	ld.const.s8 	%rs264, [c_brief+171];
	cvt.rn.f32.s16 	%f844, %rs264;
	mul.f32 	%f845, %f76, %f844;
	sub.f32 	%f846, %f843, %f845;
	add.f32 	%f847, %f846, 0f3F000000;
	cvt.rzi.s32.f32 	%r1184, %f847;
	mul.f32 	%f848, %f7, %f844;
	fma.rn.f32 	%f849, %f76, %f842, %f848;
	add.f32 	%f850, %f849, 0f3F000000;
	cvt.rzi.s32.f32 	%r1185, %f850;
	add.s32 	%r1186, %r1183, %r2;
	setp.lt.s32 	%p268, %r1186, 0;
	min.s32 	%r1187, %r1186, %r3;
	selp.b32 	%r1188, 0, %r1187, %p268;
	add.s32 	%r1189, %r1182, %r4;
	setp.lt.s32 	%p269, %r1189, 0;
	min.s32 	%r1190, %r1189, %r5;
	selp.b32 	%r1191, 0, %r1190, %p269;
	mad.lo.s32 	%r1192, %r1188, %r74, %r1191;
	cvt.s64.s32 	%rd274, %r1192;
	add.s64 	%rd275, %rd1, %rd274;
	ld.global.u8 	%rs265, [%rd275];
	add.s32 	%r1193, %r1185, %r2;
	setp.lt.s32 	%p270, %r1193, 0;
	min.s32 	%r1194, %r1193, %r3;
	selp.b32 	%r1195, 0, %r1194, %p270;
	add.s32 	%r1196, %r1184, %r4;
	setp.lt.s32 	%p271, %r1196, 0;
	min.s32 	%r1197, %r1196, %r5;
	selp.b32 	%r1198, 0, %r1197, %p271;
	mad.lo.s32 	%r1199, %r1195, %r74, %r1198;
	cvt.s64.s32 	%rd276, %r1199;
	add.s64 	%rd277, %rd1, %rd276;
	ld.global.u8 	%rs266, [%rd277];
	setp.lt.u16 	%p272, %rs265, %rs266;
	or.b32  	%r1200, %r1181, 1024;
	selp.b32 	%r1201, %r1200, %r1181, %p272;
	ld.const.s8 	%rs267, [c_brief+172];
	cvt.rn.f32.s16 	%f851, %rs267;
	mul.f32 	%f852, %f7, %f851;
	ld.const.s8 	%rs268, [c_brief+173];
	cvt.rn.f32.s16 	%f853, %rs268;
	mul.f32 	%f854, %f76, %f853;
	sub.f32 	%f855, %f852, %f854;
	add.f32 	%f856, %f855, 0f3F000000;
	cvt.rzi.s32.f32 	%r1202, %f856;
	mul.f32 	%f857, %f7, %f853;
	fma.rn.f32 	%f858, %f76, %f851, %f857;
	add.f32 	%f859, %f858, 0f3F000000;
	cvt.rzi.s32.f32 	%r1203, %f859;
	ld.const.s8 	%rs269, [c_brief+174];
	cvt.rn.f32.s16 	%f860, %rs269;
	mul.f32 	%f861, %f7, %f860;
	ld.const.s8 	%rs270, [c_brief+175];
	cvt.rn.f32.s16 	%f862, %rs270;
	mul.f32 	%f863, %f76, %f862;
	sub.f32 	%f864, %f861, %f863;
	add.f32 	%f865, %f864, 0f3F000000;
	cvt.rzi.s32.f32 	%r1204, %f865;
	mul.f32 	%f866, %f7, %f862;
	fma.rn.f32 	%f867, %f76, %f860, %f866;
	add.f32 	%f868, %f867, 0f3F000000;
	cvt.rzi.s32.f32 	%r1205, %f868;
	add.s32 	%r1206, %r1203, %r2;
	setp.lt.s32 	%p273, %r1206, 0;
	min.s32 	%r1207, %r1206, %r3;
	selp.b32 	%r1208, 0, %r1207, %p273;
	add.s32 	%r1209, %r1202, %r4;
	setp.lt.s32 	%p274, %r1209, 0;
	min.s32 	%r1210, %r1209, %r5;
	selp.b32 	%r1211, 0, %r1210, %p274;
	mad.lo.s32 	%r1212, %r1208, %r74, %r1211;
	cvt.s64.s32 	%rd278, %r1212;
	add.s64 	%rd279, %rd1, %rd278;
	ld.global.u8 	%rs271, [%rd279];
	add.s32 	%r1213, %r1205, %r2;
	setp.lt.s32 	%p275, %r1213, 0;
	min.s32 	%r1214, %r1213, %r3;
	selp.b32 	%r1215, 0, %r1214, %p275;
	add.s32 	%r1216, %r1204, %r4;
	setp.lt.s32 	%p276, %r1216, 0;
	min.s32 	%r1217, %r1216, %r5;
	selp.b32 	%r1218, 0, %r1217, %p276;
	mad.lo.s32 	%r1219, %r1215, %r74, %r1218;
	cvt.s64.s32 	%rd280, %r1219;
	add.s64 	%rd281, %rd1, %rd280;
	ld.global.u8 	%rs272, [%rd281];
	setp.lt.u16 	%p277, %rs271, %rs272;
	or.b32  	%r1220, %r1201, 2048;
	selp.b32 	%r1221, %r1220, %r1201, %p277;
	ld.const.s8 	%rs273, [c_brief+176];
	cvt.rn.f32.s16 	%f869, %rs273;
	mul.f32 	%f870, %f7, %f869;
	ld.const.s8 	%rs274, [c_brief+177];
	cvt.rn.f32.s16 	%f871, %rs274;
	mul.f32 	%f872, %f76, %f871;
	sub.f32 	%f873, %f870, %f872;
	add.f32 	%f874, %f873, 0f3F000000;
	cvt.rzi.s32.f32 	%r1222, %f874;
	mul.f32 	%f875, %f7, %f871;
	fma.rn.f32 	%f876, %f76, %f869, %f875;
	add.f32 	%f877, %f876, 0f3F000000;
	cvt.rzi.s32.f32 	%r1223, %f877;
	ld.const.s8 	%rs275, [c_brief+178];
	cvt.rn.f32.s16 	%f878, %rs275;
	mul.f32 	%f879, %f7, %f878;
	ld.const.s8 	%rs276, [c_brief+179];
	cvt.rn.f32.s16 	%f880, %rs276;
	mul.f32 	%f881, %f76, %f880;
	sub.f32 	%f882, %f879, %f881;
	add.f32 	%f883, %f882, 0f3F000000;
	cvt.rzi.s32.f32 	%r1224, %f883;
	mul.f32 	%f884, %f7, %f880;
	fma.rn.f32 	%f885, %f76, %f878, %f884;
	add.f32 	%f886, %f885, 0f3F000000;
	cvt.rzi.s32.f32 	%r1225, %f886;
	add.s32 	%r1226, %r1223, %r2;
	setp.lt.s32 	%p278, %r1226, 0;
	min.s32 	%r1227, %r1226, %r3;
	selp.b32 	%r1228, 0, %r1227, %p278;
	add.s32 	%r1229, %r1222, %r4;
	setp.lt.s32 	%p279, %r1229, 0;
	min.s32 	%r1230, %r1229, %r5;
	selp.b32 	%r1231, 0, %r1230, %p279;
	mad.lo.s32 	%r1232, %r1228, %r74, %r1231;
	cvt.s64.s32 	%rd282, %r1232;
	add.s64 	%rd283, %rd1, %rd282;
	ld.global.u8 	%rs277, [%rd283];
	add.s32 	%r1233, %r1225, %r2;
	setp.lt.s32 	%p280, %r1233, 0;
	min.s32 	%r1234, %r1233, %r3;
	selp.b32 	%r1235, 0, %r1234, %p280;
	add.s32 	%r1236, %r1224, %r4;
	setp.lt.s32 	%p281, %r1236, 0;
	min.s32 	%r1237, %r1236, %r5;
	selp.b32 	%r1238, 0, %r1237, %p281;
	mad.lo.s32 	%r1239, %r1235, %r74, %r1238;
	cvt.s64.s32 	%rd284, %r1239;
	add.s64 	%rd285, %rd1, %rd284;
	ld.global.u8 	%rs278, [%rd285];
	setp.lt.u16 	%p282, %rs277, %rs278;
	or.b32  	%r1240, %r1221, 4096;
	selp.b32 	%r1241, %r1240, %r1221, %p282;
	ld.const.s8 	%rs279, [c_brief+180];
	cvt.rn.f32.s16 	%f887, %rs279;
	mul.f32 	%f888, %f7, %f887;
	ld.const.s8 	%rs280, [c_brief+181];
	cvt.rn.f32.s16 	%f889, %rs280;
	mul.f32 	%f890, %f76, %f889;
	sub.f32 	%f891, %f888, %f890;
	add.f32 	%f892, %f891, 0f3F000000;
	cvt.rzi.s32.f32 	%r1242, %f892;
	mul.f32 	%f893, %f7, %f889;
	fma.rn.f32 	%f894, %f76, %f887, %f893;
	add.f32 	%f895, %f894, 0f3F000000;
	cvt.rzi.s32.f32 	%r1243, %f895;
	ld.const.s8 	%rs281, [c_brief+182];
	cvt.rn.f32.s16 	%f896, %rs281;
	mul.f32 	%f897, %f7, %f896;
	ld.const.s8 	%rs282, [c_brief+183];
	cvt.rn.f32.s16 	%f898, %rs282;
	mul.f32 	%f899, %f76, %f898;
	sub.f32 	%f900, %f897, %f899;
	add.f32 	%f901, %f900, 0f3F000000;
	cvt.rzi.s32.f32 	%r1244, %f901;
	mul.f32 	%f902, %f7, %f898;
	fma.rn.f32 	%f903, %f76, %f896, %f902;
	add.f32 	%f904, %f903, 0f3F000000;
	cvt.rzi.s32.f32 	%r1245, %f904;
	add.s32 	%r1246, %r1243, %r2;
	setp.lt.s32 	%p283, %r1246, 0;
	min.s32 	%r1247, %r1246, %r3;
	selp.b32 	%r1248, 0, %r1247, %p283;
	add.s32 	%r1249, %r1242, %r4;
	setp.lt.s32 	%p284, %r1249, 0;
	min.s32 	%r1250, %r1249, %r5;
	selp.b32 	%r1251, 0, %r1250, %p284;
	mad.lo.s32 	%r1252, %r1248, %r74, %r1251;
	cvt.s64.s32 	%rd286, %r1252;
	add.s64 	%rd287, %rd1, %rd286;
	ld.global.u8 	%rs283, [%rd287];
	add.s32 	%r1253, %r1245, %r2;
	setp.lt.s32 	%p285, %r1253, 0;
	min.s32 	%r1254, %r1253, %r3;
	selp.b32 	%r1255, 0, %r1254, %p285;
	add.s32 	%r1256, %r1244, %r4;
	setp.lt.s32 	%p286, %r1256, 0;
	min.s32 	%r1257, %r1256, %r5;
	selp.b32 	%r1258, 0, %r1257, %p286;
	mad.lo.s32 	%r1259, %r1255, %r74, %r1258;
	cvt.s64.s32 	%rd288, %r1259;
	add.s64 	%rd289, %rd1, %rd288;
	ld.global.u8 	%rs284, [%rd289];
	setp.lt.u16 	%p287, %rs283, %rs284;
	or.b32  	%r1260, %r1241, 8192;
	selp.b32 	%r1261, %r1260, %r1241, %p287;
	ld.const.s8 	%rs285, [c_brief+184];
	cvt.rn.f32.s16 	%f905, %rs285;
	mul.f32 	%f906, %f7, %f905;
	ld.const.s8 	%rs286, [c_brief+185];
	cvt.rn.f32.s16 	%f907, %rs286;
	mul.f32 	%f908, %f76, %f907;
	sub.f32 	%f909, %f906, %f908;
	add.f32 	%f910, %f909, 0f3F000000;
	cvt.rzi.s32.f32 	%r1262, %f910;
	mul.f32 	%f911, %f7, %f907;
	fma.rn.f32 	%f912, %f76, %f905, %f911;
	add.f32 	%f913, %f912, 0f3F000000;
	cvt.rzi.s32.f32 	%r1263, %f913;
	ld.const.s8 	%rs287, [c_brief+186];
	cvt.rn.f32.s16 	%f914, %rs287;
	mul.f32 	%f915, %f7, %f914;
	ld.const.s8 	%rs288, [c_brief+187];
	cvt.rn.f32.s16 	%f916, %rs288;
	mul.f32 	%f917, %f76, %f916;
	sub.f32 	%f918, %f915, %f917;
	add.f32 	%f919, %f918, 0f3F000000;
	cvt.rzi.s32.f32 	%r1264, %f919;
	mul.f32 	%f920, %f7, %f916;
	fma.rn.f32 	%f921, %f76, %f914, %f920;
	add.f32 	%f922, %f921, 0f3F000000;
	cvt.rzi.s32.f32 	%r1265, %f922;
	add.s32 	%r1266, %r1263, %r2;
	setp.lt.s32 	%p288, %r1266, 0;
	min.s32 	%r1267, %r1266, %r3;
	selp.b32 	%r1268, 0, %r1267, %p288;
	add.s32 	%r1269, %r1262, %r4;
	setp.lt.s32 	%p289, %r1269, 0;
	min.s32 	%r1270, %r1269, %r5;
	selp.b32 	%r1271, 0, %r1270, %p289;
	mad.lo.s32 	%r1272, %r1268, %r74, %r1271;
	cvt.s64.s32 	%rd290, %r1272;
	add.s64 	%rd291, %rd1, %rd290;
	ld.global.u8 	%rs289, [%rd291];
	add.s32 	%r1273, %r1265, %r2;
	setp.lt.s32 	%p290, %r1273, 0;
	min.s32 	%r1274, %r1273, %r3;
	selp.b32 	%r1275, 0, %r1274, %p290;
	add.s32 	%r1276, %r1264, %r4;
	setp.lt.s32 	%p291, %r1276, 0;
	min.s32 	%r1277, %r1276, %r5;
	selp.b32 	%r1278, 0, %r1277, %p291;
	mad.lo.s32 	%r1279, %r1275, %r74, %r1278;
	cvt.s64.s32 	%rd292, %r1279;
	add.s64 	%rd293, %rd1, %rd292;
	ld.global.u8 	%rs290, [%rd293];
	setp.lt.u16 	%p292, %rs289, %rs290;
	or.b32  	%r1280, %r1261, 16384;
	selp.b32 	%r1281, %r1280, %r1261, %p292;
	ld.const.s8 	%rs291, [c_brief+188];
	cvt.rn.f32.s16 	%f923, %rs291;
	mul.f32 	%f924, %f7, %f923;
	ld.const.s8 	%rs292, [c_brief+189];
	cvt.rn.f32.s16 	%f925, %rs292;
	mul.f32 	%f926, %f76, %f925;
	sub.f32 	%f927, %f924, %f926;
	add.f32 	%f928, %f927, 0f3F000000;
	cvt.rzi.s32.f32 	%r1282, %f928;
	mul.f32 	%f929, %f7, %f925;
	fma.rn.f32 	%f930, %f76, %f923, %f929;
	add.f32 	%f931, %f930, 0f3F000000;
	cvt.rzi.s32.f32 	%r1283, %f931;
	ld.const.s8 	%rs293, [c_brief+190];
	cvt.rn.f32.s16 	%f932, %rs293;
	mul.f32 	%f933, %f7, %f932;
	ld.const.s8 	%rs294, [c_brief+191];
	cvt.rn.f32.s16 	%f934, %rs294;
	mul.f32 	%f935, %f76, %f934;
	sub.f32 	%f936, %f933, %f935;
	add.f32 	%f937, %f936, 0f3F000000;
	cvt.rzi.s32.f32 	%r1284, %f937;
	mul.f32 	%f938, %f7, %f934;
	fma.rn.f32 	%f939, %f76, %f932, %f938;
	add.f32 	%f940, %f939, 0f3F000000;
	cvt.rzi.s32.f32 	%r1285, %f940;
	add.s32 	%r1286, %r1283, %r2;
	setp.lt.s32 	%p293, %r1286, 0;
	min.s32 	%r1287, %r1286, %r3;
	selp.b32 	%r1288, 0, %r1287, %p293;
	add.s32 	%r1289, %r1282, %r4;
	setp.lt.s32 	%p294, %r1289, 0;
	min.s32 	%r1290, %r1289, %r5;
	selp.b32 	%r1291, 0, %r1290, %p294;
	mad.lo.s32 	%r1292, %r1288, %r74, %r1291;
	cvt.s64.s32 	%rd294, %r1292;
	add.s64 	%rd295, %rd1, %rd294;
	ld.global.u8 	%rs295, [%rd295];
	add.s32 	%r1293, %r1285, %r2;
	setp.lt.s32 	%p295, %r1293, 0;
	min.s32 	%r1294, %r1293, %r3;
	selp.b32 	%r1295, 0, %r1294, %p295;
	add.s32 	%r1296, %r1284, %r4;
	setp.lt.s32 	%p296, %r1296, 0;
	min.s32 	%r1297, %r1296, %r5;
	selp.b32 	%r1298, 0, %r1297, %p296;
	mad.lo.s32 	%r1299, %r1295, %r74, %r1298;
	cvt.s64.s32 	%rd296, %r1299;
	add.s64 	%rd297, %rd1, %rd296;
	ld.global.u8 	%rs296, [%rd297];
	setp.lt.u16 	%p297, %rs295, %rs296;
	or.b32  	%r1300, %r1281, 32768;
	selp.b32 	%r1301, %r1300, %r1281, %p297;
	ld.const.s8 	%rs297, [c_brief+192];
	cvt.rn.f32.s16 	%f941, %rs297;
	mul.f32 	%f942, %f7, %f941;
	ld.const.s8 	%rs298, [c_brief+193];
	cvt.rn.f32.s16 	%f943, %rs298;
	mul.f32 	%f944, %f76, %f943;
	sub.f32 	%f945, %f942, %f944;
	add.f32 	%f946, %f945, 0f3F000000;
	cvt.rzi.s32.f32 	%r1302, %f946;
	mul.f32 	%f947, %f7, %f943;
	fma.rn.f32 	%f948, %f76, %f941, %f947;
	add.f32 	%f949, %f948, 0f3F000000;
	cvt.rzi.s32.f32 	%r1303, %f949;
	ld.const.s8 	%rs299, [c_brief+194];
	cvt.rn.f32.s16 	%f950, %rs299;
	mul.f32 	%f951, %f7, %f950;
	ld.const.s8 	%rs300, [c_brief+195];
	cvt.rn.f32.s16 	%f952, %rs300;
	mul.f32 	%f953, %f76, %f952;
	sub.f32 	%f954, %f951, %f953;
	add.f32 	%f955, %f954, 0f3F000000;
	cvt.rzi.s32.f32 	%r1304, %f955;
	mul.f32 	%f956, %f7, %f952;
	fma.rn.f32 	%f957, %f76, %f950, %f956;
	add.f32 	%f958, %f957, 0f3F000000;
	cvt.rzi.s32.f32 	%r1305, %f958;
	add.s32 	%r1306, %r1303, %r2;
	setp.lt.s32 	%p298, %r1306, 0;
	min.s32 	%r1307, %r1306, %r3;
	selp.b32 	%r1308, 0, %r1307, %p298;
	add.s32 	%r1309, %r1302, %r4;
	setp.lt.s32 	%p299, %r1309, 0;
	min.s32 	%r1310, %r1309, %r5;
	selp.b32 	%r1311, 0, %r1310, %p299;
	mad.lo.s32 	%r1312, %r1308, %r74, %r1311;
	cvt.s64.s32 	%rd298, %r1312;
	add.s64 	%rd299, %rd1, %rd298;
	ld.global.u8 	%rs301, [%rd299];
	add.s32 	%r1313, %r1305, %r2;
	setp.lt.s32 	%p300, %r1313, 0;
	min.s32 	%r1314, %r1313, %r3;
	selp.b32 	%r1315, 0, %r1314, %p300;
	add.s32 	%r1316, %r1304, %r4;
	setp.lt.s32 	%p301, %r1316, 0;
	min.s32 	%r1317, %r1316, %r5;
	selp.b32 	%r1318, 0, %r1317, %p301;
	mad.lo.s32 	%r1319, %r1315, %r74, %r1318;
	cvt.s64.s32 	%rd300, %r1319;
	add.s64 	%rd301, %rd1, %rd300;
	ld.global.u8 	%rs302, [%rd301];
	setp.lt.u16 	%p302, %rs301, %rs302;
	or.b32  	%r1320, %r1301, 65536;
	selp.b32 	%r1321, %r1320, %r1301, %p302;
	ld.const.s8 	%rs303, [c_brief+196];
	cvt.rn.f32.s16 	%f959, %rs303;
	mul.f32 	%f960, %f7, %f959;
	ld.const.s8 	%rs304, [c_brief+197];
	cvt.rn.f32.s16 	%f961, %rs304;
	mul.f32 	%f962, %f76, %f961;
	sub.f32 	%f963, %f960, %f962;
	add.f32 	%f964, %f963, 0f3F000000;
	cvt.rzi.s32.f32 	%r1322, %f964;
	mul.f32 	%f965, %f7, %f961;
	fma.rn.f32 	%f966, %f76, %f959, %f965;
	add.f32 	%f967, %f966, 0f3F000000;
	cvt.rzi.s32.f32 	%r1323, %f967;
	ld.const.s8 	%rs305, [c_brief+198];
	cvt.rn.f32.s16 	%f968, %rs305;
	mul.f32 	%f969, %f7, %f968;
	ld.const.s8 	%rs306, [c_brief+199];
	cvt.rn.f32.s16 	%f970, %rs306;
	mul.f32 	%f971, %f76, %f970;
	sub.f32 	%f972, %f969, %f971;
	add.f32 	%f973, %f972, 0f3F000000;
	cvt.rzi.s32.f32 	%r1324, %f973;
	mul.f32 	%f974, %f7, %f970;
	fma.rn.f32 	%f975, %f76, %f968, %f974;
	add.f32 	%f976, %f975, 0f3F000000;
	cvt.rzi.s32.f32 	%r1325, %f976;
	add.s32 	%r1326, %r1323, %r2;
	setp.lt.s32 	%p303, %r1326, 0;
	min.s32 	%r1327, %r1326, %r3;
	selp.b32 	%r1328, 0, %r1327, %p303;
	add.s32 	%r1329, %r1322, %r4;
	setp.lt.s32 	%p304, %r1329, 0;
	min.s32 	%r1330, %r1329, %r5;
	selp.b32 	%r1331, 0, %r1330, %p304;
	mad.lo.s32 	%r1332, %r1328, %r74, %r1331;
	cvt.s64.s32 	%rd302, %r1332;
	add.s64 	%rd303, %rd1, %rd302;
	ld.global.u8 	%rs307, [%rd303];
	add.s32 	%r1333, %r1325, %r2;
	setp.lt.s32 	%p305, %r1333, 0;
	min.s32 	%r1334, %r1333, %r3;
	selp.b32 	%r1335, 0, %r1334, %p305;
	add.s32 	%r1336, %r1324, %r4;
	setp.lt.s32 	%p306, %r1336, 0;
	min.s32 	%r1337, %r1336, %r5;
	selp.b32 	%r1338, 0, %r1337, %p306;
	mad.lo.s32 	%r1339, %r1335, %r74, %r1338;
	cvt.s64.s32 	%rd304, %r1339;
	add.s64 	%rd305, %rd1, %rd304;
	ld.global.u8 	%rs308, [%rd305];
	setp.lt.u16 	%p307, %rs307, %rs308;
	or.b32  	%r1340, %r1321, 131072;
	selp.b32 	%r1341, %r1340, %r1321, %p307;
	ld.const.s8 	%rs309, [c_brief+200];
	cvt.rn.f32.s16 	%f977, %rs309;
	mul.f32 	%f978, %f7, %f977;
	ld.const.s8 	%rs310, [c_brief+201];
	cvt.rn.f32.s16 	%f979, %rs310;
	mul.f32 	%f980, %f76, %f979;
	sub.f32 	%f981, %f978, %f980;
	add.f32 	%f982, %f981, 0f3F000000;
	cvt.rzi.s32.f32 	%r1342, %f982;
	mul.f32 	%f983, %f7, %f979;
	fma.rn.f32 	%f984, %f76, %f977, %f983;
	add.f32 	%f985, %f984, 0f3F000000;
	cvt.rzi.s32.f32 	%r1343, %f985;
	ld.const.s8 	%rs311, [c_brief+202];
	cvt.rn.f32.s16 	%f986, %rs311;
	mul.f32 	%f987, %f7, %f986;
	ld.const.s8 	%rs312, [c_brief+203];
	cvt.rn.f32.s16 	%f988, %rs312;
	mul.f32 	%f989, %f76, %f988;
	sub.f32 	%f990, %f987, %f989;
	add.f32 	%f991, %f990, 0f3F000000;
	cvt.rzi.s32.f32 	%r1344, %f991;
	mul.f32 	%f992, %f7, %f988;
	fma.rn.f32 	%f993, %f76, %f986, %f992;
	add.f32 	%f994, %f993, 0f3F000000;
	cvt.rzi.s32.f32 	%r1345, %f994;
	add.s32 	%r1346, %r1343, %r2;
	setp.lt.s32 	%p308, %r1346, 0;
	min.s32 	%r1347, %r1346, %r3;
	selp.b32 	%r1348, 0, %r1347, %p308;
	add.s32 	%r1349, %r1342, %r4;
	setp.lt.s32 	%p309, %r1349, 0;
	min.s32 	%r1350, %r1349, %r5;
	selp.b32 	%r1351, 0, %r1350, %p309;
	mad.lo.s32 	%r1352, %r1348, %r74, %r1351;
	cvt.s64.s32 	%rd306, %r1352;
	add.s64 	%rd307, %rd1, %rd306;
	ld.global.u8 	%rs313, [%rd307];
	add.s32 	%r1353, %r1345, %r2;
	setp.lt.s32 	%p310, %r1353, 0;
	min.s32 	%r1354, %r1353, %r3;
	selp.b32 	%r1355, 0, %r1354, %p310;
	add.s32 	%r1356, %r1344, %r4;
	setp.lt.s32 	%p311, %r1356, 0;
	min.s32 	%r1357, %r1356, %r5;
	selp.b32 	%r1358, 0, %r1357, %p311;
	mad.lo.s32 	%r1359, %r1355, %r74, %r1358;
	cvt.s64.s32 	%rd308, %r1359;
	add.s64 	%rd309, %rd1, %rd308;
	ld.global.u8 	%rs314, [%rd309];
	setp.lt.u16 	%p312, %rs313, %rs314;
	or.b32  	%r1360, %r1341, 262144;
	selp.b32 	%r1361, %r1360, %r1341, %p312;
	ld.const.s8 	%rs315, [c_brief+204];
	cvt.rn.f32.s16 	%f995, %rs315;
	mul.f32 	%f996, %f7, %f995;
	ld.const.s8 	%rs316, [c_brief+205];
	cvt.rn.f32.s16 	%f997, %rs316;
	mul.f32 	%f998, %f76, %f997;
	sub.f32 	%f999, %f996, %f998;
	add.f32 	%f1000, %f999, 0f3F000000;
	cvt.rzi.s32.f32 	%r1362, %f1000;
	mul.f32 	%f1001, %f7, %f997;
	fma.rn.f32 	%f1002, %f76, %f995, %f1001;
	add.f32 	%f1003, %f1002, 0f3F000000;
	cvt.rzi.s32.f32 	%r1363, %f1003;
	ld.const.s8 	%rs317, [c_brief+206];
	cvt.rn.f32.s16 	%f1004, %rs317;
	mul.f32 	%f1005, %f7, %f1004;
	ld.const.s8 	%rs318, [c_brief+207];
	cvt.rn.f32.s16 	%f1006, %rs318;
	mul.f32 	%f1007, %f76, %f1006;
	sub.f32 	%f1008, %f1005, %f1007;
	add.f32 	%f1009, %f1008, 0f3F000000;
	cvt.rzi.s32.f32 	%r1364, %f1009;
	mul.f32 	%f1010, %f7, %f1006;
	fma.rn.f32 	%f1011, %f76, %f1004, %f1010;
	add.f32 	%f1012, %f1011, 0f3F000000;
	cvt.rzi.s32.f32 	%r1365, %f1012;
	add.s32 	%r1366, %r1363, %r2;
	setp.lt.s32 	%p313, %r1366, 0;
	min.s32 	%r1367, %r1366, %r3;
	selp.b32 	%r1368, 0, %r1367, %p313;
	add.s32 	%r1369, %r1362, %r4;
	setp.lt.s32 	%p314, %r1369, 0;
	min.s32 	%r1370, %r1369, %r5;
	selp.b32 	%r1371, 0, %r1370, %p314;
	mad.lo.s32 	%r1372, %r1368, %r74, %r1371;
	cvt.s64.s32 	%rd310, %r1372;
	add.s64 	%rd311, %rd1, %rd310;
	ld.global.u8 	%rs319, [%rd311];
	add.s32 	%r1373, %r1365, %r2;
	setp.lt.s32 	%p315, %r1373, 0;
	min.s32 	%r1374, %r1373, %r3;
	selp.b32 	%r1375, 0, %r1374, %p315;
	add.s32 	%r1376, %r1364, %r4;
	setp.lt.s32 	%p316, %r1376, 0;
	min.s32 	%r1377, %r1376, %r5;
	selp.b32 	%r1378, 0, %r1377, %p316;
	mad.lo.s32 	%r1379, %r1375, %r74, %r1378;
	cvt.s64.s32 	%rd312, %r1379;
	add.s64 	%rd313, %rd1, %rd312;
	ld.global.u8 	%rs320, [%rd313];
	setp.lt.u16 	%p317, %rs319, %rs320;
	or.b32  	%r1380, %r1361, 524288;
	selp.b32 	%r1381, %r1380, %r1361, %p317;
	ld.const.s8 	%rs321, [c_brief+208];
	cvt.rn.f32.s16 	%f1013, %rs321;
	mul.f32 	%f1014, %f7, %f1013;
	ld.const.s8 	%rs322, [c_brief+209];
	cvt.rn.f32.s16 	%f1015, %rs322;
	mul.f32 	%f1016, %f76, %f1015;
	sub.f32 	%f1017, %f1014, %f1016;
	add.f32 	%f1018, %f1017, 0f3F000000;
	cvt.rzi.s32.f32 	%r1382, %f1018;
	mul.f32 	%f1019, %f7, %f1015;
	fma.rn.f32 	%f1020, %f76, %f1013, %f1019;
	add.f32 	%f1021, %f1020, 0f3F000000;
	cvt.rzi.s32.f32 	%r1383, %f1021;
	ld.const.s8 	%rs323, [c_brief+210];
	cvt.rn.f32.s16 	%f1022, %rs323;
	mul.f32 	%f1023, %f7, %f1022;
	ld.const.s8 	%rs324, [c_brief+211];
	cvt.rn.f32.s16 	%f1024, %rs324;
	mul.f32 	%f1025, %f76, %f1024;
	sub.f32 	%f1026, %f1023, %f1025;
	add.f32 	%f1027, %f1026, 0f3F000000;
	cvt.rzi.s32.f32 	%r1384, %f1027;
	mul.f32 	%f1028, %f7, %f1024;
	fma.rn.f32 	%f1029, %f76, %f1022, %f1028;
	add.f32 	%f1030, %f1029, 0f3F000000;
	cvt.rzi.s32.f32 	%r1385, %f1030;
	add.s32 	%r1386, %r1383, %r2;
	setp.lt.s32 	%p318, %r1386, 0;
	min.s32 	%r1387, %r1386, %r3;
	selp.b32 	%r1388, 0, %r1387, %p318;
	add.s32 	%r1389, %r1382, %r4;
	setp.lt.s32 	%p319, %r1389, 0;
	min.s32 	%r1390, %r1389, %r5;
	selp.b32 	%r1391, 0, %r1390, %p319;
	mad.lo.s32 	%r1392, %r1388, %r74, %r1391;
	cvt.s64.s32 	%rd314, %r1392;
	add.s64 	%rd315, %rd1, %rd314;
	ld.global.u8 	%rs325, [%rd315];
	add.s32 	%r1393, %r1385, %r2;
	setp.lt.s32 	%p320, %r1393, 0;
	min.s32 	%r1394, %r1393, %r3;
	selp.b32 	%r1395, 0, %r1394, %p320;
	add.s32 	%r1396, %r1384, %r4;
	setp.lt.s32 	%p321, %r1396, 0;
	min.s32 	%r1397, %r1396, %r5;
	selp.b32 	%r1398, 0, %r1397, %p321;
	mad.lo.s32 	%r1399, %r1395, %r74, %r1398;
	cvt.s64.s32 	%rd316, %r1399;
	add.s64 	%rd317, %rd1, %rd316;
	ld.global.u8 	%rs326, [%rd317];
	setp.lt.u16 	%p322, %rs325, %rs326;
	or.b32  	%r1400, %r1381, 1048576;
	selp.b32 	%r1401, %r1400, %r1381, %p322;
	ld.const.s8 	%rs327, [c_brief+212];
	cvt.rn.f32.s16 	%f1031, %rs327;
	mul.f32 	%f1032, %f7, %f1031;
	ld.const.s8 	%rs328, [c_brief+213];
	cvt.rn.f32.s16 	%f1033, %rs328;
	mul.f32 	%f1034, %f76, %f1033;
	sub.f32 	%f1035, %f1032, %f1034;
	add.f32 	%f1036, %f1035, 0f3F000000;
	cvt.rzi.s32.f32 	%r1402, %f1036;
	mul.f32 	%f1037, %f7, %f1033;
	fma.rn.f32 	%f1038, %f76, %f1031, %f1037;
	add.f32 	%f1039, %f1038, 0f3F000000;
	cvt.rzi.s32.f32 	%r1403, %f1039;
	ld.const.s8 	%rs329, [c_brief+214];
	cvt.rn.f32.s16 	%f1040, %rs329;
	mul.f32 	%f1041, %f7, %f1040;
	ld.const.s8 	%rs330, [c_brief+215];
	cvt.rn.f32.s16 	%f1042, %rs330;
	mul.f32 	%f1043, %f76, %f1042;
	sub.f32 	%f1044, %f1041, %f1043;
	add.f32 	%f1045, %f1044, 0f3F000000;
	cvt.rzi.s32.f32 	%r1404, %f1045;
	mul.f32 	%f1046, %f7, %f1042;
	fma.rn.f32 	%f1047, %f76, %f1040, %f1046;
	add.f32 	%f1048, %f1047, 0f3F000000;
	cvt.rzi.s32.f32 	%r1405, %f1048;
	add.s32 	%r1406, %r1403, %r2;
	setp.lt.s32 	%p323, %r1406, 0;
	min.s32 	%r1407, %r1406, %r3;
	selp.b32 	%r1408, 0, %r1407, %p323;
	add.s32 	%r1409, %r1402, %r4;
	setp.lt.s32 	%p324, %r1409, 0;
	min.s32 	%r1410, %r1409, %r5;
	selp.b32 	%r1411, 0, %r1410, %p324;
	mad.lo.s32 	%r1412, %r1408, %r74, %r1411;
	cvt.s64.s32 	%rd318, %r1412;
	add.s64 	%rd319, %rd1, %rd318;
	ld.global.u8 	%rs331, [%rd319];
	add.s32 	%r1413, %r1405, %r2;
	setp.lt.s32 	%p325, %r1413, 0;
	min.s32 	%r1414, %r1413, %r3;
	selp.b32 	%r1415, 0, %r1414, %p325;
	add.s32 	%r1416, %r1404, %r4;
	setp.lt.s32 	%p326, %r1416, 0;
	min.s32 	%r1417, %r1416, %r5;
	selp.b32 	%r1418, 0, %r1417, %p326;
	mad.lo.s32 	%r1419, %r1415, %r74, %r1418;
	cvt.s64.s32 	%rd320, %r1419;
	add.s64 	%rd321, %rd1, %rd320;
	ld.global.u8 	%rs332, [%rd321];
	setp.lt.u16 	%p327, %rs331, %rs332;
	or.b32  	%r1420, %r1401, 2097152;
	selp.b32 	%r1421, %r1420, %r1401, %p327;
	ld.const.s8 	%rs333, [c_brief+216];
	cvt.rn.f32.s16 	%f1049, %rs333;
	mul.f32 	%f1050, %f7, %f1049;
	ld.const.s8 	%rs334, [c_brief+217];
	cvt.rn.f32.s16 	%f1051, %rs334;
	mul.f32 	%f1052, %f76, %f1051;
	sub.f32 	%f1053, %f1050, %f1052;
	add.f32 	%f1054, %f1053, 0f3F000000;
	cvt.rzi.s32.f32 	%r1422, %f1054;
	mul.f32 	%f1055, %f7, %f1051;
	fma.rn.f32 	%f1056, %f76, %f1049, %f1055;
	add.f32 	%f1057, %f1056, 0f3F000000;
	cvt.rzi.s32.f32 	%r1423, %f1057;
	ld.const.s8 	%rs335, [c_brief+218];
	cvt.rn.f32.s16 	%f1058, %rs335;
	mul.f32 	%f1059, %f7, %f1058;
	ld.const.s8 	%rs336, [c_brief+219];
	cvt.rn.f32.s16 	%f1060, %rs336;
	mul.f32 	%f1061, %f76, %f1060;
	sub.f32 	%f1062, %f1059, %f1061;
	add.f32 	%f1063, %f1062, 0f3F000000;
	cvt.rzi.s32.f32 	%r1424, %f1063;
	mul.f32 	%f1064, %f7, %f1060;
	fma.rn.f32 	%f1065, %f76, %f1058, %f1064;
	add.f32 	%f1066, %f1065, 0f3F000000;
	cvt.rzi.s32.f32 	%r1425, %f1066;
	add.s32 	%r1426, %r1423, %r2;
	setp.lt.s32 	%p328, %r1426, 0;
	min.s32 	%r1427, %r1426, %r3;
	selp.b32 	%r1428, 0, %r1427, %p328;
	add.s32 	%r1429, %r1422, %r4;
	setp.lt.s32 	%p329, %r1429, 0;
	min.s32 	%r1430, %r1429, %r5;
	selp.b32 	%r1431, 0, %r1430, %p329;
	mad.lo.s32 	%r1432, %r1428, %r74, %r1431;
	cvt.s64.s32 	%rd322, %r1432;
	add.s64 	%rd323, %rd1, %rd322;
	ld.global.u8 	%rs337, [%rd323];
	add.s32 	%r1433, %r1425, %r2;
	setp.lt.s32 	%p330, %r1433, 0;
	min.s32 	%r1434, %r1433, %r3;
	selp.b32 	%r1435, 0, %r1434, %p330;
	add.s32 	%r1436, %r1424, %r4;
	setp.lt.s32 	%p331, %r1436, 0;
	min.s32 	%r1437, %r1436, %r5;
	selp.b32 	%r1438, 0, %r1437, %p331;
	mad.lo.s32 	%r1439, %r1435, %r74, %r1438;
	cvt.s64.s32 	%rd324, %r1439;
	add.s64 	%rd325, %rd1, %rd324;
	ld.global.u8 	%rs338, [%rd325];
	setp.lt.u16 	%p332, %rs337, %rs338;
	or.b32  	%r1440, %r1421, 4194304;
	selp.b32 	%r1441, %r1440, %r1421, %p332;
	ld.const.s8 	%rs339, [c_brief+220];
	cvt.rn.f32.s16 	%f1067, %rs339;
	mul.f32 	%f1068, %f7, %f1067;
	ld.const.s8 	%rs340, [c_brief+221];
	cvt.rn.f32.s16 	%f1069, %rs340;
	mul.f32 	%f1070, %f76, %f1069;
	sub.f32 	%f1071, %f1068, %f1070;
	add.f32 	%f1072, %f1071, 0f3F000000;
	cvt.rzi.s32.f32 	%r1442, %f1072;
	mul.f32 	%f1073, %f7, %f1069;
	fma.rn.f32 	%f1074, %f76, %f1067, %f1073;
	add.f32 	%f1075, %f1074, 0f3F000000;
	cvt.rzi.s32.f32 	%r1443, %f1075;
	ld.const.s8 	%rs341, [c_brief+222];
	cvt.rn.f32.s16 	%f1076, %rs341;
	mul.f32 	%f1077, %f7, %f1076;
	ld.const.s8 	%rs342, [c_brief+223];
	cvt.rn.f32.s16 	%f1078, %rs342;
	mul.f32 	%f1079, %f76, %f1078;
	sub.f32 	%f1080, %f1077, %f1079;
	add.f32 	%f1081, %f1080, 0f3F000000;
	cvt.rzi.s32.f32 	%r1444, %f1081;
	mul.f32 	%f1082, %f7, %f1078;
	fma.rn.f32 	%f1083, %f76, %f1076, %f1082;
	add.f32 	%f1084, %f1083, 0f3F000000;
	cvt.rzi.s32.f32 	%r1445, %f1084;
	add.s32 	%r1446, %r1443, %r2;
	setp.lt.s32 	%p333, %r1446, 0;
	min.s32 	%r1447, %r1446, %r3;
	selp.b32 	%r1448, 0, %r1447, %p333;
	add.s32 	%r1449, %r1442, %r4;
	setp.lt.s32 	%p334, %r1449, 0;
	min.s32 	%r1450, %r1449, %r5;
	selp.b32 	%r1451, 0, %r1450, %p334;
	mad.lo.s32 	%r1452, %r1448, %r74, %r1451;
	cvt.s64.s32 	%rd326, %r1452;
	add.s64 	%rd327, %rd1, %rd326;
	ld.global.u8 	%rs343, [%rd327];
	add.s32 	%r1453, %r1445, %r2;
	setp.lt.s32 	%p335, %r1453, 0;
	min.s32 	%r1454, %r1453, %r3;
	selp.b32 	%r1455, 0, %r1454, %p335;
	add.s32 	%r1456, %r1444, %r4;
	setp.lt.s32 	%p336, %r1456, 0;
	min.s32 	%r1457, %r1456, %r5;
	selp.b32 	%r1458, 0, %r1457, %p336;
	mad.lo.s32 	%r1459, %r1455, %r74, %r1458;
	cvt.s64.s32 	%rd328, %r1459;
	add.s64 	%rd329, %rd1, %rd328;
	ld.global.u8 	%rs344, [%rd329];
	setp.lt.u16 	%p337, %rs343, %rs344;
	or.b32  	%r1460, %r1441, 8388608;
	selp.b32 	%r1461, %r1460, %r1441, %p337;
	ld.const.s8 	%rs345, [c_brief+224];
	cvt.rn.f32.s16 	%f1085, %rs345;
	mul.f32 	%f1086, %f7, %f1085;
	ld.const.s8 	%rs346, [c_brief+225];
	cvt.rn.f32.s16 	%f1087, %rs346;
	mul.f32 	%f1088, %f76, %f1087;
	sub.f32 	%f1089, %f1086, %f1088;
	add.f32 	%f1090, %f1089, 0f3F000000;
	cvt.rzi.s32.f32 	%r1462, %f1090;
	mul.f32 	%f1091, %f7, %f1087;
	fma.rn.f32 	%f1092, %f76, %f1085, %f1091;
	add.f32 	%f1093, %f1092, 0f3F000000;
	cvt.rzi.s32.f32 	%r1463, %f1093;
	ld.const.s8 	%rs347, [c_brief+226];
	cvt.rn.f32.s16 	%f1094, %rs347;
	mul.f32 	%f1095, %f7, %f1094;
	ld.const.s8 	%rs348, [c_brief+227];
	cvt.rn.f32.s16 	%f1096, %rs348;
	mul.f32 	%f1097, %f76, %f1096;
	sub.f32 	%f1098, %f1095, %f1097;
	add.f32 	%f1099, %f1098, 0f3F000000;
	cvt.rzi.s32.f32 	%r1464, %f1099;
	mul.f32 	%f1100, %f7, %f1096;
	fma.rn.f32 	%f1101, %f76, %f1094, %f1100;
	add.f32 	%f1102, %f1101, 0f3F000000;
	cvt.rzi.s32.f32 	%r1465, %f1102;
	add.s32 	%r1466, %r1463, %r2;
	setp.lt.s32 	%p338, %r1466, 0;
	min.s32 	%r1467, %r1466, %r3;
	selp.b32 	%r1468, 0, %r1467, %p338;
	add.s32 	%r1469, %r1462, %r4;
	setp.lt.s32 	%p339, %r1469, 0;
	min.s32 	%r1470, %r1469, %r5;
	selp.b32 	%r1471, 0, %r1470, %p339;
	mad.lo.s32 	%r1472, %r1468, %r74, %r1471;
	cvt.s64.s32 	%rd330, %r1472;
	add.s64 	%rd331, %rd1, %rd330;
	ld.global.u8 	%rs349, [%rd331];
	add.s32 	%r1473, %r1465, %r2;
	setp.lt.s32 	%p340, %r1473, 0;
	min.s32 	%r1474, %r1473, %r3;
	selp.b32 	%r1475, 0, %r1474, %p340;
	add.s32 	%r1476, %r1464, %r4;
	setp.lt.s32 	%p341, %r1476, 0;
	min.s32 	%r1477, %r1476, %r5;
	selp.b32 	%r1478, 0, %r1477, %p341;
	mad.lo.s32 	%r1479, %r1475, %r74, %r1478;
	cvt.s64.s32 	%rd332, %r1479;
	add.s64 	%rd333, %rd1, %rd332;
	ld.global.u8 	%rs350, [%rd333];
	setp.lt.u16 	%p342, %rs349, %rs350;
	or.b32  	%r1480, %r1461, 16777216;
	selp.b32 	%r1481, %r1480, %r1461, %p342;
	ld.const.s8 	%rs351, [c_brief+228];
	cvt.rn.f32.s16 	%f1103, %rs351;
	mul.f32 	%f1104, %f7, %f1103;
	ld.const.s8 	%rs352, [c_brief+229];
	cvt.rn.f32.s16 	%f1105, %rs352;
	mul.f32 	%f1106, %f76, %f1105;
	sub.f32 	%f1107, %f1104, %f1106;
	add.f32 	%f1108, %f1107, 0f3F000000;
	cvt.rzi.s32.f32 	%r1482, %f1108;
	mul.f32 	%f1109, %f7, %f1105;
	fma.rn.f32 	%f1110, %f76, %f1103, %f1109;
	add.f32 	%f1111, %f1110, 0f3F000000;
	cvt.rzi.s32.f32 	%r1483, %f1111;
	ld.const.s8 	%rs353, [c_brief+230];
	cvt.rn.f32.s16 	%f1112, %rs353;
	mul.f32 	%f1113, %f7, %f1112;
	ld.const.s8 	%rs354, [c_brief+231];
	cvt.rn.f32.s16 	%f1114, %rs354;
	mul.f32 	%f1115, %f76, %f1114;
	sub.f32 	%f1116, %f1113, %f1115;
	add.f32 	%f1117, %f1116, 0f3F000000;
	cvt.rzi.s32.f32 	%r1484, %f1117;
	mul.f32 	%f1118, %f7, %f1114;
	fma.rn.f32 	%f1119, %f76, %f1112, %f1118;
	add.f32 	%f1120, %f1119, 0f3F000000;
	cvt.rzi.s32.f32 	%r1485, %f1120;
	add.s32 	%r1486, %r1483, %r2;
	setp.lt.s32 	%p343, %r1486, 0;
	min.s32 	%r1487, %r1486, %r3;
	selp.b32 	%r1488, 0, %r1487, %p343;
	add.s32 	%r1489, %r1482, %r4;
	setp.lt.s32 	%p344, %r1489, 0;
	min.s32 	%r1490, %r1489, %r5;
	selp.b32 	%r1491, 0, %r1490, %p344;
	mad.lo.s32 	%r1492, %r1488, %r74, %r1491;
	cvt.s64.s32 	%rd334, %r1492;
	add.s64 	%rd335, %rd1, %rd334;
	ld.global.u8 	%rs355, [%rd335];
	add.s32 	%r1493, %r1485, %r2;
	setp.lt.s32 	%p345, %r1493, 0;
	min.s32 	%r1494, %r1493, %r3;
	selp.b32 	%r1495, 0, %r1494, %p345;
	add.s32 	%r1496, %r1484, %r4;
	setp.lt.s32 	%p346, %r1496, 0;
	min.s32 	%r1497, %r1496, %r5;
	selp.b32 	%r1498, 0, %r1497, %p346;
	mad.lo.s32 	%r1499, %r1495, %r74, %r1498;
	cvt.s64.s32 	%rd336, %r1499;
	add.s64 	%rd337, %rd1, %rd336;
	ld.global.u8 	%rs356, [%rd337];
	setp.lt.u16 	%p347, %rs355, %rs356;
	or.b32  	%r1500, %r1481, 33554432;
	selp.b32 	%r1501, %r1500, %r1481, %p347;
	ld.const.s8 	%rs357, [c_brief+232];
	cvt.rn.f32.s16 	%f1121, %rs357;
	mul.f32 	%f1122, %f7, %f1121;
	ld.const.s8 	%rs358, [c_brief+233];
	cvt.rn.f32.s16 	%f1123, %rs358;
	mul.f32 	%f1124, %f76, %f1123;
	sub.f32 	%f1125, %f1122, %f1124;
	add.f32 	%f1126, %f1125, 0f3F000000;
	cvt.rzi.s32.f32 	%r1502, %f1126;
	mul.f32 	%f1127, %f7, %f1123;
	fma.rn.f32 	%f1128, %f76, %f1121, %f1127;
	add.f32 	%f1129, %f1128, 0f3F000000;
	cvt.rzi.s32.f32 	%r1503, %f1129;
	ld.const.s8 	%rs359, [c_brief+234];
	cvt.rn.f32.s16 	%f1130, %rs359;
	mul.f32 	%f1131, %f7, %f1130;
	ld.const.s8 	%rs360, [c_brief+235];
	cvt.rn.f32.s16 	%f1132, %rs360;
	mul.f32 	%f1133, %f76, %f1132;
	sub.f32 	%f1134, %f1131, %f1133;
	add.f32 	%f1135, %f1134, 0f3F000000;
	cvt.rzi.s32.f32 	%r1504, %f1135;
	mul.f32 	%f1136, %f7, %f1132;
	fma.rn.f32 	%f1137, %f76, %f1130, %f1136;
	add.f32 	%f1138, %f1137, 0f3F000000;
	cvt.rzi.s32.f32 	%r1505, %f1138;
	add.s32 	%r1506, %r1503, %r2;
	setp.lt.s32 	%p348, %r1506, 0;
	min.s32 	%r1507, %r1506, %r3;
	selp.b32 	%r1508, 0, %r1507, %p348;
	add.s32 	%r1509, %r1502, %r4;
	setp.lt.s32 	%p349, %r1509, 0;
	min.s32 	%r1510, %r1509, %r5;
	selp.b32 	%r1511, 0, %r1510, %p349;
	mad.lo.s32 	%r1512, %r1508, %r74, %r1511;
	cvt.s64.s32 	%rd338, %r1512;
	add.s64 	%rd339, %rd1, %rd338;
	ld.global.u8 	%rs361, [%rd339];
	add.s32 	%r1513, %r1505, %r2;
	setp.lt.s32 	%p350, %r1513, 0;
	min.s32 	%r1514, %r1513, %r3;
	selp.b32 	%r1515, 0, %r1514, %p350;
	add.s32 	%r1516, %r1504, %r4;
	setp.lt.s32 	%p351, %r1516, 0;
	min.s32 	%r1517, %r1516, %r5;
	selp.b32 	%r1518, 0, %r1517, %p351;
	mad.lo.s32 	%r1519, %r1515, %r74, %r1518;
	cvt.s64.s32 	%rd340, %r1519;
	add.s64 	%rd341, %rd1, %rd340;
	ld.global.u8 	%rs362, [%rd341];
	setp.lt.u16 	%p352, %rs361, %rs362;
	or.b32  	%r1520, %r1501, 67108864;
	selp.b32 	%r1521, %r1520, %r1501, %p352;
	ld.const.s8 	%rs363, [c_brief+236];
	cvt.rn.f32.s16 	%f1139, %rs363;
	mul.f32 	%f1140, %f7, %f1139;
	ld.const.s8 	%rs364, [c_brief+237];
	cvt.rn.f32.s16 	%f1141, %rs364;
	mul.f32 	%f1142, %f76, %f1141;
	sub.f32 	%f1143, %f1140, %f1142;
	add.f32 	%f1144, %f1143, 0f3F000000;
	cvt.rzi.s32.f32 	%r1522, %f1144;
	mul.f32 	%f1145, %f7, %f1141;
	fma.rn.f32 	%f1146, %f76, %f1139, %f1145;
	add.f32 	%f1147, %f1146, 0f3F000000;
	cvt.rzi.s32.f32 	%r1523, %f1147;
	ld.const.s8 	%rs365, [c_brief+238];
	cvt.rn.f32.s16 	%f1148, %rs365;
	mul.f32 	%f1149, %f7, %f1148;
	ld.const.s8 	%rs366, [c_brief+239];
	cvt.rn.f32.s16 	%f1150, %rs366;
	mul.f32 	%f1151, %f76, %f1150;
	sub.f32 	%f1152, %f1149, %f1151;
	add.f32 	%f1153, %f1152, 0f3F000000;
	cvt.rzi.s32.f32 	%r1524, %f1153;
	mul.f32 	%f1154, %f7, %f1150;
	fma.rn.f32 	%f1155, %f76, %f1148, %f1154;
	add.f32 	%f1156, %f1155, 0f3F000000;
	cvt.rzi.s32.f32 	%r1525, %f1156;
	add.s32 	%r1526, %r1523, %r2;
	setp.lt.s32 	%p353, %r1526, 0;
	min.s32 	%r1527, %r1526, %r3;
	selp.b32 	%r1528, 0, %r1527, %p353;
	add.s32 	%r1529, %r1522, %r4;
	setp.lt.s32 	%p354, %r1529, 0;
	min.s32 	%r1530, %r1529, %r5;
	selp.b32 	%r1531, 0, %r1530, %p354;
	mad.lo.s32 	%r1532, %r1528, %r74, %r1531;
	cvt.s64.s32 	%rd342, %r1532;
	add.s64 	%rd343, %rd1, %rd342;
	ld.global.u8 	%rs367, [%rd343];
	add.s32 	%r1533, %r1525, %r2;
	setp.lt.s32 	%p355, %r1533, 0;
	min.s32 	%r1534, %r1533, %r3;
	selp.b32 	%r1535, 0, %r1534, %p355;
	add.s32 	%r1536, %r1524, %r4;
	setp.lt.s32 	%p356, %r1536, 0;
	min.s32 	%r1537, %r1536, %r5;
	selp.b32 	%r1538, 0, %r1537, %p356;
	mad.lo.s32 	%r1539, %r1535, %r74, %r1538;
	cvt.s64.s32 	%rd344, %r1539;
	add.s64 	%rd345, %rd1, %rd344;
	ld.global.u8 	%rs368, [%rd345];
	setp.lt.u16 	%p357, %rs367, %rs368;
	or.b32  	%r1540, %r1521, 134217728;
	selp.b32 	%r1541, %r1540, %r1521, %p357;
	ld.const.s8 	%rs369, [c_brief+240];
	cvt.rn.f32.s16 	%f1157, %rs369;
	mul.f32 	%f1158, %f7, %f1157;
	ld.const.s8 	%rs370, [c_brief+241];
	cvt.rn.f32.s16 	%f1159, %rs370;
	mul.f32 	%f1160, %f76, %f1159;
	sub.f32 	%f1161, %f1158, %f1160;
	add.f32 	%f1162, %f1161, 0f3F000000;
	cvt.rzi.s32.f32 	%r1542, %f1162;
	mul.f32 	%f1163, %f7, %f1159;
	fma.rn.f32 	%f1164, %f76, %f1157, %f1163;
	add.f32 	%f1165, %f1164, 0f3F000000;
	cvt.rzi.s32.f32 	%r1543, %f1165;
	ld.const.s8 	%rs371, [c_brief+242];
	cvt.rn.f32.s16 	%f1166, %rs371;
	mul.f32 	%f1167, %f7, %f1166;
	ld.const.s8 	%rs372, [c_brief+243];
	cvt.rn.f32.s16 	%f1168, %rs372;
	mul.f32 	%f1169, %f76, %f1168;
	sub.f32 	%f1170, %f1167, %f1169;
	add.f32 	%f1171, %f1170, 0f3F000000;
	cvt.rzi.s32.f32 	%r1544, %f1171;
	mul.f32 	%f1172, %f7, %f1168;
	fma.rn.f32 	%f1173, %f76, %f1166, %f1172;
	add.f32 	%f1174, %f1173, 0f3F000000;
	cvt.rzi.s32.f32 	%r1545, %f1174;
	add.s32 	%r1546, %r1543, %r2;
	setp.lt.s32 	%p358, %r1546, 0;
	min.s32 	%r1547, %r1546, %r3;
	selp.b32 	%r1548, 0, %r1547, %p358;
	add.s32 	%r1549, %r1542, %r4;
	setp.lt.s32 	%p359, %r1549, 0;
	min.s32 	%r1550, %r1549, %r5;
	selp.b32 	%r1551, 0, %r1550, %p359;
	mad.lo.s32 	%r1552, %r1548, %r74, %r1551;
	cvt.s64.s32 	%rd346, %r1552;
	add.s64 	%rd347, %rd1, %rd346;
	ld.global.u8 	%rs373, [%rd347];
	add.s32 	%r1553, %r1545, %r2;
	setp.lt.s32 	%p360, %r1553, 0;
	min.s32 	%r1554, %r1553, %r3;
	selp.b32 	%r1555, 0, %r1554, %p360;
	add.s32 	%r1556, %r1544, %r4;
	setp.lt.s32 	%p361, %r1556, 0;
	min.s32 	%r1557, %r1556, %r5;
	selp.b32 	%r1558, 0, %r1557, %p361;
	mad.lo.s32 	%r1559, %r1555, %r74, %r1558;
	cvt.s64.s32 	%rd348, %r1559;
	add.s64 	%rd349, %rd1, %rd348;
	ld.global.u8 	%rs374, [%rd349];
	setp.lt.u16 	%p362, %rs373, %rs374;
	or.b32  	%r1560, %r1541, 268435456;
	selp.b32 	%r1561, %r1560, %r1541, %p362;
	ld.const.s8 	%rs375, [c_brief+244];
	cvt.rn.f32.s16 	%f1175, %rs375;
	mul.f32 	%f1176, %f7, %f1175;
	ld.const.s8 	%rs376, [c_brief+245];
	cvt.rn.f32.s16 	%f1177, %rs376;
	mul.f32 	%f1178, %f76, %f1177;
	sub.f32 	%f1179, %f1176, %f1178;
	add.f32 	%f1180, %f1179, 0f3F000000;
	cvt.rzi.s32.f32 	%r1562, %f1180;
	mul.f32 	%f1181, %f7, %f1177;
	fma.rn.f32 	%f1182, %f76, %f1175, %f1181;
	add.f32 	%f1183, %f1182, 0f3F000000;
	cvt.rzi.s32.f32 	%r1563, %f1183;
	ld.const.s8 	%rs377, [c_brief+246];
	cvt.rn.f32.s16 	%f1184, %rs377;
	mul.f32 	%f1185, %f7, %f1184;
	ld.const.s8 	%rs378, [c_brief+247];
	cvt.rn.f32.s16 	%f1186, %rs378;
	mul.f32 	%f1187, %f76, %f1186;
	sub.f32 	%f1188, %f1185, %f1187;
	add.f32 	%f1189, %f1188, 0f3F000000;
	cvt.rzi.s32.f32 	%r1564, %f1189;
	mul.f32 	%f1190, %f7, %f1186;
	fma.rn.f32 	%f1191, %f76, %f1184, %f1190;
	add.f32 	%f1192, %f1191, 0f3F000000;
	cvt.rzi.s32.f32 	%r1565, %f1192;
	add.s32 	%r1566, %r1563, %r2;
	setp.lt.s32 	%p363, %r1566, 0;
	min.s32 	%r1567, %r1566, %r3;
	selp.b32 	%r1568, 0, %r1567, %p363;
	add.s32 	%r1569, %r1562, %r4;
	setp.lt.s32 	%p364, %r1569, 0;
	min.s32 	%r1570, %r1569, %r5;
	selp.b32 	%r1571, 0, %r1570, %p364;
	mad.lo.s32 	%r1572, %r1568, %r74, %r1571;
	cvt.s64.s32 	%rd350, %r1572;
	add.s64 	%rd351, %rd1, %rd350;
	ld.global.u8 	%rs379, [%rd351];
	add.s32 	%r1573, %r1565, %r2;
	setp.lt.s32 	%p365, %r1573, 0;
	min.s32 	%r1574, %r1573, %r3;
	selp.b32 	%r1575, 0, %r1574, %p365;
	add.s32 	%r1576, %r1564, %r4;
	setp.lt.s32 	%p366, %r1576, 0;
	min.s32 	%r1577, %r1576, %r5;
	selp.b32 	%r1578, 0, %r1577, %p366;
	mad.lo.s32 	%r1579, %r1575, %r74, %r1578;
	cvt.s64.s32 	%rd352, %r1579;
	add.s64 	%rd353, %rd1, %rd352;
	ld.global.u8 	%rs380, [%rd353];
	setp.lt.u16 	%p367, %rs379, %rs380;
	or.b32  	%r1580, %r1561, 536870912;
	selp.b32 	%r1581, %r1580, %r1561, %p367;
	ld.const.s8 	%rs381, [c_brief+248];
	cvt.rn.f32.s16 	%f1193, %rs381;
	mul.f32 	%f1194, %f7, %f1193;
	ld.const.s8 	%rs382, [c_brief+249];
	cvt.rn.f32.s16 	%f1195, %rs382;
	mul.f32 	%f1196, %f76, %f1195;
	sub.f32 	%f1197, %f1194, %f1196;
	add.f32 	%f1198, %f1197, 0f3F000000;
	cvt.rzi.s32.f32 	%r1582, %f1198;
	mul.f32 	%f1199, %f7, %f1195;
	fma.rn.f32 	%f1200, %f76, %f1193, %f1199;
	add.f32 	%f1201, %f1200, 0f3F000000;
	cvt.rzi.s32.f32 	%r1583, %f1201;
	ld.const.s8 	%rs383, [c_brief+250];
	cvt.rn.f32.s16 	%f1202, %rs383;
	mul.f32 	%f1203, %f7, %f1202;
	ld.const.s8 	%rs384, [c_brief+251];
	cvt.rn.f32.s16 	%f1204, %rs384;
	mul.f32 	%f1205, %f76, %f1204;
	sub.f32 	%f1206, %f1203, %f1205;
	add.f32 	%f1207, %f1206, 0f3F000000;
	cvt.rzi.s32.f32 	%r1584, %f1207;
	mul.f32 	%f1208, %f7, %f1204;
	fma.rn.f32 	%f1209, %f76, %f1202, %f1208;
	add.f32 	%f1210, %f1209, 0f3F000000;
	cvt.rzi.s32.f32 	%r1585, %f1210;
	add.s32 	%r1586, %r1583, %r2;
	setp.lt.s32 	%p368, %r1586, 0;
	min.s32 	%r1587, %r1586, %r3;
	selp.b32 	%r1588, 0, %r1587, %p368;
	add.s32 	%r1589, %r1582, %r4;
	setp.lt.s32 	%p369, %r1589, 0;
	min.s32 	%r1590, %r1589, %r5;
	selp.b32 	%r1591, 0, %r1590, %p369;
	mad.lo.s32 	%r1592, %r1588, %r74, %r1591;
	cvt.s64.s32 	%rd354, %r1592;
	add.s64 	%rd355, %rd1, %rd354;
	ld.global.u8 	%rs385, [%rd355];
	add.s32 	%r1593, %r1585, %r2;
	setp.lt.s32 	%p370, %r1593, 0;
	min.s32 	%r1594, %r1593, %r3;
	selp.b32 	%r1595, 0, %r1594, %p370;
	add.s32 	%r1596, %r1584, %r4;
	setp.lt.s32 	%p371, %r1596, 0;
	min.s32 	%r1597, %r1596, %r5;
	selp.b32 	%r1598, 0, %r1597, %p371;
	mad.lo.s32 	%r1599, %r1595, %r74, %r1598;
	cvt.s64.s32 	%rd356, %r1599;
	add.s64 	%rd357, %rd1, %rd356;
	ld.global.u8 	%rs386, [%rd357];
	setp.lt.u16 	%p372, %rs385, %rs386;
	or.b32  	%r1600, %r1581, 1073741824;
	selp.b32 	%r1601, %r1600, %r1581, %p372;
	ld.const.s8 	%rs387, [c_brief+252];
	cvt.rn.f32.s16 	%f1211, %rs387;
	mul.f32 	%f1212, %f7, %f1211;
	ld.const.s8 	%rs388, [c_brief+253];
	cvt.rn.f32.s16 	%f1213, %rs388;
	mul.f32 	%f1214, %f76, %f1213;
	sub.f32 	%f1215, %f1212, %f1214;
	add.f32 	%f1216, %f1215, 0f3F000000;
	cvt.rzi.s32.f32 	%r1602, %f1216;
	mul.f32 	%f1217, %f7, %f1213;
	fma.rn.f32 	%f1218, %f76, %f1211, %f1217;
	add.f32 	%f1219, %f1218, 0f3F000000;
	cvt.rzi.s32.f32 	%r1603, %f1219;
	ld.const.s8 	%rs389, [c_brief+254];
	cvt.rn.f32.s16 	%f1220, %rs389;
	mul.f32 	%f1221, %f7, %f1220;
	ld.const.s8 	%rs390, [c_brief+255];
	cvt.rn.f32.s16 	%f1222, %rs390;
	mul.f32 	%f1223, %f76, %f1222;
	sub.f32 	%f1224, %f1221, %f1223;
	add.f32 	%f1225, %f1224, 0f3F000000;
	cvt.rzi.s32.f32 	%r1604, %f1225;
	mul.f32 	%f1226, %f7, %f1222;
	fma.rn.f32 	%f1227, %f76, %f1220, %f1226;
	add.f32 	%f1228, %f1227, 0f3F000000;
	cvt.rzi.s32.f32 	%r1605, %f1228;
	add.s32 	%r1606, %r1603, %r2;
	setp.lt.s32 	%p373, %r1606, 0;
	min.s32 	%r1607, %r1606, %r3;
	selp.b32 	%r1608, 0, %r1607, %p373;
	add.s32 	%r1609, %r1602, %r4;
	setp.lt.s32 	%p374, %r1609, 0;
	min.s32 	%r1610, %r1609, %r5;
	selp.b32 	%r1611, 0, %r1610, %p374;
	mad.lo.s32 	%r1612, %r1608, %r74, %r1611;
	cvt.s64.s32 	%rd358, %r1612;
	add.s64 	%rd359, %rd1, %rd358;
	ld.global.u8 	%rs391, [%rd359];
	add.s32 	%r1613, %r1605, %r2;
	setp.lt.s32 	%p375, %r1613, 0;
	min.s32 	%r1614, %r1613, %r3;
	selp.b32 	%r1615, 0, %r1614, %p375;
	add.s32 	%r1616, %r1604, %r4;
	setp.lt.s32 	%p376, %r1616, 0;
	min.s32 	%r1617, %r1616, %r5;
	selp.b32 	%r1618, 0, %r1617, %p376;
	mad.lo.s32 	%r1619, %r1615, %r74, %r1618;
	cvt.s64.s32 	%rd360, %r1619;
	add.s64 	%rd361, %rd1, %rd360;
	ld.global.u8 	%rs392, [%rd361];
	setp.lt.u16 	%p377, %rs391, %rs392;
	or.b32  	%r1620, %r1601, -2147483648;
	selp.b32 	%r1621, %r1620, %r1601, %p377;
	ld.const.s8 	%rs393, [c_brief+256];
	cvt.rn.f32.s16 	%f1229, %rs393;
	mul.f32 	%f1230, %f7, %f1229;
	ld.const.s8 	%rs394, [c_brief+257];
	cvt.rn.f32.s16 	%f1231, %rs394;
	mul.f32 	%f1232, %f76, %f1231;
	sub.f32 	%f1233, %f1230, %f1232;
	add.f32 	%f1234, %f1233, 0f3F000000;
	cvt.rzi.s32.f32 	%r1622, %f1234;
	mul.f32 	%f1235, %f7, %f1231;
	fma.rn.f32 	%f1236, %f76, %f1229, %f1235;
	add.f32 	%f1237, %f1236, 0f3F000000;
	cvt.rzi.s32.f32 	%r1623, %f1237;
	ld.const.s8 	%rs395, [c_brief+258];
	cvt.rn.f32.s16 	%f1238, %rs395;
	mul.f32 	%f1239, %f7, %f1238;
	ld.const.s8 	%rs396, [c_brief+259];
	cvt.rn.f32.s16 	%f1240, %rs396;
	mul.f32 	%f1241, %f76, %f1240;
	sub.f32 	%f1242, %f1239, %f1241;
	add.f32 	%f1243, %f1242, 0f3F000000;
	cvt.rzi.s32.f32 	%r1624, %f1243;
	mul.f32 	%f1244, %f7, %f1240;
	fma.rn.f32 	%f1245, %f76, %f1238, %f1244;
	add.f32 	%f1246, %f1245, 0f3F000000;
	cvt.rzi.s32.f32 	%r1625, %f1246;
	add.s32 	%r1626, %r1623, %r2;
	setp.lt.s32 	%p378, %r1626, 0;
	min.s32 	%r1627, %r1626, %r3;
	selp.b32 	%r1628, 0, %r1627, %p378;
	add.s32 	%r1629, %r1622, %r4;
	setp.lt.s32 	%p379, %r1629, 0;
	min.s32 	%r1630, %r1629, %r5;
	selp.b32 	%r1631, 0, %r1630, %p379;
	mad.lo.s32 	%r1632, %r1628, %r74, %r1631;
	cvt.s64.s32 	%rd362, %r1632;
	add.s64 	%rd363, %rd1, %rd362;
	ld.global.u8 	%rs397, [%rd363];
	add.s32 	%r1633, %r1625, %r2;
	setp.lt.s32 	%p380, %r1633, 0;
	min.s32 	%r1634, %r1633, %r3;
	selp.b32 	%r1635, 0, %r1634, %p380;
	add.s32 	%r1636, %r1624, %r4;
	setp.lt.s32 	%p381, %r1636, 0;
	min.s32 	%r1637, %r1636, %r5;
	selp.b32 	%r1638, 0, %r1637, %p381;
	mad.lo.s32 	%r1639, %r1635, %r74, %r1638;
	cvt.s64.s32 	%rd364, %r1639;
	add.s64 	%rd365, %rd1, %rd364;
	ld.global.u8 	%rs398, [%rd365];
	setp.lt.u16 	%p382, %rs397, %rs398;
	selp.u32 	%r1640, 1, 0, %p382;
	ld.const.s8 	%rs399, [c_brief+260];
	cvt.rn.f32.s16 	%f1247, %rs399;
	mul.f32 	%f1248, %f7, %f1247;
	ld.const.s8 	%rs400, [c_brief+261];
	cvt.rn.f32.s16 	%f1249, %rs400;
	mul.f32 	%f1250, %f76, %f1249;
	sub.f32 	%f1251, %f1248, %f1250;
	add.f32 	%f1252, %f1251, 0f3F000000;
	cvt.rzi.s32.f32 	%r1641, %f1252;
	mul.f32 	%f1253, %f7, %f1249;
	fma.rn.f32 	%f1254, %f76, %f1247, %f1253;
	add.f32 	%f1255, %f1254, 0f3F000000;
	cvt.rzi.s32.f32 	%r1642, %f1255;
	ld.const.s8 	%rs401, [c_brief+262];
	cvt.rn.f32.s16 	%f1256, %rs401;
	mul.f32 	%f1257, %f7, %f1256;
	ld.const.s8 	%rs402, [c_brief+263];
	cvt.rn.f32.s16 	%f1258, %rs402;
	mul.f32 	%f1259, %f76, %f1258;
	sub.f32 	%f1260, %f1257, %f1259;
	add.f32 	%f1261, %f1260, 0f3F000000;
	cvt.rzi.s32.f32 	%r1643, %f1261;
	mul.f32 	%f1262, %f7, %f1258;
	fma.rn.f32 	%f1263, %f76, %f1256, %f1262;
	add.f32 	%f1264, %f1263, 0f3F000000;
	cvt.rzi.s32.f32 	%r1644, %f1264;
	add.s32 	%r1645, %r1642, %r2;
	setp.lt.s32 	%p383, %r1645, 0;
	min.s32 	%r1646, %r1645, %r3;
	selp.b32 	%r1647, 0, %r1646, %p383;
	add.s32 	%r1648, %r1641, %r4;
	setp.lt.s32 	%p384, %r1648, 0;
	min.s32 	%r1649, %r1648, %r5;
	selp.b32 	%r1650, 0, %r1649, %p384;
	mad.lo.s32 	%r1651, %r1647, %r74, %r1650;
	cvt.s64.s32 	%rd366, %r1651;
	add.s64 	%rd367, %rd1, %rd366;
	ld.global.u8 	%rs403, [%rd367];
	add.s32 	%r1652, %r1644, %r2;
	setp.lt.s32 	%p385, %r1652, 0;
	min.s32 	%r1653, %r1652, %r3;
	selp.b32 	%r1654, 0, %r1653, %p385;
	add.s32 	%r1655, %r1643, %r4;
	setp.lt.s32 	%p386, %r1655, 0;
	min.s32 	%r1656, %r1655, %r5;
	selp.b32 	%r1657, 0, %r1656, %p386;
	mad.lo.s32 	%r1658, %r1654, %r74, %r1657;
	cvt.s64.s32 	%rd368, %r1658;
	add.s64 	%rd369, %rd1, %rd368;
	ld.global.u8 	%rs404, [%rd369];
	setp.lt.u16 	%p387, %rs403, %rs404;
	or.b32  	%r1659, %r1640, 2;
	selp.b32 	%r1660, %r1659, %r1640, %p387;
	ld.const.s8 	%rs405, [c_brief+264];
	cvt.rn.f32.s16 	%f1265, %rs405;
	mul.f32 	%f1266, %f7, %f1265;
	ld.const.s8 	%rs406, [c_brief+265];
	cvt.rn.f32.s16 	%f1267, %rs406;
	mul.f32 	%f1268, %f76, %f1267;
	sub.f32 	%f1269, %f1266, %f1268;
	add.f32 	%f1270, %f1269, 0f3F000000;
	cvt.rzi.s32.f32 	%r1661, %f1270;
	mul.f32 	%f1271, %f7, %f1267;
	fma.rn.f32 	%f1272, %f76, %f1265, %f1271;
	add.f32 	%f1273, %f1272, 0f3F000000;
	cvt.rzi.s32.f32 	%r1662, %f1273;
	ld.const.s8 	%rs407, [c_brief+266];
	cvt.rn.f32.s16 	%f1274, %rs407;
	mul.f32 	%f1275, %f7, %f1274;
	ld.const.s8 	%rs408, [c_brief+267];
	cvt.rn.f32.s16 	%f1276, %rs408;
	mul.f32 	%f1277, %f76, %f1276;
	sub.f32 	%f1278, %f1275, %f1277;
	add.f32 	%f1279, %f1278, 0f3F000000;
	cvt.rzi.s32.f32 	%r1663, %f1279;
	mul.f32 	%f1280, %f7, %f1276;
	fma.rn.f32 	%f1281, %f76, %f1274, %f1280;
	add.f32 	%f1282, %f1281, 0f3F000000;
	cvt.rzi.s32.f32 	%r1664, %f1282;
	add.s32 	%r1665, %r1662, %r2;
	setp.lt.s32 	%p388, %r1665, 0;
	min.s32 	%r1666, %r1665, %r3;
	selp.b32 	%r1667, 0, %r1666, %p388;
	add.s32 	%r1668, %r1661, %r4;
	setp.lt.s32 	%p389, %r1668, 0;
	min.s32 	%r1669, %r1668, %r5;
	selp.b32 	%r1670, 0, %r1669, %p389;
	mad.lo.s32 	%r1671, %r1667, %r74, %r1670;
	cvt.s64.s32 	%rd370, %r1671;
	add.s64 	%rd371, %rd1, %rd370;
	ld.global.u8 	%rs409, [%rd371];
	add.s32 	%r1672, %r1664, %r2;
	setp.lt.s32 	%p390, %r1672, 0;
	min.s32 	%r1673, %r1672, %r3;
	selp.b32 	%r1674, 0, %r1673, %p390;
	add.s32 	%r1675, %r1663, %r4;
	setp.lt.s32 	%p391, %r1675, 0;
	min.s32 	%r1676, %r1675, %r5;
	selp.b32 	%r1677, 0, %r1676, %p391;
	mad.lo.s32 	%r1678, %r1674, %r74, %r1677;
	cvt.s64.s32 	%rd372, %r1678;
	add.s64 	%rd373, %rd1, %rd372;
	ld.global.u8 	%rs410, [%rd373];
	setp.lt.u16 	%p392, %rs409, %rs410;
	or.b32  	%r1679, %r1660, 4;
	selp.b32 	%r1680, %r1679, %r1660, %p392;
	ld.const.s8 	%rs411, [c_brief+268];
	cvt.rn.f32.s16 	%f1283, %rs411;
	mul.f32 	%f1284, %f7, %f1283;
	ld.const.s8 	%rs412, [c_brief+269];
	cvt.rn.f32.s16 	%f1285, %rs412;
	mul.f32 	%f1286, %f76, %f1285;
	sub.f32 	%f1287, %f1284, %f1286;
	add.f32 	%f1288, %f1287, 0f3F000000;
	cvt.rzi.s32.f32 	%r1681, %f1288;
	mul.f32 	%f1289, %f7, %f1285;
	fma.rn.f32 	%f1290, %f76, %f1283, %f1289;
	add.f32 	%f1291, %f1290, 0f3F000000;
	cvt.rzi.s32.f32 	%r1682, %f1291;
	ld.const.s8 	%rs413, [c_brief+270];
	cvt.rn.f32.s16 	%f1292, %rs413;
	mul.f32 	%f1293, %f7, %f1292;
	ld.const.s8 	%rs414, [c_brief+271];
	cvt.rn.f32.s16 	%f1294, %rs414;
	mul.f32 	%f1295, %f76, %f1294;
	sub.f32 	%f1296, %f1293, %f1295;
	add.f32 	%f1297, %f1296, 0f3F000000;
	cvt.rzi.s32.f32 	%r1683, %f1297;
	mul.f32 	%f1298, %f7, %f1294;
	fma.rn.f32 	%f1299, %f76, %f1292, %f1298;
	add.f32 	%f1300, %f1299, 0f3F000000;
	cvt.rzi.s32.f32 	%r1684, %f1300;
	add.s32 	%r1685, %r1682, %r2;
	setp.lt.s32 	%p393, %r1685, 0;
	min.s32 	%r1686, %r1685, %r3;
	selp.b32 	%r1687, 0, %r1686, %p393;
	add.s32 	%r1688, %r1681, %r4;
	setp.lt.s32 	%p394, %r1688, 0;
	min.s32 	%r1689, %r1688, %r5;
	selp.b32 	%r1690, 0, %r1689, %p394;
	mad.lo.s32 	%r1691, %r1687, %r74, %r1690;
	cvt.s64.s32 	%rd374, %r1691;
	add.s64 	%rd375, %rd1, %rd374;
	ld.global.u8 	%rs415, [%rd375];
	add.s32 	%r1692, %r1684, %r2;
	setp.lt.s32 	%p395, %r1692, 0;
	min.s32 	%r1693, %r1692, %r3;
	selp.b32 	%r1694, 0, %r1693, %p395;
	add.s32 	%r1695, %r1683, %r4;
	setp.lt.s32 	%p396, %r1695, 0;
	min.s32 	%r1696, %r1695, %r5;
	selp.b32 	%r1697, 0, %r1696, %p396;
	mad.lo.s32 	%r1698, %r1694, %r74, %r1697;
	cvt.s64.s32 	%rd376, %r1698;
	add.s64 	%rd377, %rd1, %rd376;
	ld.global.u8 	%rs416, [%rd377];
	setp.lt.u16 	%p397, %rs415, %rs416;
	or.b32  	%r1699, %r1680, 8;
	selp.b32 	%r1700, %r1699, %r1680, %p397;
	ld.const.s8 	%rs417, [c_brief+272];
	cvt.rn.f32.s16 	%f1301, %rs417;
	mul.f32 	%f1302, %f7, %f1301;
	ld.const.s8 	%rs418, [c_brief+273];
	cvt.rn.f32.s16 	%f1303, %rs418;
	mul.f32 	%f1304, %f76, %f1303;
	sub.f32 	%f1305, %f1302, %f1304;
	add.f32 	%f1306, %f1305, 0f3F000000;
	cvt.rzi.s32.f32 	%r1701, %f1306;
	mul.f32 	%f1307, %f7, %f1303;
	fma.rn.f32 	%f1308, %f76, %f1301, %f1307;
	add.f32 	%f1309, %f1308, 0f3F000000;
	cvt.rzi.s32.f32 	%r1702, %f1309;
	ld.const.s8 	%rs419, [c_brief+274];
	cvt.rn.f32.s16 	%f1310, %rs419;
	mul.f32 	%f1311, %f7, %f1310;
	ld.const.s8 	%rs420, [c_brief+275];
	cvt.rn.f32.s16 	%f1312, %rs420;
	mul.f32 	%f1313, %f76, %f1312;
	sub.f32 	%f1314, %f1311, %f1313;
	add.f32 	%f1315, %f1314, 0f3F000000;
	cvt.rzi.s32.f32 	%r1703, %f1315;
	mul.f32 	%f1316, %f7, %f1312;
	fma.rn.f32 	%f1317, %f76, %f1310, %f1316;
	add.f32 	%f1318, %f1317, 0f3F000000;
	cvt.rzi.s32.f32 	%r1704, %f1318;
	add.s32 	%r1705, %r1702, %r2;
	setp.lt.s32 	%p398, %r1705, 0;
	min.s32 	%r1706, %r1705, %r3;
	selp.b32 	%r1707, 0, %r1706, %p398;
	add.s32 	%r1708, %r1701, %r4;
	setp.lt.s32 	%p399, %r1708, 0;
	min.s32 	%r1709, %r1708, %r5;
	selp.b32 	%r1710, 0, %r1709, %p399;
	mad.lo.s32 	%r1711, %r1707, %r74, %r1710;
	cvt.s64.s32 	%rd378, %r1711;
	add.s64 	%rd379, %rd1, %rd378;
	ld.global.u8 	%rs421, [%rd379];
	add.s32 	%r1712, %r1704, %r2;
	setp.lt.s32 	%p400, %r1712, 0;
	min.s32 	%r1713, %r1712, %r3;
	selp.b32 	%r1714, 0, %r1713, %p400;
	add.s32 	%r1715, %r1703, %r4;
	setp.lt.s32 	%p401, %r1715, 0;
	min.s32 	%r1716, %r1715, %r5;
	selp.b32 	%r1717, 0, %r1716, %p401;
	mad.lo.s32 	%r1718, %r1714, %r74, %r1717;
	cvt.s64.s32 	%rd380, %r1718;
	add.s64 	%rd381, %rd1, %rd380;
	ld.global.u8 	%rs422, [%rd381];
	setp.lt.u16 	%p402, %rs421, %rs422;
	or.b32  	%r1719, %r1700, 16;
	selp.b32 	%r1720, %r1719, %r1700, %p402;
	ld.const.s8 	%rs423, [c_brief+276];
	cvt.rn.f32.s16 	%f1319, %rs423;
	mul.f32 	%f1320, %f7, %f1319;
	ld.const.s8 	%rs424, [c_brief+277];
	cvt.rn.f32.s16 	%f1321, %rs424;
	mul.f32 	%f1322, %f76, %f1321;
	sub.f32 	%f1323, %f1320, %f1322;
	add.f32 	%f1324, %f1323, 0f3F000000;
	cvt.rzi.s32.f32 	%r1721, %f1324;
	mul.f32 	%f1325, %f7, %f1321;
	fma.rn.f32 	%f1326, %f76, %f1319, %f1325;
	add.f32 	%f1327, %f1326, 0f3F000000;
	cvt.rzi.s32.f32 	%r1722, %f1327;
	ld.const.s8 	%rs425, [c_brief+278];
	cvt.rn.f32.s16 	%f1328, %rs425;
	mul.f32 	%f1329, %f7, %f1328;
	ld.const.s8 	%rs426, [c_brief+279];
	cvt.rn.f32.s16 	%f1330, %rs426;
	mul.f32 	%f1331, %f76, %f1330;
	sub.f32 	%f1332, %f1329, %f1331;
	add.f32 	%f1333, %f1332, 0f3F000000;
	cvt.rzi.s32.f32 	%r1723, %f1333;
	mul.f32 	%f1334, %f7, %f1330;
	fma.rn.f32 	%f1335, %f76, %f1328, %f1334;
	add.f32 	%f1336, %f1335, 0f3F000000;
	cvt.rzi.s32.f32 	%r1724, %f1336;
	add.s32 	%r1725, %r1722, %r2;
	setp.lt.s32 	%p403, %r1725, 0;
	min.s32 	%r1726, %r1725, %r3;
	selp.b32 	%r1727, 0, %r1726, %p403;
	add.s32 	%r1728, %r1721, %r4;
	setp.lt.s32 	%p404, %r1728, 0;
	min.s32 	%r1729, %r1728, %r5;
	selp.b32 	%r1730, 0, %r1729, %p404;
	mad.lo.s32 	%r1731, %r1727, %r74, %r1730;
	cvt.s64.s32 	%rd382, %r1731;
	add.s64 	%rd383, %rd1, %rd382;
	ld.global.u8 	%rs427, [%rd383];
	add.s32 	%r1732, %r1724, %r2;
	setp.lt.s32 	%p405, %r1732, 0;
	min.s32 	%r1733, %r1732, %r3;
	selp.b32 	%r1734, 0, %r1733, %p405;
	add.s32 	%r1735, %r1723, %r4;
	setp.lt.s32 	%p406, %r1735, 0;
	min.s32 	%r1736, %r1735, %r5;
	selp.b32 	%r1737, 0, %r1736, %p406;
	mad.lo.s32 	%r1738, %r1734, %r74, %r1737;
	cvt.s64.s32 	%rd384, %r1738;
	add.s64 	%rd385, %rd1, %rd384;
	ld.global.u8 	%rs428, [%rd385];
	setp.lt.u16 	%p407, %rs427, %rs428;
	or.b32  	%r1739, %r1720, 32;
	selp.b32 	%r1740, %r1739, %r1720, %p407;
	ld.const.s8 	%rs429, [c_brief+280];
	cvt.rn.f32.s16 	%f1337, %rs429;
	mul.f32 	%f1338, %f7, %f1337;
	ld.const.s8 	%rs430, [c_brief+281];
	cvt.rn.f32.s16 	%f1339, %rs430;
	mul.f32 	%f1340, %f76, %f1339;
	sub.f32 	%f1341, %f1338, %f1340;
	add.f32 	%f1342, %f1341, 0f3F000000;
	cvt.rzi.s32.f32 	%r1741, %f1342;
	mul.f32 	%f1343, %f7, %f1339;
	fma.rn.f32 	%f1344, %f76, %f1337, %f1343;
	add.f32 	%f1345, %f1344, 0f3F000000;
	cvt.rzi.s32.f32 	%r1742, %f1345;
	ld.const.s8 	%rs431, [c_brief+282];
	cvt.rn.f32.s16 	%f1346, %rs431;
	mul.f32 	%f1347, %f7, %f1346;
	ld.const.s8 	%rs432, [c_brief+283];
	cvt.rn.f32.s16 	%f1348, %rs432;
	mul.f32 	%f1349, %f76, %f1348;
	sub.f32 	%f1350, %f1347, %f1349;
	add.f32 	%f1351, %f1350, 0f3F000000;
	cvt.rzi.s32.f32 	%r1743, %f1351;
	mul.f32 	%f1352, %f7, %f1348;
	fma.rn.f32 	%f1353, %f76, %f1346, %f1352;
	add.f32 	%f1354, %f1353, 0f3F000000;
	cvt.rzi.s32.f32 	%r1744, %f1354;
	add.s32 	%r1745, %r1742, %r2;
	setp.lt.s32 	%p408, %r1745, 0;
	min.s32 	%r1746, %r1745, %r3;
	selp.b32 	%r1747, 0, %r1746, %p408;
	add.s32 	%r1748, %r1741, %r4;
	setp.lt.s32 	%p409, %r1748, 0;
	min.s32 	%r1749, %r1748, %r5;
	selp.b32 	%r1750, 0, %r1749, %p409;
	mad.lo.s32 	%r1751, %r1747, %r74, %r1750;
	cvt.s64.s32 	%rd386, %r1751;
	add.s64 	%rd387, %rd1, %rd386;
	ld.global.u8 	%rs433, [%rd387];
	add.s32 	%r1752, %r1744, %r2;
	setp.lt.s32 	%p410, %r1752, 0;
	min.s32 	%r1753, %r1752, %r3;
	selp.b32 	%r1754, 0, %r1753, %p410;
	add.s32 	%r1755, %r1743, %r4;
	setp.lt.s32 	%p411, %r1755, 0;
	min.s32 	%r1756, %r1755, %r5;
	selp.b32 	%r1757, 0, %r1756, %p411;
	mad.lo.s32 	%r1758, %r1754, %r74, %r1757;
	cvt.s64.s32 	%rd388, %r1758;
	add.s64 	%rd389, %rd1, %rd388;
	ld.global.u8 	%rs434, [%rd389];
	setp.lt.u16 	%p412, %rs433, %rs434;
	or.b32  	%r1759, %r1740, 64;
	selp.b32 	%r1760, %r1759, %r1740, %p412;
	ld.const.s8 	%rs435, [c_brief+284];
	cvt.rn.f32.s16 	%f1355, %rs435;
	mul.f32 	%f1356, %f7, %f1355;
	ld.const.s8 	%rs436, [c_brief+285];
	cvt.rn.f32.s16 	%f1357, %rs436;
	mul.f32 	%f1358, %f76, %f1357;
	sub.f32 	%f1359, %f1356, %f1358;
	add.f32 	%f1360, %f1359, 0f3F000000;
	cvt.rzi.s32.f32 	%r1761, %f1360;
	mul.f32 	%f1361, %f7, %f1357;
	fma.rn.f32 	%f1362, %f76, %f1355, %f1361;
	add.f32 	%f1363, %f1362, 0f3F000000;
	cvt.rzi.s32.f32 	%r1762, %f1363;
	ld.const.s8 	%rs437, [c_brief+286];
	cvt.rn.f32.s16 	%f1364, %rs437;
	mul.f32 	%f1365, %f7, %f1364;
	ld.const.s8 	%rs438, [c_brief+287];
	cvt.rn.f32.s16 	%f1366, %rs438;
	mul.f32 	%f1367, %f76, %f1366;
	sub.f32 	%f1368, %f1365, %f1367;
	add.f32 	%f1369, %f1368, 0f3F000000;
	cvt.rzi.s32.f32 	%r1763, %f1369;
	mul.f32 	%f1370, %f7, %f1366;
	fma.rn.f32 	%f1371, %f76, %f1364, %f1370;
	add.f32 	%f1372, %f1371, 0f3F000000;
	cvt.rzi.s32.f32 	%r1764, %f1372;
	add.s32 	%r1765, %r1762, %r2;
	setp.lt.s32 	%p413, %r1765, 0;
	min.s32 	%r1766, %r1765, %r3;
	selp.b32 	%r1767, 0, %r1766, %p413;
	add.s32 	%r1768, %r1761, %r4;
	setp.lt.s32 	%p414, %r1768, 0;
	min.s32 	%r1769, %r1768, %r5;
	selp.b32 	%r1770, 0, %r1769, %p414;
	mad.lo.s32 	%r1771, %r1767, %r74, %r1770;
	cvt.s64.s32 	%rd390, %r1771;
	add.s64 	%rd391, %rd1, %rd390;
	ld.global.u8 	%rs439, [%rd391];
	add.s32 	%r1772, %r1764, %r2;
	setp.lt.s32 	%p415, %r1772, 0;
	min.s32 	%r1773, %r1772, %r3;
	selp.b32 	%r1774, 0, %r1773, %p415;
	add.s32 	%r1775, %r1763, %r4;
	setp.lt.s32 	%p416, %r1775, 0;
	min.s32 	%r1776, %r1775, %r5;
	selp.b32 	%r1777, 0, %r1776, %p416;
	mad.lo.s32 	%r1778, %r1774, %r74, %r1777;
	cvt.s64.s32 	%rd392, %r1778;
	add.s64 	%rd393, %rd1, %rd392;
	ld.global.u8 	%rs440, [%rd393];
	setp.lt.u16 	%p417, %rs439, %rs440;
	or.b32  	%r1779, %r1760, 128;
	selp.b32 	%r1780, %r1779, %r1760, %p417;
	ld.const.s8 	%rs441, [c_brief+288];
	cvt.rn.f32.s16 	%f1373, %rs441;
	mul.f32 	%f1374, %f7, %f1373;
	ld.const.s8 	%rs442, [c_brief+289];
	cvt.rn.f32.s16 	%f1375, %rs442;
	mul.f32 	%f1376, %f76, %f1375;
	sub.f32 	%f1377, %f1374, %f1376;
	add.f32 	%f1378, %f1377, 0f3F000000;
	cvt.rzi.s32.f32 	%r1781, %f1378;
	mul.f32 	%f1379, %f7, %f1375;
	fma.rn.f32 	%f1380, %f76, %f1373, %f1379;
	add.f32 	%f1381, %f1380, 0f3F000000;
	cvt.rzi.s32.f32 	%r1782, %f1381;
	ld.const.s8 	%rs443, [c_brief+290];
	cvt.rn.f32.s16 	%f1382, %rs443;
	mul.f32 	%f1383, %f7, %f1382;
	ld.const.s8 	%rs444, [c_brief+291];
	cvt.rn.f32.s16 	%f1384, %rs444;
	mul.f32 	%f1385, %f76, %f1384;
	sub.f32 	%f1386, %f1383, %f1385;
	add.f32 	%f1387, %f1386, 0f3F000000;
	cvt.rzi.s32.f32 	%r1783, %f1387;
	mul.f32 	%f1388, %f7, %f1384;
	fma.rn.f32 	%f1389, %f76, %f1382, %f1388;
	add.f32 	%f1390, %f1389, 0f3F000000;
	cvt.rzi.s32.f32 	%r1784, %f1390;
	add.s32 	%r1785, %r1782, %r2;
	setp.lt.s32 	%p418, %r1785, 0;
	min.s32 	%r1786, %r1785, %r3;
	selp.b32 	%r1787, 0, %r1786, %p418;
	add.s32 	%r1788, %r1781, %r4;
	setp.lt.s32 	%p419, %r1788, 0;
	min.s32 	%r1789, %r1788, %r5;
	selp.b32 	%r1790, 0, %r1789, %p419;
	mad.lo.s32 	%r1791, %r1787, %r74, %r1790;
	cvt.s64.s32 	%rd394, %r1791;
	add.s64 	%rd395, %rd1, %rd394;
	ld.global.u8 	%rs445, [%rd395];
	add.s32 	%r1792, %r1784, %r2;
	setp.lt.s32 	%p420, %r1792, 0;
	min.s32 	%r1793, %r1792, %r3;
	selp.b32 	%r1794, 0, %r1793, %p420;
	add.s32 	%r1795, %r1783, %r4;
	setp.lt.s32 	%p421, %r1795, 0;
	min.s32 	%r1796, %r1795, %r5;
	selp.b32 	%r1797, 0, %r1796, %p421;
	mad.lo.s32 	%r1798, %r1794, %r74, %r1797;
	cvt.s64.s32 	%rd396, %r1798;
	add.s64 	%rd397, %rd1, %rd396;
	ld.global.u8 	%rs446, [%rd397];
	setp.lt.u16 	%p422, %rs445, %rs446;
	or.b32  	%r1799, %r1780, 256;
	selp.b32 	%r1800, %r1799, %r1780, %p422;
	ld.const.s8 	%rs447, [c_brief+292];
	cvt.rn.f32.s16 	%f1391, %rs447;
	mul.f32 	%f1392, %f7, %f1391;
	ld.const.s8 	%rs448, [c_brief+293];
	cvt.rn.f32.s16 	%f1393, %rs448;
	mul.f32 	%f1394, %f76, %f1393;
	sub.f32 	%f1395, %f1392, %f1394;
	add.f32 	%f1396, %f1395, 0f3F000000;
	cvt.rzi.s32.f32 	%r1801, %f1396;
	mul.f32 	%f1397, %f7, %f1393;
	fma.rn.f32 	%f1398, %f76, %f1391, %f1397;
	add.f32 	%f1399, %f1398, 0f3F000000;
	cvt.rzi.s32.f32 	%r1802, %f1399;
	ld.const.s8 	%rs449, [c_brief+294];
	cvt.rn.f32.s16 	%f1400, %rs449;
	mul.f32 	%f1401, %f7, %f1400;
	ld.const.s8 	%rs450, [c_brief+295];
	cvt.rn.f32.s16 	%f1402, %rs450;
	mul.f32 	%f1403, %f76, %f1402;
	sub.f32 	%f1404, %f1401, %f1403;
	add.f32 	%f1405, %f1404, 0f3F000000;
	cvt.rzi.s32.f32 	%r1803, %f1405;
	mul.f32 	%f1406, %f7, %f1402;
	fma.rn.f32 	%f1407, %f76, %f1400, %f1406;
	add.f32 	%f1408, %f1407, 0f3F000000;
	cvt.rzi.s32.f32 	%r1804, %f1408;
	add.s32 	%r1805, %r1802, %r2;
	setp.lt.s32 	%p423, %r1805, 0;
	min.s32 	%r1806, %r1805, %r3;
	selp.b32 	%r1807, 0, %r1806, %p423;
	add.s32 	%r1808, %r1801, %r4;
	setp.lt.s32 	%p424, %r1808, 0;
	min.s32 	%r1809, %r1808, %r5;
	selp.b32 	%r1810, 0, %r1809, %p424;
	mad.lo.s32 	%r1811, %r1807, %r74, %r1810;
	cvt.s64.s32 	%rd398, %r1811;
	add.s64 	%rd399, %rd1, %rd398;
	ld.global.u8 	%rs451, [%rd399];
	add.s32 	%r1812, %r1804, %r2;
	setp.lt.s32 	%p425, %r1812, 0;
	min.s32 	%r1813, %r1812, %r3;
	selp.b32 	%r1814, 0, %r1813, %p425;
	add.s32 	%r1815, %r1803, %r4;
	setp.lt.s32 	%p426, %r1815, 0;
	min.s32 	%r1816, %r1815, %r5;
	selp.b32 	%r1817, 0, %r1816, %p426;
	mad.lo.s32 	%r1818, %r1814, %r74, %r1817;
	cvt.s64.s32 	%rd400, %r1818;
	add.s64 	%rd401, %rd1, %rd400;
	ld.global.u8 	%rs452, [%rd401];
	setp.lt.u16 	%p427, %rs451, %rs452;
	or.b32  	%r1819, %r1800, 512;
	selp.b32 	%r1820, %r1819, %r1800, %p427;
	ld.const.s8 	%rs453, [c_brief+296];
	cvt.rn.f32.s16 	%f1409, %rs453;
	mul.f32 	%f1410, %f7, %f1409;
	ld.const.s8 	%rs454, [c_brief+297];
	cvt.rn.f32.s16 	%f1411, %rs454;
	mul.f32 	%f1412, %f76, %f1411;
	sub.f32 	%f1413, %f1410, %f1412;
	add.f32 	%f1414, %f1413, 0f3F000000;
	cvt.rzi.s32.f32 	%r1821, %f1414;
	mul.f32 	%f1415, %f7, %f1411;
	fma.rn.f32 	%f1416, %f76, %f1409, %f1415;
	add.f32 	%f1417, %f1416, 0f3F000000;
	cvt.rzi.s32.f32 	%r1822, %f1417;
	ld.const.s8 	%rs455, [c_brief+298];
	cvt.rn.f32.s16 	%f1418, %rs455;
	mul.f32 	%f1419, %f7, %f1418;
	ld.const.s8 	%rs456, [c_brief+299];
	cvt.rn.f32.s16 	%f1420, %rs456;
	mul.f32 	%f1421, %f76, %f1420;
	sub.f32 	%f1422, %f1419, %f1421;
	add.f32 	%f1423, %f1422, 0f3F000000;
	cvt.rzi.s32.f32 	%r1823, %f1423;
	mul.f32 	%f1424, %f7, %f1420;
	fma.rn.f32 	%f1425, %f76, %f1418, %f1424;
	add.f32 	%f1426, %f1425, 0f3F000000;
	cvt.rzi.s32.f32 	%r1824, %f1426;
	add.s32 	%r1825, %r1822, %r2;
	setp.lt.s32 	%p428, %r1825, 0;
	min.s32 	%r1826, %r1825, %r3;
	selp.b32 	%r1827, 0, %r1826, %p428;
	add.s32 	%r1828, %r1821, %r4;
	setp.lt.s32 	%p429, %r1828, 0;
	min.s32 	%r1829, %r1828, %r5;
	selp.b32 	%r1830, 0, %r1829, %p429;
	mad.lo.s32 	%r1831, %r1827, %r74, %r1830;
	cvt.s64.s32 	%rd402, %r1831;
	add.s64 	%rd403, %rd1, %rd402;
	ld.global.u8 	%rs457, [%rd403];
	add.s32 	%r1832, %r1824, %r2;
	setp.lt.s32 	%p430, %r1832, 0;
	min.s32 	%r1833, %r1832, %r3;
	selp.b32 	%r1834, 0, %r1833, %p430;
	add.s32 	%r1835, %r1823, %r4;
	setp.lt.s32 	%p431, %r1835, 0;
	min.s32 	%r1836, %r1835, %r5;
	selp.b32 	%r1837, 0, %r1836, %p431;
	mad.lo.s32 	%r1838, %r1834, %r74, %r1837;
	cvt.s64.s32 	%rd404, %r1838;
	add.s64 	%rd405, %rd1, %rd404;
	ld.global.u8 	%rs458, [%rd405];
	setp.lt.u16 	%p432, %rs457, %rs458;
	or.b32  	%r1839, %r1820, 1024;
	selp.b32 	%r1840, %r1839, %r1820, %p432;
	ld.const.s8 	%rs459, [c_brief+300];
	cvt.rn.f32.s16 	%f1427, %rs459;
	mul.f32 	%f1428, %f7, %f1427;
	ld.const.s8 	%rs460, [c_brief+301];
	cvt.rn.f32.s16 	%f1429, %rs460;
	mul.f32 	%f1430, %f76, %f1429;
	sub.f32 	%f1431, %f1428, %f1430;
	add.f32 	%f1432, %f1431, 0f3F000000;
	cvt.rzi.s32.f32 	%r1841, %f1432;
	mul.f32 	%f1433, %f7, %f1429;
	fma.rn.f32 	%f1434, %f76, %f1427, %f1433;
	add.f32 	%f1435, %f1434, 0f3F000000;
	cvt.rzi.s32.f32 	%r1842, %f1435;
	ld.const.s8 	%rs461, [c_brief+302];
	cvt.rn.f32.s16 	%f1436, %rs461;
	mul.f32 	%f1437, %f7, %f1436;
	ld.const.s8 	%rs462, [c_brief+303];
	cvt.rn.f32.s16 	%f1438, %rs462;
	mul.f32 	%f1439, %f76, %f1438;
	sub.f32 	%f1440, %f1437, %f1439;
	add.f32 	%f1441, %f1440, 0f3F000000;
	cvt.rzi.s32.f32 	%r1843, %f1441;
	mul.f32 	%f1442, %f7, %f1438;
	fma.rn.f32 	%f1443, %f76, %f1436, %f1442;
	add.f32 	%f1444, %f1443, 0f3F000000;
	cvt.rzi.s32.f32 	%r1844, %f1444;
	add.s32 	%r1845, %r1842, %r2;
	setp.lt.s32 	%p433, %r1845, 0;
	min.s32 	%r1846, %r1845, %r3;
	selp.b32 	%r1847, 0, %r1846, %p433;
	add.s32 	%r1848, %r1841, %r4;
	setp.lt.s32 	%p434, %r1848, 0;
	min.s32 	%r1849, %r1848, %r5;
	selp.b32 	%r1850, 0, %r1849, %p434;
	mad.lo.s32 	%r1851, %r1847, %r74, %r1850;
	cvt.s64.s32 	%rd406, %r1851;
	add.s64 	%rd407, %rd1, %rd406;
	ld.global.u8 	%rs463, [%rd407];
	add.s32 	%r1852, %r1844, %r2;
	setp.lt.s32 	%p435, %r1852, 0;
	min.s32 	%r1853, %r1852, %r3;
	selp.b32 	%r1854, 0, %r1853, %p435;
	add.s32 	%r1855, %r1843, %r4;
	setp.lt.s32 	%p436, %r1855, 0;
	min.s32 	%r1856, %r1855, %r5;
	selp.b32 	%r1857, 0, %r1856, %p436;
	mad.lo.s32 	%r1858, %r1854, %r74, %r1857;
	cvt.s64.s32 	%rd408, %r1858;
	add.s64 	%rd409, %rd1, %rd408;
	ld.global.u8 	%rs464, [%rd409];
	setp.lt.u16 	%p437, %rs463, %rs464;
	or.b32  	%r1859, %r1840, 2048;
	selp.b32 	%r1860, %r1859, %r1840, %p437;
	ld.const.s8 	%rs465, [c_brief+304];
	cvt.rn.f32.s16 	%f1445, %rs465;
	mul.f32 	%f1446, %f7, %f1445;
	ld.const.s8 	%rs466, [c_brief+305];
	cvt.rn.f32.s16 	%f1447, %rs466;
	mul.f32 	%f1448, %f76, %f1447;
	sub.f32 	%f1449, %f1446, %f1448;
	add.f32 	%f1450, %f1449, 0f3F000000;
	cvt.rzi.s32.f32 	%r1861, %f1450;
	mul.f32 	%f1451, %f7, %f1447;
	fma.rn.f32 	%f1452, %f76, %f1445, %f1451;
	add.f32 	%f1453, %f1452, 0f3F000000;
	cvt.rzi.s32.f32 	%r1862, %f1453;
	ld.const.s8 	%rs467, [c_brief+306];
	cvt.rn.f32.s16 	%f1454, %rs467;
	mul.f32 	%f1455, %f7, %f1454;
	ld.const.s8 	%rs468, [c_brief+307];
	cvt.rn.f32.s16 	%f1456, %rs468;
	mul.f32 	%f1457, %f76, %f1456;
	sub.f32 	%f1458, %f1455, %f1457;
	add.f32 	%f1459, %f1458, 0f3F000000;
	cvt.rzi.s32.f32 	%r1863, %f1459;
	mul.f32 	%f1460, %f7, %f1456;
	fma.rn.f32 	%f1461, %f76, %f1454, %f1460;
	add.f32 	%f1462, %f1461, 0f3F000000;
	cvt.rzi.s32.f32 	%r1864, %f1462;
	add.s32 	%r1865, %r1862, %r2;
	setp.lt.s32 	%p438, %r1865, 0;
	min.s32 	%r1866, %r1865, %r3;
	selp.b32 	%r1867, 0, %r1866, %p438;
	add.s32 	%r1868, %r1861, %r4;
	setp.lt.s32 	%p439, %r1868, 0;
	min.s32 	%r1869, %r1868, %r5;
	selp.b32 	%r1870, 0, %r1869, %p439;
	mad.lo.s32 	%r1871, %r1867, %r74, %r1870;
	cvt.s64.s32 	%rd410, %r1871;
	add.s64 	%rd411, %rd1, %rd410;
	ld.global.u8 	%rs469, [%rd411];
	add.s32 	%r1872, %r1864, %r2;
	setp.lt.s32 	%p440, %r1872, 0;
	min.s32 	%r1873, %r1872, %r3;
	selp.b32 	%r1874, 0, %r1873, %p440;
	add.s32 	%r1875, %r1863, %r4;
	setp.lt.s32 	%p441, %r1875, 0;
	min.s32 	%r1876, %r1875, %r5;
	selp.b32 	%r1877, 0, %r1876, %p441;
	mad.lo.s32 	%r1878, %r1874, %r74, %r1877;
	cvt.s64.s32 	%rd412, %r1878;
	add.s64 	%rd413, %rd1, %rd412;
	ld.global.u8 	%rs470, [%rd413];
	setp.lt.u16 	%p442, %rs469, %rs470;
	or.b32  	%r1879, %r1860, 4096;
	selp.b32 	%r1880, %r1879, %r1860, %p442;
	ld.const.s8 	%rs471, [c_brief+308];
	cvt.rn.f32.s16 	%f1463, %rs471;
	mul.f32 	%f1464, %f7, %f1463;
	ld.const.s8 	%rs472, [c_brief+309];
	cvt.rn.f32.s16 	%f1465, %rs472;
	mul.f32 	%f1466, %f76, %f1465;
	sub.f32 	%f1467, %f1464, %f1466;
	add.f32 	%f1468, %f1467, 0f3F000000;
	cvt.rzi.s32.f32 	%r1881, %f1468;
	mul.f32 	%f1469, %f7, %f1465;
	fma.rn.f32 	%f1470, %f76, %f1463, %f1469;
	add.f32 	%f1471, %f1470, 0f3F000000;
	cvt.rzi.s32.f32 	%r1882, %f1471;
	ld.const.s8 	%rs473, [c_brief+310];
	cvt.rn.f32.s16 	%f1472, %rs473;
	mul.f32 	%f1473, %f7, %f1472;
	ld.const.s8 	%rs474, [c_brief+311];
	cvt.rn.f32.s16 	%f1474, %rs474;
	mul.f32 	%f1475, %f76, %f1474;
	sub.f32 	%f1476, %f1473, %f1475;
	add.f32 	%f1477, %f1476, 0f3F000000;
	cvt.rzi.s32.f32 	%r1883, %f1477;
	mul.f32 	%f1478, %f7, %f1474;
	fma.rn.f32 	%f1479, %f76, %f1472, %f1478;
	add.f32 	%f1480, %f1479, 0f3F000000;
	cvt.rzi.s32.f32 	%r1884, %f1480;
	add.s32 	%r1885, %r1882, %r2;
	setp.lt.s32 	%p443, %r1885, 0;
	min.s32 	%r1886, %r1885, %r3;
	selp.b32 	%r1887, 0, %r1886, %p443;
	add.s32 	%r1888, %r1881, %r4;
	setp.lt.s32 	%p444, %r1888, 0;
	min.s32 	%r1889, %r1888, %r5;
	selp.b32 	%r1890, 0, %r1889, %p444;
	mad.lo.s32 	%r1891, %r1887, %r74, %r1890;
	cvt.s64.s32 	%rd414, %r1891;
	add.s64 	%rd415, %rd1, %rd414;
	ld.global.u8 	%rs475, [%rd415];
	add.s32 	%r1892, %r1884, %r2;
	setp.lt.s32 	%p445, %r1892, 0;
	min.s32 	%r1893, %r1892, %r3;
	selp.b32 	%r1894, 0, %r1893, %p445;
	add.s32 	%r1895, %r1883, %r4;
	setp.lt.s32 	%p446, %r1895, 0;
	min.s32 	%r1896, %r1895, %r5;
	selp.b32 	%r1897, 0, %r1896, %p446;
	mad.lo.s32 	%r1898, %r1894, %r74, %r1897;
	cvt.s64.s32 	%rd416, %r1898;
	add.s64 	%rd417, %rd1, %rd416;
	ld.global.u8 	%rs476, [%rd417];
	setp.lt.u16 	%p447, %rs475, %rs476;
	or.b32  	%r1899, %r1880, 8192;
	selp.b32 	%r1900, %r1899, %r1880, %p447;
	ld.const.s8 	%rs477, [c_brief+312];
	cvt.rn.f32.s16 	%f1481, %rs477;
	mul.f32 	%f1482, %f7, %f1481;
	ld.const.s8 	%rs478, [c_brief+313];
	cvt.rn.f32.s16 	%f1483, %rs478;
	mul.f32 	%f1484, %f76, %f1483;
	sub.f32 	%f1485, %f1482, %f1484;
	add.f32 	%f1486, %f1485, 0f3F000000;
	cvt.rzi.s32.f32 	%r1901, %f1486;
	mul.f32 	%f1487, %f7, %f1483;
	fma.rn.f32 	%f1488, %f76, %f1481, %f1487;
	add.f32 	%f1489, %f1488, 0f3F000000;
	cvt.rzi.s32.f32 	%r1902, %f1489;
	ld.const.s8 	%rs479, [c_brief+314];
	cvt.rn.f32.s16 	%f1490, %rs479;
	mul.f32 	%f1491, %f7, %f1490;
	ld.const.s8 	%rs480, [c_brief+315];
	cvt.rn.f32.s16 	%f1492, %rs480;
	mul.f32 	%f1493, %f76, %f1492;
	sub.f32 	%f1494, %f1491, %f1493;
	add.f32 	%f1495, %f1494, 0f3F000000;
	cvt.rzi.s32.f32 	%r1903, %f1495;
	mul.f32 	%f1496, %f7, %f1492;
	fma.rn.f32 	%f1497, %f76, %f1490, %f1496;
	add.f32 	%f1498, %f1497, 0f3F000000;
	cvt.rzi.s32.f32 	%r1904, %f1498;
	add.s32 	%r1905, %r1902, %r2;
	setp.lt.s32 	%p448, %r1905, 0;
	min.s32 	%r1906, %r1905, %r3;
	selp.b32 	%r1907, 0, %r1906, %p448;
	add.s32 	%r1908, %r1901, %r4;
	setp.lt.s32 	%p449, %r1908, 0;
	min.s32 	%r1909, %r1908, %r5;
	selp.b32 	%r1910, 0, %r1909, %p449;
	mad.lo.s32 	%r1911, %r1907, %r74, %r1910;
	cvt.s64.s32 	%rd418, %r1911;
	add.s64 	%rd419, %rd1, %rd418;
	ld.global.u8 	%rs481, [%rd419];
	add.s32 	%r1912, %r1904, %r2;
	setp.lt.s32 	%p450, %r1912, 0;
	min.s32 	%r1913, %r1912, %r3;
	selp.b32 	%r1914, 0, %r1913, %p450;
	add.s32 	%r1915, %r1903, %r4;
	setp.lt.s32 	%p451, %r1915, 0;
	min.s32 	%r1916, %r1915, %r5;
	selp.b32 	%r1917, 0, %r1916, %p451;
	mad.lo.s32 	%r1918, %r1914, %r74, %r1917;
	cvt.s64.s32 	%rd420, %r1918;
	add.s64 	%rd421, %rd1, %rd420;
	ld.global.u8 	%rs482, [%rd421];
	setp.lt.u16 	%p452, %rs481, %rs482;
	or.b32  	%r1919, %r1900, 16384;
	selp.b32 	%r1920, %r1919, %r1900, %p452;
	ld.const.s8 	%rs483, [c_brief+316];
	cvt.rn.f32.s16 	%f1499, %rs483;
	mul.f32 	%f1500, %f7, %f1499;
	ld.const.s8 	%rs484, [c_brief+317];
	cvt.rn.f32.s16 	%f1501, %rs484;
	mul.f32 	%f1502, %f76, %f1501;
	sub.f32 	%f1503, %f1500, %f1502;
	add.f32 	%f1504, %f1503, 0f3F000000;
	cvt.rzi.s32.f32 	%r1921, %f1504;
	mul.f32 	%f1505, %f7, %f1501;
	fma.rn.f32 	%f1506, %f76, %f1499, %f1505;
	add.f32 	%f1507, %f1506, 0f3F000000;
	cvt.rzi.s32.f32 	%r1922, %f1507;
	ld.const.s8 	%rs485, [c_brief+318];
	cvt.rn.f32.s16 	%f1508, %rs485;
	mul.f32 	%f1509, %f7, %f1508;
	ld.const.s8 	%rs486, [c_brief+319];
	cvt.rn.f32.s16 	%f1510, %rs486;
	mul.f32 	%f1511, %f76, %f1510;
	sub.f32 	%f1512, %f1509, %f1511;
	add.f32 	%f1513, %f1512, 0f3F000000;
	cvt.rzi.s32.f32 	%r1923, %f1513;
	mul.f32 	%f1514, %f7, %f1510;
	fma.rn.f32 	%f1515, %f76, %f1508, %f1514;
	add.f32 	%f1516, %f1515, 0f3F000000;
	cvt.rzi.s32.f32 	%r1924, %f1516;
	add.s32 	%r1925, %r1922, %r2;
	setp.lt.s32 	%p453, %r1925, 0;
	min.s32 	%r1926, %r1925, %r3;
	selp.b32 	%r1927, 0, %r1926, %p453;
	add.s32 	%r1928, %r1921, %r4;
	setp.lt.s32 	%p454, %r1928, 0;
	min.s32 	%r1929, %r1928, %r5;
	selp.b32 	%r1930, 0, %r1929, %p454;
	mad.lo.s32 	%r1931, %r1927, %r74, %r1930;
	cvt.s64.s32 	%rd422, %r1931;
	add.s64 	%rd423, %rd1, %rd422;
	ld.global.u8 	%rs487, [%rd423];
	add.s32 	%r1932, %r1924, %r2;
	setp.lt.s32 	%p455, %r1932, 0;
	min.s32 	%r1933, %r1932, %r3;
	selp.b32 	%r1934, 0, %r1933, %p455;
	add.s32 	%r1935, %r1923, %r4;
	setp.lt.s32 	%p456, %r1935, 0;
	min.s32 	%r1936, %r1935, %r5;
	selp.b32 	%r1937, 0, %r1936, %p456;
	mad.lo.s32 	%r1938, %r1934, %r74, %r1937;
	cvt.s64.s32 	%rd424, %r1938;
	add.s64 	%rd425, %rd1, %rd424;
	ld.global.u8 	%rs488, [%rd425];
	setp.lt.u16 	%p457, %rs487, %rs488;
	or.b32  	%r1939, %r1920, 32768;
	selp.b32 	%r1940, %r1939, %r1920, %p457;
	ld.const.s8 	%rs489, [c_brief+320];
	cvt.rn.f32.s16 	%f1517, %rs489;
	mul.f32 	%f1518, %f7, %f1517;
	ld.const.s8 	%rs490, [c_brief+321];
	cvt.rn.f32.s16 	%f1519, %rs490;
	mul.f32 	%f1520, %f76, %f1519;
	sub.f32 	%f1521, %f1518, %f1520;
	add.f32 	%f1522, %f1521, 0f3F000000;
	cvt.rzi.s32.f32 	%r1941, %f1522;
	mul.f32 	%f1523, %f7, %f1519;
	fma.rn.f32 	%f1524, %f76, %f1517, %f1523;
	add.f32 	%f1525, %f1524, 0f3F000000;
	cvt.rzi.s32.f32 	%r1942, %f1525;
	ld.const.s8 	%rs491, [c_brief+322];
	cvt.rn.f32.s16 	%f1526, %rs491;
	mul.f32 	%f1527, %f7, %f1526;
	ld.const.s8 	%rs492, [c_brief+323];
	cvt.rn.f32.s16 	%f1528, %rs492;
	mul.f32 	%f1529, %f76, %f1528;
	sub.f32 	%f1530, %f1527, %f1529;
	add.f32 	%f1531, %f1530, 0f3F000000;
	cvt.rzi.s32.f32 	%r1943, %f1531;
	mul.f32 	%f1532, %f7, %f1528;
	fma.rn.f32 	%f1533, %f76, %f1526, %f1532;
	add.f32 	%f1534, %f1533, 0f3F000000;
	cvt.rzi.s32.f32 	%r1944, %f1534;
	add.s32 	%r1945, %r1942, %r2;
	setp.lt.s32 	%p458, %r1945, 0;
	min.s32 	%r1946, %r1945, %r3;
	selp.b32 	%r1947, 0, %r1946, %p458;
	add.s32 	%r1948, %r1941, %r4;
	setp.lt.s32 	%p459, %r1948, 0;
	min.s32 	%r1949, %r1948, %r5;
	selp.b32 	%r1950, 0, %r1949, %p459;
	mad.lo.s32 	%r1951, %r1947, %r74, %r1950;
	cvt.s64.s32 	%rd426, %r1951;
	add.s64 	%rd427, %rd1, %rd426;
	ld.global.u8 	%rs493, [%rd427];
	add.s32 	%r1952, %r1944, %r2;
	setp.lt.s32 	%p460, %r1952, 0;
	min.s32 	%r1953, %r1952, %r3;
	selp.b32 	%r1954, 0, %r1953, %p460;
	add.s32 	%r1955, %r1943, %r4;
	setp.lt.s32 	%p461, %r1955, 0;
	min.s32 	%r1956, %r1955, %r5;
	selp.b32 	%r1957, 0, %r1956, %p461;
	mad.lo.s32 	%r1958, %r1954, %r74, %r1957;
	cvt.s64.s32 	%rd428, %r1958;
	add.s64 	%rd429, %rd1, %rd428;
	ld.global.u8 	%rs494, [%rd429];
	setp.lt.u16 	%p462, %rs493, %rs494;
	or.b32  	%r1959, %r1940, 65536;
	selp.b32 	%r1960, %r1959, %r1940, %p462;
	ld.const.s8 	%rs495, [c_brief+324];
	cvt.rn.f32.s16 	%f1535, %rs495;
	mul.f32 	%f1536, %f7, %f1535;
	ld.const.s8 	%rs496, [c_brief+325];
	cvt.rn.f32.s16 	%f1537, %rs496;
	mul.f32 	%f1538, %f76, %f1537;
	sub.f32 	%f1539, %f1536, %f1538;
	add.f32 	%f1540, %f1539, 0f3F000000;
	cvt.rzi.s32.f32 	%r1961, %f1540;
	mul.f32 	%f1541, %f7, %f1537;
	fma.rn.f32 	%f1542, %f76, %f1535, %f1541;
	add.f32 	%f1543, %f1542, 0f3F000000;
	cvt.rzi.s32.f32 	%r1962, %f1543;
	ld.const.s8 	%rs497, [c_brief+326];
	cvt.rn.f32.s16 	%f1544, %rs497;
	mul.f32 	%f1545, %f7, %f1544;
	ld.const.s8 	%rs498, [c_brief+327];
	cvt.rn.f32.s16 	%f1546, %rs498;
	mul.f32 	%f1547, %f76, %f1546;
	sub.f32 	%f1548, %f1545, %f1547;
	add.f32 	%f1549, %f1548, 0f3F000000;
	cvt.rzi.s32.f32 	%r1963, %f1549;
	mul.f32 	%f1550, %f7, %f1546;
	fma.rn.f32 	%f1551, %f76, %f1544, %f1550;
	add.f32 	%f1552, %f1551, 0f3F000000;
	cvt.rzi.s32.f32 	%r1964, %f1552;
	add.s32 	%r1965, %r1962, %r2;
	setp.lt.s32 	%p463, %r1965, 0;
	min.s32 	%r1966, %r1965, %r3;
	selp.b32 	%r1967, 0, %r1966, %p463;
	add.s32 	%r1968, %r1961, %r4;
	setp.lt.s32 	%p464, %r1968, 0;
	min.s32 	%r1969, %r1968, %r5;
	selp.b32 	%r1970, 0, %r1969, %p464;
	mad.lo.s32 	%r1971, %r1967, %r74, %r1970;
	cvt.s64.s32 	%rd430, %r1971;
	add.s64 	%rd431, %rd1, %rd430;
	ld.global.u8 	%rs499, [%rd431];
	add.s32 	%r1972, %r1964, %r2;
	setp.lt.s32 	%p465, %r1972, 0;
	min.s32 	%r1973, %r1972, %r3;
	selp.b32 	%r1974, 0, %r1973, %p465;
	add.s32 	%r1975, %r1963, %r4;
	setp.lt.s32 	%p466, %r1975, 0;
	min.s32 	%r1976, %r1975, %r5;
	selp.b32 	%r1977, 0, %r1976, %p466;
	mad.lo.s32 	%r1978, %r1974, %r74, %r1977;
	cvt.s64.s32 	%rd432, %r1978;
	add.s64 	%rd433, %rd1, %rd432;
	ld.global.u8 	%rs500, [%rd433];
	setp.lt.u16 	%p467, %rs499, %rs500;
	or.b32  	%r1979, %r1960, 131072;
	selp.b32 	%r1980, %r1979, %r1960, %p467;
	ld.const.s8 	%rs501, [c_brief+328];
	cvt.rn.f32.s16 	%f1553, %rs501;
	mul.f32 	%f1554, %f7, %f1553;
	ld.const.s8 	%rs502, [c_brief+329];
	cvt.rn.f32.s16 	%f1555, %rs502;
	mul.f32 	%f1556, %f76, %f1555;
	sub.f32 	%f1557, %f1554, %f1556;
	add.f32 	%f1558, %f1557, 0f3F000000;
	cvt.rzi.s32.f32 	%r1981, %f1558;
	mul.f32 	%f1559, %f7, %f1555;
	fma.rn.f32 	%f1560, %f76, %f1553, %f1559;
	add.f32 	%f1561, %f1560, 0f3F000000;
	cvt.rzi.s32.f32 	%r1982, %f1561;
	ld.const.s8 	%rs503, [c_brief+330];
	cvt.rn.f32.s16 	%f1562, %rs503;
	mul.f32 	%f1563, %f7, %f1562;
	ld.const.s8 	%rs504, [c_brief+331];
	cvt.rn.f32.s16 	%f1564, %rs504;
	mul.f32 	%f1565, %f76, %f1564;
	sub.f32 	%f1566, %f1563, %f1565;
	add.f32 	%f1567, %f1566, 0f3F000000;
	cvt.rzi.s32.f32 	%r1983, %f1567;
	mul.f32 	%f1568, %f7, %f1564;
	fma.rn.f32 	%f1569, %f76, %f1562, %f1568;
	add.f32 	%f1570, %f1569, 0f3F000000;
	cvt.rzi.s32.f32 	%r1984, %f1570;
	add.s32 	%r1985, %r1982, %r2;
	setp.lt.s32 	%p468, %r1985, 0;
	min.s32 	%r1986, %r1985, %r3;
	selp.b32 	%r1987, 0, %r1986, %p468;
	add.s32 	%r1988, %r1981, %r4;
	setp.lt.s32 	%p469, %r1988, 0;
	min.s32 	%r1989, %r1988, %r5;
	selp.b32 	%r1990, 0, %r1989, %p469;
	mad.lo.s32 	%r1991, %r1987, %r74, %r1990;
	cvt.s64.s32 	%rd434, %r1991;
	add.s64 	%rd435, %rd1, %rd434;
	ld.global.u8 	%rs505, [%rd435];
	add.s32 	%r1992, %r1984, %r2;
	setp.lt.s32 	%p470, %r1992, 0;
	min.s32 	%r1993, %r1992, %r3;
	selp.b32 	%r1994, 0, %r1993, %p470;
	add.s32 	%r1995, %r1983, %r4;
	setp.lt.s32 	%p471, %r1995, 0;
	min.s32 	%r1996, %r1995, %r5;
	selp.b32 	%r1997, 0, %r1996, %p471;
	mad.lo.s32 	%r1998, %r1994, %r74, %r1997;
	cvt.s64.s32 	%rd436, %r1998;
	add.s64 	%rd437, %rd1, %rd436;
	ld.global.u8 	%rs506, [%rd437];
	setp.lt.u16 	%p472, %rs505, %rs506;
	or.b32  	%r1999, %r1980, 262144;
	selp.b32 	%r2000, %r1999, %r1980, %p472;
	ld.const.s8 	%rs507, [c_brief+332];
	cvt.rn.f32.s16 	%f1571, %rs507;
	mul.f32 	%f1572, %f7, %f1571;
	ld.const.s8 	%rs508, [c_brief+333];
	cvt.rn.f32.s16 	%f1573, %rs508;
	mul.f32 	%f1574, %f76, %f1573;
	sub.f32 	%f1575, %f1572, %f1574;
	add.f32 	%f1576, %f1575, 0f3F000000;
	cvt.rzi.s32.f32 	%r2001, %f1576;
	mul.f32 	%f1577, %f7, %f1573;
	fma.rn.f32 	%f1578, %f76, %f1571, %f1577;
	add.f32 	%f1579, %f1578, 0f3F000000;
	cvt.rzi.s32.f32 	%r2002, %f1579;
	ld.const.s8 	%rs509, [c_brief+334];
	cvt.rn.f32.s16 	%f1580, %rs509;
	mul.f32 	%f1581, %f7, %f1580;
	ld.const.s8 	%rs510, [c_brief+335];
	cvt.rn.f32.s16 	%f1582, %rs510;
	mul.f32 	%f1583, %f76, %f1582;
	sub.f32 	%f1584, %f1581, %f1583;
	add.f32 	%f1585, %f1584, 0f3F000000;
	cvt.rzi.s32.f32 	%r2003, %f1585;
	mul.f32 	%f1586, %f7, %f1582;
	fma.rn.f32 	%f1587, %f76, %f1580, %f1586;
	add.f32 	%f1588, %f1587, 0f3F000000;
	cvt.rzi.s32.f32 	%r2004, %f1588;
	add.s32 	%r2005, %r2002, %r2;
	setp.lt.s32 	%p473, %r2005, 0;
	min.s32 	%r2006, %r2005, %r3;
	selp.b32 	%r2007, 0, %r2006, %p473;
	add.s32 	%r2008, %r2001, %r4;
	setp.lt.s32 	%p474, %r2008, 0;
	min.s32 	%r2009, %r2008, %r5;
	selp.b32 	%r2010, 0, %r2009, %p474;
	mad.lo.s32 	%r2011, %r2007, %r74, %r2010;
	cvt.s64.s32 	%rd438, %r2011;
	add.s64 	%rd439, %rd1, %rd438;
	ld.global.u8 	%rs511, [%rd439];
	add.s32 	%r2012, %r2004, %r2;
	setp.lt.s32 	%p475, %r2012, 0;
	min.s32 	%r2013, %r2012, %r3;
	selp.b32 	%r2014, 0, %r2013, %p475;
	add.s32 	%r2015, %r2003, %r4;
	setp.lt.s32 	%p476, %r2015, 0;
	min.s32 	%r2016, %r2015, %r5;
	selp.b32 	%r2017, 0, %r2016, %p476;
	mad.lo.s32 	%r2018, %r2014, %r74, %r2017;
	cvt.s64.s32 	%rd440, %r2018;
	add.s64 	%rd441, %rd1, %rd440;
	ld.global.u8 	%rs512, [%rd441];
	setp.lt.u16 	%p477, %rs511, %rs512;
	or.b32  	%r2019, %r2000, 524288;
	selp.b32 	%r2020, %r2019, %r2000, %p477;
	ld.const.s8 	%rs513, [c_brief+336];
	cvt.rn.f32.s16 	%f1589, %rs513;
	mul.f32 	%f1590, %f7, %f1589;
	ld.const.s8 	%rs514, [c_brief+337];
	cvt.rn.f32.s16 	%f1591, %rs514;
	mul.f32 	%f1592, %f76, %f1591;
	sub.f32 	%f1593, %f1590, %f1592;
	add.f32 	%f1594, %f1593, 0f3F000000;
	cvt.rzi.s32.f32 	%r2021, %f1594;
	mul.f32 	%f1595, %f7, %f1591;
	fma.rn.f32 	%f1596, %f76, %f1589, %f1595;
	add.f32 	%f1597, %f1596, 0f3F000000;
	cvt.rzi.s32.f32 	%r2022, %f1597;
	ld.const.s8 	%rs515, [c_brief+338];
	cvt.rn.f32.s16 	%f1598, %rs515;
	mul.f32 	%f1599, %f7, %f1598;
	ld.const.s8 	%rs516, [c_brief+339];
	cvt.rn.f32.s16 	%f1600, %rs516;
	mul.f32 	%f1601, %f76, %f1600;
	sub.f32 	%f1602, %f1599, %f1601;
	add.f32 	%f1603, %f1602, 0f3F000000;
	cvt.rzi.s32.f32 	%r2023, %f1603;
	mul.f32 	%f1604, %f7, %f1600;
	fma.rn.f32 	%f1605, %f76, %f1598, %f1604;
	add.f32 	%f1606, %f1605, 0f3F000000;
	cvt.rzi.s32.f32 	%r2024, %f1606;
	add.s32 	%r2025, %r2022, %r2;
	setp.lt.s32 	%p478, %r2025, 0;
	min.s32 	%r2026, %r2025, %r3;
	selp.b32 	%r2027, 0, %r2026, %p478;
	add.s32 	%r2028, %r2021, %r4;
	setp.lt.s32 	%p479, %r2028, 0;
	min.s32 	%r2029, %r2028, %r5;
	selp.b32 	%r2030, 0, %r2029, %p479;
	mad.lo.s32 	%r2031, %r2027, %r74, %r2030;
	cvt.s64.s32 	%rd442, %r2031;
	add.s64 	%rd443, %rd1, %rd442;
	ld.global.u8 	%rs517, [%rd443];
	add.s32 	%r2032, %r2024, %r2;
	setp.lt.s32 	%p480, %r2032, 0;
	min.s32 	%r2033, %r2032, %r3;
	selp.b32 	%r2034, 0, %r2033, %p480;
	add.s32 	%r2035, %r2023, %r4;
	setp.lt.s32 	%p481, %r2035, 0;
	min.s32 	%r2036, %r2035, %r5;
	selp.b32 	%r2037, 0, %r2036, %p481;
	mad.lo.s32 	%r2038, %r2034, %r74, %r2037;
	cvt.s64.s32 	%rd444, %r2038;
	add.s64 	%rd445, %rd1, %rd444;
	ld.global.u8 	%rs518, [%rd445];
	setp.lt.u16 	%p482, %rs517, %rs518;
	or.b32  	%r2039, %r2020, 1048576;
	selp.b32 	%r2040, %r2039, %r2020, %p482;
	ld.const.s8 	%rs519, [c_brief+340];
	cvt.rn.f32.s16 	%f1607, %rs519;
	mul.f32 	%f1608, %f7, %f1607;
	ld.const.s8 	%rs520, [c_brief+341];
	cvt.rn.f32.s16 	%f1609, %rs520;
	mul.f32 	%f1610, %f76, %f1609;
	sub.f32 	%f1611, %f1608, %f1610;
	add.f32 	%f1612, %f1611, 0f3F000000;
	cvt.rzi.s32.f32 	%r2041, %f1612;
	mul.f32 	%f1613, %f7, %f1609;
	fma.rn.f32 	%f1614, %f76, %f1607, %f1613;
	add.f32 	%f1615, %f1614, 0f3F000000;
	cvt.rzi.s32.f32 	%r2042, %f1615;
	ld.const.s8 	%rs521, [c_brief+342];
	cvt.rn.f32.s16 	%f1616, %rs521;
	mul.f32 	%f1617, %f7, %f1616;
	ld.const.s8 	%rs522, [c_brief+343];
	cvt.rn.f32.s16 	%f1618, %rs522;
	mul.f32 	%f1619, %f76, %f1618;
	sub.f32 	%f1620, %f1617, %f1619;
	add.f32 	%f1621, %f1620, 0f3F000000;
	cvt.rzi.s32.f32 	%r2043, %f1621;
	mul.f32 	%f1622, %f7, %f1618;
	fma.rn.f32 	%f1623, %f76, %f1616, %f1622;
	add.f32 	%f1624, %f1623, 0f3F000000;
	cvt.rzi.s32.f32 	%r2044, %f1624;
	add.s32 	%r2045, %r2042, %r2;
	setp.lt.s32 	%p483, %r2045, 0;
	min.s32 	%r2046, %r2045, %r3;
	selp.b32 	%r2047, 0, %r2046, %p483;
	add.s32 	%r2048, %r2041, %r4;
	setp.lt.s32 	%p484, %r2048, 0;
	min.s32 	%r2049, %r2048, %r5;
	selp.b32 	%r2050, 0, %r2049, %p484;
	mad.lo.s32 	%r2051, %r2047, %r74, %r2050;
	cvt.s64.s32 	%rd446, %r2051;
	add.s64 	%rd447, %rd1, %rd446;
	ld.global.u8 	%rs523, [%rd447];
	add.s32 	%r2052, %r2044, %r2;
	setp.lt.s32 	%p485, %r2052, 0;
	min.s32 	%r2053, %r2052, %r3;
	selp.b32 	%r2054, 0, %r2053, %p485;
	add.s32 	%r2055, %r2043, %r4;
	setp.lt.s32 	%p486, %r2055, 0;
	min.s32 	%r2056, %r2055, %r5;
	selp.b32 	%r2057, 0, %r2056, %p486;
	mad.lo.s32 	%r2058, %r2054, %r74, %r2057;
	cvt.s64.s32 	%rd448, %r2058;
	add.s64 	%rd449, %rd1, %rd448;
	ld.global.u8 	%rs524, [%rd449];
	setp.lt.u16 	%p487, %rs523, %rs524;
	or.b32  	%r2059, %r2040, 2097152;
	selp.b32 	%r2060, %r2059, %r2040, %p487;
	ld.const.s8 	%rs525, [c_brief+344];
	cvt.rn.f32.s16 	%f1625, %rs525;
	mul.f32 	%f1626, %f7, %f1625;
	ld.const.s8 	%rs526, [c_brief+345];
	cvt.rn.f32.s16 	%f1627, %rs526;
	mul.f32 	%f1628, %f76, %f1627;
	sub.f32 	%f1629, %f1626, %f1628;
	add.f32 	%f1630, %f1629, 0f3F000000;
	cvt.rzi.s32.f32 	%r2061, %f1630;
	mul.f32 	%f1631, %f7, %f1627;
	fma.rn.f32 	%f1632, %f76, %f1625, %f1631;
	add.f32 	%f1633, %f1632, 0f3F000000;
	cvt.rzi.s32.f32 	%r2062, %f1633;
	ld.const.s8 	%rs527, [c_brief+346];
	cvt.rn.f32.s16 	%f1634, %rs527;
	mul.f32 	%f1635, %f7, %f1634;
	ld.const.s8 	%rs528, [c_brief+347];
	cvt.rn.f32.s16 	%f1636, %rs528;
	mul.f32 	%f1637, %f76, %f1636;
	sub.f32 	%f1638, %f1635, %f1637;
	add.f32 	%f1639, %f1638, 0f3F000000;
	cvt.rzi.s32.f32 	%r2063, %f1639;
	mul.f32 	%f1640, %f7, %f1636;
	fma.rn.f32 	%f1641, %f76, %f1634, %f1640;
	add.f32 	%f1642, %f1641, 0f3F000000;
	cvt.rzi.s32.f32 	%r2064, %f1642;
	add.s32 	%r2065, %r2062, %r2;
	setp.lt.s32 	%p488, %r2065, 0;
	min.s32 	%r2066, %r2065, %r3;
	selp.b32 	%r2067, 0, %r2066, %p488;
	add.s32 	%r2068, %r2061, %r4;
	setp.lt.s32 	%p489, %r2068, 0;
	min.s32 	%r2069, %r2068, %r5;
	selp.b32 	%r2070, 0, %r2069, %p489;
	mad.lo.s32 	%r2071, %r2067, %r74, %r2070;
	cvt.s64.s32 	%rd450, %r2071;
	add.s64 	%rd451, %rd1, %rd450;
	ld.global.u8 	%rs529, [%rd451];
	add.s32 	%r2072, %r2064, %r2;
	setp.lt.s32 	%p490, %r2072, 0;
	min.s32 	%r2073, %r2072, %r3;
	selp.b32 	%r2074, 0, %r2073, %p490;
	add.s32 	%r2075, %r2063, %r4;
	setp.lt.s32 	%p491, %r2075, 0;
	min.s32 	%r2076, %r2075, %r5;
	selp.b32 	%r2077, 0, %r2076, %p491;
	mad.lo.s32 	%r2078, %r2074, %r74, %r2077;
	cvt.s64.s32 	%rd452, %r2078;
	add.s64 	%rd453, %rd1, %rd452;
	ld.global.u8 	%rs530, [%rd453];
	setp.lt.u16 	%p492, %rs529, %rs530;
	or.b32  	%r2079, %r2060, 4194304;
	selp.b32 	%r2080, %r2079, %r2060, %p492;
	ld.const.s8 	%rs531, [c_brief+348];
	cvt.rn.f32.s16 	%f1643, %rs531;
	mul.f32 	%f1644, %f7, %f1643;
	ld.const.s8 	%rs532, [c_brief+349];
	cvt.rn.f32.s16 	%f1645, %rs532;
	mul.f32 	%f1646, %f76, %f1645;
	sub.f32 	%f1647, %f1644, %f1646;
	add.f32 	%f1648, %f1647, 0f3F000000;
	cvt.rzi.s32.f32 	%r2081, %f1648;
	mul.f32 	%f1649, %f7, %f1645;
	fma.rn.f32 	%f1650, %f76, %f1643, %f1649;
	add.f32 	%f1651, %f1650, 0f3F000000;
	cvt.rzi.s32.f32 	%r2082, %f1651;
	ld.const.s8 	%rs533, [c_brief+350];
	cvt.rn.f32.s16 	%f1652, %rs533;
	mul.f32 	%f1653, %f7, %f1652;
	ld.const.s8 	%rs534, [c_brief+351];
	cvt.rn.f32.s16 	%f1654, %rs534;
	mul.f32 	%f1655, %f76, %f1654;
	sub.f32 	%f1656, %f1653, %f1655;
	add.f32 	%f1657, %f1656, 0f3F000000;
	cvt.rzi.s32.f32 	%r2083, %f1657;
	mul.f32 	%f1658, %f7, %f1654;
	fma.rn.f32 	%f1659, %f76, %f1652, %f1658;
	add.f32 	%f1660, %f1659, 0f3F000000;
	cvt.rzi.s32.f32 	%r2084, %f1660;
	add.s32 	%r2085, %r2082, %r2;
	setp.lt.s32 	%p493, %r2085, 0;
	min.s32 	%r2086, %r2085, %r3;
	selp.b32 	%r2087, 0, %r2086, %p493;
	add.s32 	%r2088, %r2081, %r4;
	setp.lt.s32 	%p494, %r2088, 0;
	min.s32 	%r2089, %r2088, %r5;
	selp.b32 	%r2090, 0, %r2089, %p494;
	mad.lo.s32 	%r2091, %r2087, %r74, %r2090;
	cvt.s64.s32 	%rd454, %r2091;
	add.s64 	%rd455, %rd1, %rd454;
	ld.global.u8 	%rs535, [%rd455];
	add.s32 	%r2092, %r2084, %r2;
	setp.lt.s32 	%p495, %r2092, 0;
	min.s32 	%r2093, %r2092, %r3;
	selp.b32 	%r2094, 0, %r2093, %p495;
	add.s32 	%r2095, %r2083, %r4;
	setp.lt.s32 	%p496, %r2095, 0;
	min.s32 	%r2096, %r2095, %r5;
	selp.b32 	%r2097, 0, %r2096, %p496;
	mad.lo.s32 	%r2098, %r2094, %r74, %r2097;
	cvt.s64.s32 	%rd456, %r2098;
	add.s64 	%rd457, %rd1, %rd456;
	ld.global.u8 	%rs536, [%rd457];
	setp.lt.u16 	%p497, %rs535, %rs536;
	or.b32  	%r2099, %r2080, 8388608;
	selp.b32 	%r2100, %r2099, %r2080, %p497;
	ld.const.s8 	%rs537, [c_brief+352];
	cvt.rn.f32.s16 	%f1661, %rs537;
	mul.f32 	%f1662, %f7, %f1661;
	ld.const.s8 	%rs538, [c_brief+353];
	cvt.rn.f32.s16 	%f1663, %rs538;
	mul.f32 	%f1664, %f76, %f1663;
	sub.f32 	%f1665, %f1662, %f1664;
	add.f32 	%f1666, %f1665, 0f3F000000;
	cvt.rzi.s32.f32 	%r2101, %f1666;
	mul.f32 	%f1667, %f7, %f1663;
	fma.rn.f32 	%f1668, %f76, %f1661, %f1667;
	add.f32 	%f1669, %f1668, 0f3F000000;
	cvt.rzi.s32.f32 	%r2102, %f1669;
	ld.const.s8 	%rs539, [c_brief+354];
	cvt.rn.f32.s16 	%f1670, %rs539;
	mul.f32 	%f1671, %f7, %f1670;
	ld.const.s8 	%rs540, [c_brief+355];
	cvt.rn.f32.s16 	%f1672, %rs540;
	mul.f32 	%f1673, %f76, %f1672;
	sub.f32 	%f1674, %f1671, %f1673;
	add.f32 	%f1675, %f1674, 0f3F000000;
	cvt.rzi.s32.f32 	%r2103, %f1675;
	mul.f32 	%f1676, %f7, %f1672;
	fma.rn.f32 	%f1677, %f76, %f1670, %f1676;
	add.f32 	%f1678, %f1677, 0f3F000000;
	cvt.rzi.s32.f32 	%r2104, %f1678;
	add.s32 	%r2105, %r2102, %r2;
	setp.lt.s32 	%p498, %r2105, 0;
	min.s32 	%r2106, %r2105, %r3;
	selp.b32 	%r2107, 0, %r2106, %p498;
	add.s32 	%r2108, %r2101, %r4;
	setp.lt.s32 	%p499, %r2108, 0;
	min.s32 	%r2109, %r2108, %r5;
	selp.b32 	%r2110, 0, %r2109, %p499;
	mad.lo.s32 	%r2111, %r2107, %r74, %r2110;
	cvt.s64.s32 	%rd458, %r2111;
	add.s64 	%rd459, %rd1, %rd458;
	ld.global.u8 	%rs541, [%rd459];
	add.s32 	%r2112, %r2104, %r2;
	setp.lt.s32 	%p500, %r2112, 0;
	min.s32 	%r2113, %r2112, %r3;
	selp.b32 	%r2114, 0, %r2113, %p500;
	add.s32 	%r2115, %r2103, %r4;
	setp.lt.s32 	%p501, %r2115, 0;
	min.s32 	%r2116, %r2115, %r5;
	selp.b32 	%r2117, 0, %r2116, %p501;
	mad.lo.s32 	%r2118, %r2114, %r74, %r2117;
	cvt.s64.s32 	%rd460, %r2118;
	add.s64 	%rd461, %rd1, %rd460;
	ld.global.u8 	%rs542, [%rd461];
	setp.lt.u16 	%p502, %rs541, %rs542;
	or.b32  	%r2119, %r2100, 16777216;
	selp.b32 	%r2120, %r2119, %r2100, %p502;
	ld.const.s8 	%rs543, [c_brief+356];
	cvt.rn.f32.s16 	%f1679, %rs543;
	mul.f32 	%f1680, %f7, %f1679;
	ld.const.s8 	%rs544, [c_brief+357];
	cvt.rn.f32.s16 	%f1681, %rs544;
	mul.f32 	%f1682, %f76, %f1681;
	sub.f32 	%f1683, %f1680, %f1682;
	add.f32 	%f1684, %f1683, 0f3F000000;
	cvt.rzi.s32.f32 	%r2121, %f1684;
	mul.f32 	%f1685, %f7, %f1681;
	fma.rn.f32 	%f1686, %f76, %f1679, %f1685;
	add.f32 	%f1687, %f1686, 0f3F000000;
	cvt.rzi.s32.f32 	%r2122, %f1687;
	ld.const.s8 	%rs545, [c_brief+358];
	cvt.rn.f32.s16 	%f1688, %rs545;
	mul.f32 	%f1689, %f7, %f1688;
	ld.const.s8 	%rs546, [c_brief+359];
	cvt.rn.f32.s16 	%f1690, %rs546;
	mul.f32 	%f1691, %f76, %f1690;
	sub.f32 	%f1692, %f1689, %f1691;
	add.f32 	%f1693, %f1692, 0f3F000000;
	cvt.rzi.s32.f32 	%r2123, %f1693;
	mul.f32 	%f1694, %f7, %f1690;
	fma.rn.f32 	%f1695, %f76, %f1688, %f1694;
	add.f32 	%f1696, %f1695, 0f3F000000;
	cvt.rzi.s32.f32 	%r2124, %f1696;
	add.s32 	%r2125, %r2122, %r2;
	setp.lt.s32 	%p503, %r2125, 0;
	min.s32 	%r2126, %r2125, %r3;
	selp.b32 	%r2127, 0, %r2126, %p503;
	add.s32 	%r2128, %r2121, %r4;
	setp.lt.s32 	%p504, %r2128, 0;
	min.s32 	%r2129, %r2128, %r5;
	selp.b32 	%r2130, 0, %r2129, %p504;
	mad.lo.s32 	%r2131, %r2127, %r74, %r2130;
	cvt.s64.s32 	%rd462, %r2131;
	add.s64 	%rd463, %rd1, %rd462;
	ld.global.u8 	%rs547, [%rd463];
	add.s32 	%r2132, %r2124, %r2;
	setp.lt.s32 	%p505, %r2132, 0;
	min.s32 	%r2133, %r2132, %r3;
	selp.b32 	%r2134, 0, %r2133, %p505;
	add.s32 	%r2135, %r2123, %r4;
	setp.lt.s32 	%p506, %r2135, 0;
	min.s32 	%r2136, %r2135, %r5;
	selp.b32 	%r2137, 0, %r2136, %p506;
	mad.lo.s32 	%r2138, %r2134, %r74, %r2137;
	cvt.s64.s32 	%rd464, %r2138;
	add.s64 	%rd465, %rd1, %rd464;
	ld.global.u8 	%rs548, [%rd465];
	setp.lt.u16 	%p507, %rs547, %rs548;
	or.b32  	%r2139, %r2120, 33554432;
	selp.b32 	%r2140, %r2139, %r2120, %p507;
	ld.const.s8 	%rs549, [c_brief+360];
	cvt.rn.f32.s16 	%f1697, %rs549;
	mul.f32 	%f1698, %f7, %f1697;
	ld.const.s8 	%rs550, [c_brief+361];
	cvt.rn.f32.s16 	%f1699, %rs550;
	mul.f32 	%f1700, %f76, %f1699;
	sub.f32 	%f1701, %f1698, %f1700;
	add.f32 	%f1702, %f1701, 0f3F000000;
	cvt.rzi.s32.f32 	%r2141, %f1702;
	mul.f32 	%f1703, %f7, %f1699;
	fma.rn.f32 	%f1704, %f76, %f1697, %f1703;
	add.f32 	%f1705, %f1704, 0f3F000000;
	cvt.rzi.s32.f32 	%r2142, %f1705;
	ld.const.s8 	%rs551, [c_brief+362];
	cvt.rn.f32.s16 	%f1706, %rs551;
	mul.f32 	%f1707, %f7, %f1706;
	ld.const.s8 	%rs552, [c_brief+363];
	cvt.rn.f32.s16 	%f1708, %rs552;
	mul.f32 	%f1709, %f76, %f1708;
	sub.f32 	%f1710, %f1707, %f1709;
	add.f32 	%f1711, %f1710, 0f3F000000;
	cvt.rzi.s32.f32 	%r2143, %f1711;
	mul.f32 	%f1712, %f7, %f1708;
	fma.rn.f32 	%f1713, %f76, %f1706, %f1712;
	add.f32 	%f1714, %f1713, 0f3F000000;
	cvt.rzi.s32.f32 	%r2144, %f1714;
	add.s32 	%r2145, %r2142, %r2;
	setp.lt.s32 	%p508, %r2145, 0;
	min.s32 	%r2146, %r2145, %r3;
	selp.b32 	%r2147, 0, %r2146, %p508;
	add.s32 	%r2148, %r2141, %r4;
	setp.lt.s32 	%p509, %r2148, 0;
	min.s32 	%r2149, %r2148, %r5;
	selp.b32 	%r2150, 0, %r2149, %p509;
	mad.lo.s32 	%r2151, %r2147, %r74, %r2150;
	cvt.s64.s32 	%rd466, %r2151;
	add.s64 	%rd467, %rd1, %rd466;
	ld.global.u8 	%rs553, [%rd467];
	add.s32 	%r2152, %r2144, %r2;
	setp.lt.s32 	%p510, %r2152, 0;
	min.s32 	%r2153, %r2152, %r3;
	selp.b32 	%r2154, 0, %r2153, %p510;
	add.s32 	%r2155, %r2143, %r4;
	setp.lt.s32 	%p511, %r2155, 0;
	min.s32 	%r2156, %r2155, %r5;
	selp.b32 	%r2157, 0, %r2156, %p511;
	mad.lo.s32 	%r2158, %r2154, %r74, %r2157;
	cvt.s64.s32 	%rd468, %r2158;
	add.s64 	%rd469, %rd1, %rd468;
	ld.global.u8 	%rs554, [%rd469];
	setp.lt.u16 	%p512, %rs553, %rs554;
	or.b32  	%r2159, %r2140, 67108864;
	selp.b32 	%r2160, %r2159, %r2140, %p512;
	ld.const.s8 	%rs555, [c_brief+364];
	cvt.rn.f32.s16 	%f1715, %rs555;
	mul.f32 	%f1716, %f7, %f1715;
	ld.const.s8 	%rs556, [c_brief+365];
	cvt.rn.f32.s16 	%f1717, %rs556;
	mul.f32 	%f1718, %f76, %f1717;
	sub.f32 	%f1719, %f1716, %f1718;
	add.f32 	%f1720, %f1719, 0f3F000000;
	cvt.rzi.s32.f32 	%r2161, %f1720;
	mul.f32 	%f1721, %f7, %f1717;
	fma.rn.f32 	%f1722, %f76, %f1715, %f1721;
	add.f32 	%f1723, %f1722, 0f3F000000;
	cvt.rzi.s32.f32 	%r2162, %f1723;
	ld.const.s8 	%rs557, [c_brief+366];
	cvt.rn.f32.s16 	%f1724, %rs557;
	mul.f32 	%f1725, %f7, %f1724;
	ld.const.s8 	%rs558, [c_brief+367];
	cvt.rn.f32.s16 	%f1726, %rs558;
	mul.f32 	%f1727, %f76, %f1726;
	sub.f32 	%f1728, %f1725, %f1727;
	add.f32 	%f1729, %f1728, 0f3F000000;
	cvt.rzi.s32.f32 	%r2163, %f1729;
	mul.f32 	%f1730, %f7, %f1726;
	fma.rn.f32 	%f1731, %f76, %f1724, %f1730;
	add.f32 	%f1732, %f1731, 0f3F000000;
	cvt.rzi.s32.f32 	%r2164, %f1732;
	add.s32 	%r2165, %r2162, %r2;
	setp.lt.s32 	%p513, %r2165, 0;
	min.s32 	%r2166, %r2165, %r3;
	selp.b32 	%r2167, 0, %r2166, %p513;
	add.s32 	%r2168, %r2161, %r4;
	setp.lt.s32 	%p514, %r2168, 0;
	min.s32 	%r2169, %r2168, %r5;
	selp.b32 	%r2170, 0, %r2169, %p514;
	mad.lo.s32 	%r2171, %r2167, %r74, %r2170;
	cvt.s64.s32 	%rd470, %r2171;
	add.s64 	%rd471, %rd1, %rd470;
	ld.global.u8 	%rs559, [%rd471];
	add.s32 	%r2172, %r2164, %r2;
	setp.lt.s32 	%p515, %r2172, 0;
	min.s32 	%r2173, %r2172, %r3;
	selp.b32 	%r2174, 0, %r2173, %p515;
	add.s32 	%r2175, %r2163, %r4;
	setp.lt.s32 	%p516, %r2175, 0;
	min.s32 	%r2176, %r2175, %r5;
	selp.b32 	%r2177, 0, %r2176, %p516;
	mad.lo.s32 	%r2178, %r2174, %r74, %r2177;
	cvt.s64.s32 	%rd472, %r2178;
	add.s64 	%rd473, %rd1, %rd472;
	ld.global.u8 	%rs560, [%rd473];
	setp.lt.u16 	%p517, %rs559, %rs560;
	or.b32  	%r2179, %r2160, 134217728;
	selp.b32 	%r2180, %r2179, %r2160, %p517;
	ld.const.s8 	%rs561, [c_brief+368];
	cvt.rn.f32.s16 	%f1733, %rs561;
	mul.f32 	%f1734, %f7, %f1733;
	ld.const.s8 	%rs562, [c_brief+369];
	cvt.rn.f32.s16 	%f1735, %rs562;
	mul.f32 	%f1736, %f76, %f1735;
	sub.f32 	%f1737, %f1734, %f1736;
	add.f32 	%f1738, %f1737, 0f3F000000;
	cvt.rzi.s32.f32 	%r2181, %f1738;
	mul.f32 	%f1739, %f7, %f1735;
	fma.rn.f32 	%f1740, %f76, %f1733, %f1739;
	add.f32 	%f1741, %f1740, 0f3F000000;
	cvt.rzi.s32.f32 	%r2182, %f1741;
	ld.const.s8 	%rs563, [c_brief+370];
	cvt.rn.f32.s16 	%f1742, %rs563;
	mul.f32 	%f1743, %f7, %f1742;
	ld.const.s8 	%rs564, [c_brief+371];
	cvt.rn.f32.s16 	%f1744, %rs564;
	mul.f32 	%f1745, %f76, %f1744;
	sub.f32 	%f1746, %f1743, %f1745;
	add.f32 	%f1747, %f1746, 0f3F000000;
	cvt.rzi.s32.f32 	%r2183, %f1747;
	mul.f32 	%f1748, %f7, %f1744;
	fma.rn.f32 	%f1749, %f76, %f1742, %f1748;
	add.f32 	%f1750, %f1749, 0f3F000000;
	cvt.rzi.s32.f32 	%r2184, %f1750;
	add.s32 	%r2185, %r2182, %r2;
	setp.lt.s32 	%p518, %r2185, 0;
	min.s32 	%r2186, %r2185, %r3;
	selp.b32 	%r2187, 0, %r2186, %p518;
	add.s32 	%r2188, %r2181, %r4;
	setp.lt.s32 	%p519, %r2188, 0;
	min.s32 	%r2189, %r2188, %r5;
	selp.b32 	%r2190, 0, %r2189, %p519;
	mad.lo.s32 	%r2191, %r2187, %r74, %r2190;
	cvt.s64.s32 	%rd474, %r2191;
	add.s64 	%rd475, %rd1, %rd474;
	ld.global.u8 	%rs565, [%rd475];
	add.s32 	%r2192, %r2184, %r2;
	setp.lt.s32 	%p520, %r2192, 0;
	min.s32 	%r2193, %r2192, %r3;
	selp.b32 	%r2194, 0, %r2193, %p520;
	add.s32 	%r2195, %r2183, %r4;
	setp.lt.s32 	%p521, %r2195, 0;
	min.s32 	%r2196, %r2195, %r5;
	selp.b32 	%r2197, 0, %r2196, %p521;
	mad.lo.s32 	%r2198, %r2194, %r74, %r2197;
	cvt.s64.s32 	%rd476, %r2198;
	add.s64 	%rd477, %rd1, %rd476;
	ld.global.u8 	%rs566, [%rd477];
	setp.lt.u16 	%p522, %rs565, %rs566;
	or.b32  	%r2199, %r2180, 268435456;
	selp.b32 	%r2200, %r2199, %r2180, %p522;
	ld.const.s8 	%rs567, [c_brief+372];
	cvt.rn.f32.s16 	%f1751, %rs567;
	mul.f32 	%f1752, %f7, %f1751;
	ld.const.s8 	%rs568, [c_brief+373];
	cvt.rn.f32.s16 	%f1753, %rs568;
	mul.f32 	%f1754, %f76, %f1753;
	sub.f32 	%f1755, %f1752, %f1754;
	add.f32 	%f1756, %f1755, 0f3F000000;
	cvt.rzi.s32.f32 	%r2201, %f1756;
	mul.f32 	%f1757, %f7, %f1753;
	fma.rn.f32 	%f1758, %f76, %f1751, %f1757;
	add.f32 	%f1759, %f1758, 0f3F000000;
	cvt.rzi.s32.f32 	%r2202, %f1759;
	ld.const.s8 	%rs569, [c_brief+374];
	cvt.rn.f32.s16 	%f1760, %rs569;
	mul.f32 	%f1761, %f7, %f1760;
	ld.const.s8 	%rs570, [c_brief+375];
	cvt.rn.f32.s16 	%f1762, %rs570;
	mul.f32 	%f1763, %f76, %f1762;
	sub.f32 	%f1764, %f1761, %f1763;
	add.f32 	%f1765, %f1764, 0f3F000000;
	cvt.rzi.s32.f32 	%r2203, %f1765;
	mul.f32 	%f1766, %f7, %f1762;
	fma.rn.f32 	%f1767, %f76, %f1760, %f1766;
	add.f32 	%f1768, %f1767, 0f3F000000;
	cvt.rzi.s32.f32 	%r2204, %f1768;
	add.s32 	%r2205, %r2202, %r2;
	setp.lt.s32 	%p523, %r2205, 0;
	min.s32 	%r2206, %r2205, %r3;
	selp.b32 	%r2207, 0, %r2206, %p523;
	add.s32 	%r2208, %r2201, %r4;
	setp.lt.s32 	%p524, %r2208, 0;
	min.s32 	%r2209, %r2208, %r5;
	selp.b32 	%r2210, 0, %r2209, %p524;
	mad.lo.s32 	%r2211, %r2207, %r74, %r2210;
	cvt.s64.s32 	%rd478, %r2211;
	add.s64 	%rd479, %rd1, %rd478;
	ld.global.u8 	%rs571, [%rd479];
	add.s32 	%r2212, %r2204, %r2;
	setp.lt.s32 	%p525, %r2212, 0;
	min.s32 	%r2213, %r2212, %r3;
	selp.b32 	%r2214, 0, %r2213, %p525;
	add.s32 	%r2215, %r2203, %r4;
	setp.lt.s32 	%p526, %r2215, 0;
	min.s32 	%r2216, %r2215, %r5;
	selp.b32 	%r2217, 0, %r2216, %p526;
	mad.lo.s32 	%r2218, %r2214, %r74, %r2217;
	cvt.s64.s32 	%rd480, %r2218;
	add.s64 	%rd481, %rd1, %rd480;
	ld.global.u8 	%rs572, [%rd481];
	setp.lt.u16 	%p527, %rs571, %rs572;
	or.b32  	%r2219, %r2200, 536870912;
	selp.b32 	%r2220, %r2219, %r2200, %p527;
	ld.const.s8 	%rs573, [c_brief+376];
	cvt.rn.f32.s16 	%f1769, %rs573;
	mul.f32 	%f1770, %f7, %f1769;
	ld.const.s8 	%rs574, [c_brief+377];
	cvt.rn.f32.s16 	%f1771, %rs574;
	mul.f32 	%f1772, %f76, %f1771;
	sub.f32 	%f1773, %f1770, %f1772;
	add.f32 	%f1774, %f1773, 0f3F000000;
	cvt.rzi.s32.f32 	%r2221, %f1774;
	mul.f32 	%f1775, %f7, %f1771;
	fma.rn.f32 	%f1776, %f76, %f1769, %f1775;
	add.f32 	%f1777, %f1776, 0f3F000000;
	cvt.rzi.s32.f32 	%r2222, %f1777;
	ld.const.s8 	%rs575, [c_brief+378];
	cvt.rn.f32.s16 	%f1778, %rs575;
	mul.f32 	%f1779, %f7, %f1778;
	ld.const.s8 	%rs576, [c_brief+379];
	cvt.rn.f32.s16 	%f1780, %rs576;
	mul.f32 	%f1781, %f76, %f1780;
	sub.f32 	%f1782, %f1779, %f1781;
	add.f32 	%f1783, %f1782, 0f3F000000;
	cvt.rzi.s32.f32 	%r2223, %f1783;
	mul.f32 	%f1784, %f7, %f1780;
	fma.rn.f32 	%f1785, %f76, %f1778, %f1784;
	add.f32 	%f1786, %f1785, 0f3F000000;
	cvt.rzi.s32.f32 	%r2224, %f1786;
	add.s32 	%r2225, %r2222, %r2;
	setp.lt.s32 	%p528, %r2225, 0;
	min.s32 	%r2226, %r2225, %r3;
	selp.b32 	%r2227, 0, %r2226, %p528;
	add.s32 	%r2228, %r2221, %r4;
	setp.lt.s32 	%p529, %r2228, 0;
	min.s32 	%r2229, %r2228, %r5;
	selp.b32 	%r2230, 0, %r2229, %p529;
	mad.lo.s32 	%r2231, %r2227, %r74, %r2230;
	cvt.s64.s32 	%rd482, %r2231;
	add.s64 	%rd483, %rd1, %rd482;
	ld.global.u8 	%rs577, [%rd483];
	add.s32 	%r2232, %r2224, %r2;
	setp.lt.s32 	%p530, %r2232, 0;
	min.s32 	%r2233, %r2232, %r3;
	selp.b32 	%r2234, 0, %r2233, %p530;
	add.s32 	%r2235, %r2223, %r4;
	setp.lt.s32 	%p531, %r2235, 0;
	min.s32 	%r2236, %r2235, %r5;
	selp.b32 	%r2237, 0, %r2236, %p531;
	mad.lo.s32 	%r2238, %r2234, %r74, %r2237;
	cvt.s64.s32 	%rd484, %r2238;
	add.s64 	%rd485, %rd1, %rd484;
	ld.global.u8 	%rs578, [%rd485];
	setp.lt.u16 	%p532, %rs577, %rs578;
	or.b32  	%r2239, %r2220, 1073741824;
	selp.b32 	%r2240, %r2239, %r2220, %p532;
	ld.const.s8 	%rs579, [c_brief+380];
	cvt.rn.f32.s16 	%f1787, %rs579;
	mul.f32 	%f1788, %f7, %f1787;
	ld.const.s8 	%rs580, [c_brief+381];
	cvt.rn.f32.s16 	%f1789, %rs580;
	mul.f32 	%f1790, %f76, %f1789;
	sub.f32 	%f1791, %f1788, %f1790;
	add.f32 	%f1792, %f1791, 0f3F000000;
	cvt.rzi.s32.f32 	%r2241, %f1792;
	mul.f32 	%f1793, %f7, %f1789;
	fma.rn.f32 	%f1794, %f76, %f1787, %f1793;
	add.f32 	%f1795, %f1794, 0f3F000000;
	cvt.rzi.s32.f32 	%r2242, %f1795;
	ld.const.s8 	%rs581, [c_brief+382];
	cvt.rn.f32.s16 	%f1796, %rs581;
	mul.f32 	%f1797, %f7, %f1796;
	ld.const.s8 	%rs582, [c_brief+383];
	cvt.rn.f32.s16 	%f1798, %rs582;
	mul.f32 	%f1799, %f76, %f1798;
	sub.f32 	%f1800, %f1797, %f1799;
	add.f32 	%f1801, %f1800, 0f3F000000;
	cvt.rzi.s32.f32 	%r2243, %f1801;
	mul.f32 	%f1802, %f7, %f1798;
	fma.rn.f32 	%f1803, %f76, %f1796, %f1802;
	add.f32 	%f1804, %f1803, 0f3F000000;
	cvt.rzi.s32.f32 	%r2244, %f1804;
	add.s32 	%r2245, %r2242, %r2;
	setp.lt.s32 	%p533, %r2245, 0;
	min.s32 	%r2246, %r2245, %r3;
	selp.b32 	%r2247, 0, %r2246, %p533;
	add.s32 	%r2248, %r2241, %r4;
	setp.lt.s32 	%p534, %r2248, 0;
	min.s32 	%r2249, %r2248, %r5;
	selp.b32 	%r2250, 0, %r2249, %p534;
	mad.lo.s32 	%r2251, %r2247, %r74, %r2250;
	cvt.s64.s32 	%rd486, %r2251;
	add.s64 	%rd487, %rd1, %rd486;
	ld.global.u8 	%rs583, [%rd487];
	add.s32 	%r2252, %r2244, %r2;
	setp.lt.s32 	%p535, %r2252, 0;
	min.s32 	%r2253, %r2252, %r3;
	selp.b32 	%r2254, 0, %r2253, %p535;
	add.s32 	%r2255, %r2243, %r4;
	setp.lt.s32 	%p536, %r2255, 0;
	min.s32 	%r2256, %r2255, %r5;
	selp.b32 	%r2257, 0, %r2256, %p536;
	mad.lo.s32 	%r2258, %r2254, %r74, %r2257;
	cvt.s64.s32 	%rd488, %r2258;
	add.s64 	%rd489, %rd1, %rd488;
	ld.global.u8 	%rs584, [%rd489];
	setp.lt.u16 	%p537, %rs583, %rs584;
	or.b32  	%r2259, %r2240, -2147483648;
	selp.b32 	%r2260, %r2259, %r2240, %p537;
	ld.const.s8 	%rs585, [c_brief+384];
	cvt.rn.f32.s16 	%f1805, %rs585;
	mul.f32 	%f1806, %f7, %f1805;
	ld.const.s8 	%rs586, [c_brief+385];
	cvt.rn.f32.s16 	%f1807, %rs586;
	mul.f32 	%f1808, %f76, %f1807;
	sub.f32 	%f1809, %f1806, %f1808;
	add.f32 	%f1810, %f1809, 0f3F000000;
	cvt.rzi.s32.f32 	%r2261, %f1810;
	mul.f32 	%f1811, %f7, %f1807;
	fma.rn.f32 	%f1812, %f76, %f1805, %f1811;
	add.f32 	%f1813, %f1812, 0f3F000000;
	cvt.rzi.s32.f32 	%r2262, %f1813;
	ld.const.s8 	%rs587, [c_brief+386];
	cvt.rn.f32.s16 	%f1814, %rs587;
	mul.f32 	%f1815, %f7, %f1814;
	ld.const.s8 	%rs588, [c_brief+387];
	cvt.rn.f32.s16 	%f1816, %rs588;
	mul.f32 	%f1817, %f76, %f1816;
	sub.f32 	%f1818, %f1815, %f1817;
	add.f32 	%f1819, %f1818, 0f3F000000;
	cvt.rzi.s32.f32 	%r2263, %f1819;
	mul.f32 	%f1820, %f7, %f1816;
	fma.rn.f32 	%f1821, %f76, %f1814, %f1820;
	add.f32 	%f1822, %f1821, 0f3F000000;
	cvt.rzi.s32.f32 	%r2264, %f1822;
	add.s32 	%r2265, %r2262, %r2;
	setp.lt.s32 	%p538, %r2265, 0;
	min.s32 	%r2266, %r2265, %r3;
	selp.b32 	%r2267, 0, %r2266, %p538;
	add.s32 	%r2268, %r2261, %r4;
	setp.lt.s32 	%p539, %r2268, 0;
	min.s32 	%r2269, %r2268, %r5;
	selp.b32 	%r2270, 0, %r2269, %p539;
	mad.lo.s32 	%r2271, %r2267, %r74, %r2270;
	cvt.s64.s32 	%rd490, %r2271;
	add.s64 	%rd491, %rd1, %rd490;
	ld.global.u8 	%rs589, [%rd491];
	add.s32 	%r2272, %r2264, %r2;
	setp.lt.s32 	%p540, %r2272, 0;
	min.s32 	%r2273, %r2272, %r3;
	selp.b32 	%r2274, 0, %r2273, %p540;
	add.s32 	%r2275, %r2263, %r4;
	setp.lt.s32 	%p541, %r2275, 0;
	min.s32 	%r2276, %r2275, %r5;
	selp.b32 	%r2277, 0, %r2276, %p541;
	mad.lo.s32 	%r2278, %r2274, %r74, %r2277;
	cvt.s64.s32 	%rd492, %r2278;
	add.s64 	%rd493, %rd1, %rd492;
	ld.global.u8 	%rs590, [%rd493];
	setp.lt.u16 	%p542, %rs589, %rs590;
	selp.u32 	%r2279, 1, 0, %p542;
	ld.const.s8 	%rs591, [c_brief+388];
	cvt.rn.f32.s16 	%f1823, %rs591;
	mul.f32 	%f1824, %f7, %f1823;
	ld.const.s8 	%rs592, [c_brief+389];
	cvt.rn.f32.s16 	%f1825, %rs592;
	mul.f32 	%f1826, %f76, %f1825;
	sub.f32 	%f1827, %f1824, %f1826;
	add.f32 	%f1828, %f1827, 0f3F000000;
	cvt.rzi.s32.f32 	%r2280, %f1828;
	mul.f32 	%f1829, %f7, %f1825;
	fma.rn.f32 	%f1830, %f76, %f1823, %f1829;
	add.f32 	%f1831, %f1830, 0f3F000000;
	cvt.rzi.s32.f32 	%r2281, %f1831;
	ld.const.s8 	%rs593, [c_brief+390];
	cvt.rn.f32.s16 	%f1832, %rs593;
	mul.f32 	%f1833, %f7, %f1832;
	ld.const.s8 	%rs594, [c_brief+391];
	cvt.rn.f32.s16 	%f1834, %rs594;
	mul.f32 	%f1835, %f76, %f1834;
	sub.f32 	%f1836, %f1833, %f1835;
	add.f32 	%f1837, %f1836, 0f3F000000;
	cvt.rzi.s32.f32 	%r2282, %f1837;
	mul.f32 	%f1838, %f7, %f1834;
	fma.rn.f32 	%f1839, %f76, %f1832, %f1838;
	add.f32 	%f1840, %f1839, 0f3F000000;
	cvt.rzi.s32.f32 	%r2283, %f1840;
	add.s32 	%r2284, %r2281, %r2;
	setp.lt.s32 	%p543, %r2284, 0;
	min.s32 	%r2285, %r2284, %r3;
	selp.b32 	%r2286, 0, %r2285, %p543;
	add.s32 	%r2287, %r2280, %r4;
	setp.lt.s32 	%p544, %r2287, 0;
	min.s32 	%r2288, %r2287, %r5;
	selp.b32 	%r2289, 0, %r2288, %p544;
	mad.lo.s32 	%r2290, %r2286, %r74, %r2289;
	cvt.s64.s32 	%rd494, %r2290;
	add.s64 	%rd495, %rd1, %rd494;
	ld.global.u8 	%rs595, [%rd495];
	add.s32 	%r2291, %r2283, %r2;
	setp.lt.s32 	%p545, %r2291, 0;
	min.s32 	%r2292, %r2291, %r3;
	selp.b32 	%r2293, 0, %r2292, %p545;
	add.s32 	%r2294, %r2282, %r4;
	setp.lt.s32 	%p546, %r2294, 0;
	min.s32 	%r2295, %r2294, %r5;
	selp.b32 	%r2296, 0, %r2295, %p546;
	mad.lo.s32 	%r2297, %r2293, %r74, %r2296;
	cvt.s64.s32 	%rd496, %r2297;
	add.s64 	%rd497, %rd1, %rd496;
	ld.global.u8 	%rs596, [%rd497];
	setp.lt.u16 	%p547, %rs595, %rs596;
	or.b32  	%r2298, %r2279, 2;
	selp.b32 	%r2299, %r2298, %r2279, %p547;
	ld.const.s8 	%rs597, [c_brief+392];
	cvt.rn.f32.s16 	%f1841, %rs597;
	mul.f32 	%f1842, %f7, %f1841;
	ld.const.s8 	%rs598, [c_brief+393];
	cvt.rn.f32.s16 	%f1843, %rs598;
	mul.f32 	%f1844, %f76, %f1843;
	sub.f32 	%f1845, %f1842, %f1844;
	add.f32 	%f1846, %f1845, 0f3F000000;
	cvt.rzi.s32.f32 	%r2300, %f1846;
	mul.f32 	%f1847, %f7, %f1843;
	fma.rn.f32 	%f1848, %f76, %f1841, %f1847;
	add.f32 	%f1849, %f1848, 0f3F000000;
	cvt.rzi.s32.f32 	%r2301, %f1849;
	ld.const.s8 	%rs599, [c_brief+394];
	cvt.rn.f32.s16 	%f1850, %rs599;
	mul.f32 	%f1851, %f7, %f1850;
	ld.const.s8 	%rs600, [c_brief+395];
	cvt.rn.f32.s16 	%f1852, %rs600;
	mul.f32 	%f1853, %f76, %f1852;
	sub.f32 	%f1854, %f1851, %f1853;
	add.f32 	%f1855, %f1854, 0f3F000000;
	cvt.rzi.s32.f32 	%r2302, %f1855;
	mul.f32 	%f1856, %f7, %f1852;
	fma.rn.f32 	%f1857, %f76, %f1850, %f1856;
	add.f32 	%f1858, %f1857, 0f3F000000;
	cvt.rzi.s32.f32 	%r2303, %f1858;
	add.s32 	%r2304, %r2301, %r2;
	setp.lt.s32 	%p548, %r2304, 0;
	min.s32 	%r2305, %r2304, %r3;
	selp.b32 	%r2306, 0, %r2305, %p548;
	add.s32 	%r2307, %r2300, %r4;
	setp.lt.s32 	%p549, %r2307, 0;
	min.s32 	%r2308, %r2307, %r5;
	selp.b32 	%r2309, 0, %r2308, %p549;
	mad.lo.s32 	%r2310, %r2306, %r74, %r2309;
	cvt.s64.s32 	%rd498, %r2310;
	add.s64 	%rd499, %rd1, %rd498;
	ld.global.u8 	%rs601, [%rd499];
	add.s32 	%r2311, %r2303, %r2;
	setp.lt.s32 	%p550, %r2311, 0;
	min.s32 	%r2312, %r2311, %r3;
	selp.b32 	%r2313, 0, %r2312, %p550;
	add.s32 	%r2314, %r2302, %r4;
	setp.lt.s32 	%p551, %r2314, 0;
	min.s32 	%r2315, %r2314, %r5;
	selp.b32 	%r2316, 0, %r2315, %p551;
	mad.lo.s32 	%r2317, %r2313, %r74, %r2316;
	cvt.s64.s32 	%rd500, %r2317;
	add.s64 	%rd501, %rd1, %rd500;
	ld.global.u8 	%rs602, [%rd501];
	setp.lt.u16 	%p552, %rs601, %rs602;
	or.b32  	%r2318, %r2299, 4;
	selp.b32 	%r2319, %r2318, %r2299, %p552;
	ld.const.s8 	%rs603, [c_brief+396];
	cvt.rn.f32.s16 	%f1859, %rs603;
	mul.f32 	%f1860, %f7, %f1859;
	ld.const.s8 	%rs604, [c_brief+397];
	cvt.rn.f32.s16 	%f1861, %rs604;
	mul.f32 	%f1862, %f76, %f1861;
	sub.f32 	%f1863, %f1860, %f1862;
	add.f32 	%f1864, %f1863, 0f3F000000;
	cvt.rzi.s32.f32 	%r2320, %f1864;
	mul.f32 	%f1865, %f7, %f1861;
	fma.rn.f32 	%f1866, %f76, %f1859, %f1865;
	add.f32 	%f1867, %f1866, 0f3F000000;
	cvt.rzi.s32.f32 	%r2321, %f1867;
	ld.const.s8 	%rs605, [c_brief+398];
	cvt.rn.f32.s16 	%f1868, %rs605;
	mul.f32 	%f1869, %f7, %f1868;
	ld.const.s8 	%rs606, [c_brief+399];
	cvt.rn.f32.s16 	%f1870, %rs606;
	mul.f32 	%f1871, %f76, %f1870;
	sub.f32 	%f1872, %f1869, %f1871;
	add.f32 	%f1873, %f1872, 0f3F000000;
	cvt.rzi.s32.f32 	%r2322, %f1873;
	mul.f32 	%f1874, %f7, %f1870;
	fma.rn.f32 	%f1875, %f76, %f1868, %f1874;
	add.f32 	%f1876, %f1875, 0f3F000000;
	cvt.rzi.s32.f32 	%r2323, %f1876;
	add.s32 	%r2324, %r2321, %r2;
	setp.lt.s32 	%p553, %r2324, 0;
	min.s32 	%r2325, %r2324, %r3;
	selp.b32 	%r2326, 0, %r2325, %p553;
	add.s32 	%r2327, %r2320, %r4;
	setp.lt.s32 	%p554, %r2327, 0;
	min.s32 	%r2328, %r2327, %r5;
	selp.b32 	%r2329, 0, %r2328, %p554;
	mad.lo.s32 	%r2330, %r2326, %r74, %r2329;
	cvt.s64.s32 	%rd502, %r2330;
	add.s64 	%rd503, %rd1, %rd502;
	ld.global.u8 	%rs607, [%rd503];
	add.s32 	%r2331, %r2323, %r2;
	setp.lt.s32 	%p555, %r2331, 0;
	min.s32 	%r2332, %r2331, %r3;
	selp.b32 	%r2333, 0, %r2332, %p555;
	add.s32 	%r2334, %r2322, %r4;
	setp.lt.s32 	%p556, %r2334, 0;
	min.s32 	%r2335, %r2334, %r5;
	selp.b32 	%r2336, 0, %r2335, %p556;
	mad.lo.s32 	%r2337, %r2333, %r74, %r2336;
	cvt.s64.s32 	%rd504, %r2337;
	add.s64 	%rd505, %rd1, %rd504;
	ld.global.u8 	%rs608, [%rd505];
	setp.lt.u16 	%p557, %rs607, %rs608;
	or.b32  	%r2338, %r2319, 8;
	selp.b32 	%r2339, %r2338, %r2319, %p557;
	ld.const.s8 	%rs609, [c_brief+400];
	cvt.rn.f32.s16 	%f1877, %rs609;
	mul.f32 	%f1878, %f7, %f1877;
	ld.const.s8 	%rs610, [c_brief+401];
	cvt.rn.f32.s16 	%f1879, %rs610;
	mul.f32 	%f1880, %f76, %f1879;
	sub.f32 	%f1881, %f1878, %f1880;
	add.f32 	%f1882, %f1881, 0f3F000000;
	cvt.rzi.s32.f32 	%r2340, %f1882;
	mul.f32 	%f1883, %f7, %f1879;
	fma.rn.f32 	%f1884, %f76, %f1877, %f1883;
	add.f32 	%f1885, %f1884, 0f3F000000;
	cvt.rzi.s32.f32 	%r2341, %f1885;
	ld.const.s8 	%rs611, [c_brief+402];
	cvt.rn.f32.s16 	%f1886, %rs611;
	mul.f32 	%f1887, %f7, %f1886;
	ld.const.s8 	%rs612, [c_brief+403];
	cvt.rn.f32.s16 	%f1888, %rs612;
	mul.f32 	%f1889, %f76, %f1888;
	sub.f32 	%f1890, %f1887, %f1889;
	add.f32 	%f1891, %f1890, 0f3F000000;
	cvt.rzi.s32.f32 	%r2342, %f1891;
	mul.f32 	%f1892, %f7, %f1888;
	fma.rn.f32 	%f1893, %f76, %f1886, %f1892;
	add.f32 	%f1894, %f1893, 0f3F000000;
	cvt.rzi.s32.f32 	%r2343, %f1894;
	add.s32 	%r2344, %r2341, %r2;
	setp.lt.s32 	%p558, %r2344, 0;
	min.s32 	%r2345, %r2344, %r3;
	selp.b32 	%r2346, 0, %r2345, %p558;
	add.s32 	%r2347, %r2340, %r4;
	setp.lt.s32 	%p559, %r2347, 0;
	min.s32 	%r2348, %r2347, %r5;
	selp.b32 	%r2349, 0, %r2348, %p559;
	mad.lo.s32 	%r2350, %r2346, %r74, %r2349;
	cvt.s64.s32 	%rd506, %r2350;
	add.s64 	%rd507, %rd1, %rd506;
	ld.global.u8 	%rs613, [%rd507];
	add.s32 	%r2351, %r2343, %r2;
	setp.lt.s32 	%p560, %r2351, 0;
	min.s32 	%r2352, %r2351, %r3;
	selp.b32 	%r2353, 0, %r2352, %p560;
	add.s32 	%r2354, %r2342, %r4;
	setp.lt.s32 	%p561, %r2354, 0;
	min.s32 	%r2355, %r2354, %r5;
	selp.b32 	%r2356, 0, %r2355, %p561;
	mad.lo.s32 	%r2357, %r2353, %r74, %r2356;
	cvt.s64.s32 	%rd508, %r2357;
	add.s64 	%rd509, %rd1, %rd508;
	ld.global.u8 	%rs614, [%rd509];
	setp.lt.u16 	%p562, %rs613, %rs614;
	or.b32  	%r2358, %r2339, 16;
	selp.b32 	%r2359, %r2358, %r2339, %p562;
	ld.const.s8 	%rs615, [c_brief+404];
	cvt.rn.f32.s16 	%f1895, %rs615;
	mul.f32 	%f1896, %f7, %f1895;
	ld.const.s8 	%rs616, [c_brief+405];
	cvt.rn.f32.s16 	%f1897, %rs616;
	mul.f32 	%f1898, %f76, %f1897;
	sub.f32 	%f1899, %f1896, %f1898;
	add.f32 	%f1900, %f1899, 0f3F000000;
	cvt.rzi.s32.f32 	%r2360, %f1900;
	mul.f32 	%f1901, %f7, %f1897;
	fma.rn.f32 	%f1902, %f76, %f1895, %f1901;
	add.f32 	%f1903, %f1902, 0f3F000000;
	cvt.rzi.s32.f32 	%r2361, %f1903;
	ld.const.s8 	%rs617, [c_brief+406];
	cvt.rn.f32.s16 	%f1904, %rs617;
	mul.f32 	%f1905, %f7, %f1904;
	ld.const.s8 	%rs618, [c_brief+407];
	cvt.rn.f32.s16 	%f1906, %rs618;
	mul.f32 	%f1907, %f76, %f1906;
	sub.f32 	%f1908, %f1905, %f1907;
	add.f32 	%f1909, %f1908, 0f3F000000;
	cvt.rzi.s32.f32 	%r2362, %f1909;
	mul.f32 	%f1910, %f7, %f1906;
	fma.rn.f32 	%f1911, %f76, %f1904, %f1910;
	add.f32 	%f1912, %f1911, 0f3F000000;
	cvt.rzi.s32.f32 	%r2363, %f1912;
	add.s32 	%r2364, %r2361, %r2;
	setp.lt.s32 	%p563, %r2364, 0;
	min.s32 	%r2365, %r2364, %r3;
	selp.b32 	%r2366, 0, %r2365, %p563;
	add.s32 	%r2367, %r2360, %r4;
	setp.lt.s32 	%p564, %r2367, 0;
	min.s32 	%r2368, %r2367, %r5;
	selp.b32 	%r2369, 0, %r2368, %p564;
	mad.lo.s32 	%r2370, %r2366, %r74, %r2369;
	cvt.s64.s32 	%rd510, %r2370;
	add.s64 	%rd511, %rd1, %rd510;
	ld.global.u8 	%rs619, [%rd511];
	add.s32 	%r2371, %r2363, %r2;
	setp.lt.s32 	%p565, %r2371, 0;
	min.s32 	%r2372, %r2371, %r3;
	selp.b32 	%r2373, 0, %r2372, %p565;
	add.s32 	%r2374, %r2362, %r4;
	setp.lt.s32 	%p566, %r2374, 0;
	min.s32 	%r2375, %r2374, %r5;
	selp.b32 	%r2376, 0, %r2375, %p566;
	mad.lo.s32 	%r2377, %r2373, %r74, %r2376;
	cvt.s64.s32 	%rd512, %r2377;
	add.s64 	%rd513, %rd1, %rd512;
	ld.global.u8 	%rs620, [%rd513];
	setp.lt.u16 	%p567, %rs619, %rs620;
	or.b32  	%r2378, %r2359, 32;
	selp.b32 	%r2379, %r2378, %r2359, %p567;
	ld.const.s8 	%rs621, [c_brief+408];
	cvt.rn.f32.s16 	%f1913, %rs621;
	mul.f32 	%f1914, %f7, %f1913;
	ld.const.s8 	%rs622, [c_brief+409];
	cvt.rn.f32.s16 	%f1915, %rs622;
	mul.f32 	%f1916, %f76, %f1915;
	sub.f32 	%f1917, %f1914, %f1916;
	add.f32 	%f1918, %f1917, 0f3F000000;
	cvt.rzi.s32.f32 	%r2380, %f1918;
	mul.f32 	%f1919, %f7, %f1915;
	fma.rn.f32 	%f1920, %f76, %f1913, %f1919;
	add.f32 	%f1921, %f1920, 0f3F000000;
	cvt.rzi.s32.f32 	%r2381, %f1921;
	ld.const.s8 	%rs623, [c_brief+410];
	cvt.rn.f32.s16 	%f1922, %rs623;
	mul.f32 	%f1923, %f7, %f1922;
	ld.const.s8 	%rs624, [c_brief+411];
	cvt.rn.f32.s16 	%f1924, %rs624;
	mul.f32 	%f1925, %f76, %f1924;
	sub.f32 	%f1926, %f1923, %f1925;
	add.f32 	%f1927, %f1926, 0f3F000000;
	cvt.rzi.s32.f32 	%r2382, %f1927;
	mul.f32 	%f1928, %f7, %f1924;
	fma.rn.f32 	%f1929, %f76, %f1922, %f1928;
	add.f32 	%f1930, %f1929, 0f3F000000;
	cvt.rzi.s32.f32 	%r2383, %f1930;
	add.s32 	%r2384, %r2381, %r2;
	setp.lt.s32 	%p568, %r2384, 0;
	min.s32 	%r2385, %r2384, %r3;
	selp.b32 	%r2386, 0, %r2385, %p568;
	add.s32 	%r2387, %r2380, %r4;
	setp.lt.s32 	%p569, %r2387, 0;
	min.s32 	%r2388, %r2387, %r5;
	selp.b32 	%r2389, 0, %r2388, %p569;
	mad.lo.s32 	%r2390, %r2386, %r74, %r2389;
	cvt.s64.s32 	%rd514, %r2390;
	add.s64 	%rd515, %rd1, %rd514;
	ld.global.u8 	%rs625, [%rd515];
	add.s32 	%r2391, %r2383, %r2;
	setp.lt.s32 	%p570, %r2391, 0;
	min.s32 	%r2392, %r2391, %r3;
	selp.b32 	%r2393, 0, %r2392, %p570;
	add.s32 	%r2394, %r2382, %r4;
	setp.lt.s32 	%p571, %r2394, 0;
	min.s32 	%r2395, %r2394, %r5;
	selp.b32 	%r2396, 0, %r2395, %p571;
	mad.lo.s32 	%r2397, %r2393, %r74, %r2396;
	cvt.s64.s32 	%rd516, %r2397;
	add.s64 	%rd517, %rd1, %rd516;
	ld.global.u8 	%rs626, [%rd517];
	setp.lt.u16 	%p572, %rs625, %rs626;
	or.b32  	%r2398, %r2379, 64;
	selp.b32 	%r2399, %r2398, %r2379, %p572;
	ld.const.s8 	%rs627, [c_brief+412];
	cvt.rn.f32.s16 	%f1931, %rs627;
	mul.f32 	%f1932, %f7, %f1931;
	ld.const.s8 	%rs628, [c_brief+413];
	cvt.rn.f32.s16 	%f1933, %rs628;
	mul.f32 	%f1934, %f76, %f1933;
	sub.f32 	%f1935, %f1932, %f1934;
	add.f32 	%f1936, %f1935, 0f3F000000;
	cvt.rzi.s32.f32 	%r2400, %f1936;
	mul.f32 	%f1937, %f7, %f1933;
	fma.rn.f32 	%f1938, %f76, %f1931, %f1937;
	add.f32 	%f1939, %f1938, 0f3F000000;
	cvt.rzi.s32.f32 	%r2401, %f1939;
	ld.const.s8 	%rs629, [c_brief+414];
	cvt.rn.f32.s16 	%f1940, %rs629;
	mul.f32 	%f1941, %f7, %f1940;
	ld.const.s8 	%rs630, [c_brief+415];
	cvt.rn.f32.s16 	%f1942, %rs630;
	mul.f32 	%f1943, %f76, %f1942;
	sub.f32 	%f1944, %f1941, %f1943;
	add.f32 	%f1945, %f1944, 0f3F000000;
	cvt.rzi.s32.f32 	%r2402, %f1945;
	mul.f32 	%f1946, %f7, %f1942;
	fma.rn.f32 	%f1947, %f76, %f1940, %f1946;
	add.f32 	%f1948, %f1947, 0f3F000000;
	cvt.rzi.s32.f32 	%r2403, %f1948;
	add.s32 	%r2404, %r2401, %r2;
	setp.lt.s32 	%p573, %r2404, 0;
	min.s32 	%r2405, %r2404, %r3;
	selp.b32 	%r2406, 0, %r2405, %p573;
	add.s32 	%r2407, %r2400, %r4;
	setp.lt.s32 	%p574, %r2407, 0;
	min.s32 	%r2408, %r2407, %r5;
	selp.b32 	%r2409, 0, %r2408, %p574;
	mad.lo.s32 	%r2410, %r2406, %r74, %r2409;
	cvt.s64.s32 	%rd518, %r2410;
	add.s64 	%rd519, %rd1, %rd518;
	ld.global.u8 	%rs631, [%rd519];
	add.s32 	%r2411, %r2403, %r2;
	setp.lt.s32 	%p575, %r2411, 0;
	min.s32 	%r2412, %r2411, %r3;
	selp.b32 	%r2413, 0, %r2412, %p575;
	add.s32 	%r2414, %r2402, %r4;
	setp.lt.s32 	%p576, %r2414, 0;
	min.s32 	%r2415, %r2414, %r5;
	selp.b32 	%r2416, 0, %r2415, %p576;
	mad.lo.s32 	%r2417, %r2413, %r74, %r2416;
	cvt.s64.s32 	%rd520, %r2417;
	add.s64 	%rd521, %rd1, %rd520;
	ld.global.u8 	%rs632, [%rd521];
	setp.lt.u16 	%p577, %rs631, %rs632;
	or.b32  	%r2418, %r2399, 128;
	selp.b32 	%r2419, %r2418, %r2399, %p577;
	ld.const.s8 	%rs633, [c_brief+416];
	cvt.rn.f32.s16 	%f1949, %rs633;
	mul.f32 	%f1950, %f7, %f1949;
	ld.const.s8 	%rs634, [c_brief+417];
	cvt.rn.f32.s16 	%f1951, %rs634;
	mul.f32 	%f1952, %f76, %f1951;
	sub.f32 	%f1953, %f1950, %f1952;
	add.f32 	%f1954, %f1953, 0f3F000000;
	cvt.rzi.s32.f32 	%r2420, %f1954;
	mul.f32 	%f1955, %f7, %f1951;
	fma.rn.f32 	%f1956, %f76, %f1949, %f1955;
	add.f32 	%f1957, %f1956, 0f3F000000;
	cvt.rzi.s32.f32 	%r2421, %f1957;
	ld.const.s8 	%rs635, [c_brief+418];
	cvt.rn.f32.s16 	%f1958, %rs635;
	mul.f32 	%f1959, %f7, %f1958;
	ld.const.s8 	%rs636, [c_brief+419];
	cvt.rn.f32.s16 	%f1960, %rs636;
	mul.f32 	%f1961, %f76, %f1960;
	sub.f32 	%f1962, %f1959, %f1961;
	add.f32 	%f1963, %f1962, 0f3F000000;
	cvt.rzi.s32.f32 	%r2422, %f1963;
	mul.f32 	%f1964, %f7, %f1960;
	fma.rn.f32 	%f1965, %f76, %f1958, %f1964;
	add.f32 	%f1966, %f1965, 0f3F000000;
	cvt.rzi.s32.f32 	%r2423, %f1966;
	add.s32 	%r2424, %r2421, %r2;
	setp.lt.s32 	%p578, %r2424, 0;
	min.s32 	%r2425, %r2424, %r3;
	selp.b32 	%r2426, 0, %r2425, %p578;
	add.s32 	%r2427, %r2420, %r4;
	setp.lt.s32 	%p579, %r2427, 0;
	min.s32 	%r2428, %r2427, %r5;
	selp.b32 	%r2429, 0, %r2428, %p579;
	mad.lo.s32 	%r2430, %r2426, %r74, %r2429;
	cvt.s64.s32 	%rd522, %r2430;
	add.s64 	%rd523, %rd1, %rd522;
	ld.global.u8 	%rs637, [%rd523];
	add.s32 	%r2431, %r2423, %r2;
	setp.lt.s32 	%p580, %r2431, 0;
	min.s32 	%r2432, %r2431, %r3;
	selp.b32 	%r2433, 0, %r2432, %p580;
	add.s32 	%r2434, %r2422, %r4;
	setp.lt.s32 	%p581, %r2434, 0;
	min.s32 	%r2435, %r2434, %r5;
	selp.b32 	%r2436, 0, %r2435, %p581;
	mad.lo.s32 	%r2437, %r2433, %r74, %r2436;
	cvt.s64.s32 	%rd524, %r2437;
	add.s64 	%rd525, %rd1, %rd524;
	ld.global.u8 	%rs638, [%rd525];
	setp.lt.u16 	%p582, %rs637, %rs638;
	or.b32  	%r2438, %r2419, 256;
	selp.b32 	%r2439, %r2438, %r2419, %p582;
	ld.const.s8 	%rs639, [c_brief+420];
	cvt.rn.f32.s16 	%f1967, %rs639;
	mul.f32 	%f1968, %f7, %f1967;
	ld.const.s8 	%rs640, [c_brief+421];
	cvt.rn.f32.s16 	%f1969, %rs640;
	mul.f32 	%f1970, %f76, %f1969;
	sub.f32 	%f1971, %f1968, %f1970;
	add.f32 	%f1972, %f1971, 0f3F000000;
	cvt.rzi.s32.f32 	%r2440, %f1972;
	mul.f32 	%f1973, %f7, %f1969;
	fma.rn.f32 	%f1974, %f76, %f1967, %f1973;
	add.f32 	%f1975, %f1974, 0f3F000000;
	cvt.rzi.s32.f32 	%r2441, %f1975;
	ld.const.s8 	%rs641, [c_brief+422];
	cvt.rn.f32.s16 	%f1976, %rs641;
	mul.f32 	%f1977, %f7, %f1976;
	ld.const.s8 	%rs642, [c_brief+423];
	cvt.rn.f32.s16 	%f1978, %rs642;
	mul.f32 	%f1979, %f76, %f1978;
	sub.f32 	%f1980, %f1977, %f1979;
	add.f32 	%f1981, %f1980, 0f3F000000;
	cvt.rzi.s32.f32 	%r2442, %f1981;
	mul.f32 	%f1982, %f7, %f1978;
	fma.rn.f32 	%f1983, %f76, %f1976, %f1982;
	add.f32 	%f1984, %f1983, 0f3F000000;
	cvt.rzi.s32.f32 	%r2443, %f1984;
	add.s32 	%r2444, %r2441, %r2;
	setp.lt.s32 	%p583, %r2444, 0;
	min.s32 	%r2445, %r2444, %r3;
	selp.b32 	%r2446, 0, %r2445, %p583;
	add.s32 	%r2447, %r2440, %r4;
	setp.lt.s32 	%p584, %r2447, 0;
	min.s32 	%r2448, %r2447, %r5;
	selp.b32 	%r2449, 0, %r2448, %p584;
	mad.lo.s32 	%r2450, %r2446, %r74, %r2449;
	cvt.s64.s32 	%rd526, %r2450;
	add.s64 	%rd527, %rd1, %rd526;
	ld.global.u8 	%rs643, [%rd527];
	add.s32 	%r2451, %r2443, %r2;
	setp.lt.s32 	%p585, %r2451, 0;
	min.s32 	%r2452, %r2451, %r3;
	selp.b32 	%r2453, 0, %r2452, %p585;
	add.s32 	%r2454, %r2442, %r4;
	setp.lt.s32 	%p586, %r2454, 0;
	min.s32 	%r2455, %r2454, %r5;
	selp.b32 	%r2456, 0, %r2455, %p586;
	mad.lo.s32 	%r2457, %r2453, %r74, %r2456;
	cvt.s64.s32 	%rd528, %r2457;
	add.s64 	%rd529, %rd1, %rd528;
	ld.global.u8 	%rs644, [%rd529];
	setp.lt.u16 	%p587, %rs643, %rs644;
	or.b32  	%r2458, %r2439, 512;
	selp.b32 	%r2459, %r2458, %r2439, %p587;
	ld.const.s8 	%rs645, [c_brief+424];
	cvt.rn.f32.s16 	%f1985, %rs645;
	mul.f32 	%f1986, %f7, %f1985;
	ld.const.s8 	%rs646, [c_brief+425];
	cvt.rn.f32.s16 	%f1987, %rs646;
	mul.f32 	%f1988, %f76, %f1987;
	sub.f32 	%f1989, %f1986, %f1988;
	add.f32 	%f1990, %f1989, 0f3F000000;
	cvt.rzi.s32.f32 	%r2460, %f1990;
	mul.f32 	%f1991, %f7, %f1987;
	fma.rn.f32 	%f1992, %f76, %f1985, %f1991;
	add.f32 	%f1993, %f1992, 0f3F000000;
	cvt.rzi.s32.f32 	%r2461, %f1993;
	ld.const.s8 	%rs647, [c_brief+426];
	cvt.rn.f32.s16 	%f1994, %rs647;
	mul.f32 	%f1995, %f7, %f1994;
	ld.const.s8 	%rs648, [c_brief+427];
	cvt.rn.f32.s16 	%f1996, %rs648;
	mul.f32 	%f1997, %f76, %f1996;
	sub.f32 	%f1998, %f1995, %f1997;
	add.f32 	%f1999, %f1998, 0f3F000000;
	cvt.rzi.s32.f32 	%r2462, %f1999;
	mul.f32 	%f2000, %f7, %f1996;
	fma.rn.f32 	%f2001, %f76, %f1994, %f2000;
	add.f32 	%f2002, %f2001, 0f3F000000;
	cvt.rzi.s32.f32 	%r2463, %f2002;
	add.s32 	%r2464, %r2461, %r2;
	setp.lt.s32 	%p588, %r2464, 0;
	min.s32 	%r2465, %r2464, %r3;
	selp.b32 	%r2466, 0, %r2465, %p588;
	add.s32 	%r2467, %r2460, %r4;
	setp.lt.s32 	%p589, %r2467, 0;
	min.s32 	%r2468, %r2467, %r5;
	selp.b32 	%r2469, 0, %r2468, %p589;
	mad.lo.s32 	%r2470, %r2466, %r74, %r2469;
	cvt.s64.s32 	%rd530, %r2470;
	add.s64 	%rd531, %rd1, %rd530;
	ld.global.u8 	%rs649, [%rd531];
	add.s32 	%r2471, %r2463, %r2;
	setp.lt.s32 	%p590, %r2471, 0;
	min.s32 	%r2472, %r2471, %r3;
	selp.b32 	%r2473, 0, %r2472, %p590;
	add.s32 	%r2474, %r2462, %r4;
	setp.lt.s32 	%p591, %r2474, 0;
	min.s32 	%r2475, %r2474, %r5;
	selp.b32 	%r2476, 0, %r2475, %p591;
	mad.lo.s32 	%r2477, %r2473, %r74, %r2476;
	cvt.s64.s32 	%rd532, %r2477;
	add.s64 	%rd533, %rd1, %rd532;
	ld.global.u8 	%rs650, [%rd533];
	setp.lt.u16 	%p592, %rs649, %rs650;
	or.b32  	%r2478, %r2459, 1024;
	selp.b32 	%r2479, %r2478, %r2459, %p592;
	ld.const.s8 	%rs651, [c_brief+428];
	cvt.rn.f32.s16 	%f2003, %rs651;
	mul.f32 	%f2004, %f7, %f2003;
	ld.const.s8 	%rs652, [c_brief+429];
	cvt.rn.f32.s16 	%f2005, %rs652;
	mul.f32 	%f2006, %f76, %f2005;
	sub.f32 	%f2007, %f2004, %f2006;
	add.f32 	%f2008, %f2007, 0f3F000000;
	cvt.rzi.s32.f32 	%r2480, %f2008;
	mul.f32 	%f2009, %f7, %f2005;
	fma.rn.f32 	%f2010, %f76, %f2003, %f2009;
	add.f32 	%f2011, %f2010, 0f3F000000;
	cvt.rzi.s32.f32 	%r2481, %f2011;
	ld.const.s8 	%rs653, [c_brief+430];
	cvt.rn.f32.s16 	%f2012, %rs653;
	mul.f32 	%f2013, %f7, %f2012;
	ld.const.s8 	%rs654, [c_brief+431];
	cvt.rn.f32.s16 	%f2014, %rs654;
	mul.f32 	%f2015, %f76, %f2014;
	sub.f32 	%f2016, %f2013, %f2015;
	add.f32 	%f2017, %f2016, 0f3F000000;
	cvt.rzi.s32.f32 	%r2482, %f2017;
	mul.f32 	%f2018, %f7, %f2014;
	fma.rn.f32 	%f2019, %f76, %f2012, %f2018;
	add.f32 	%f2020, %f2019, 0f3F000000;
	cvt.rzi.s32.f32 	%r2483, %f2020;
	add.s32 	%r2484, %r2481, %r2;
	setp.lt.s32 	%p593, %r2484, 0;
	min.s32 	%r2485, %r2484, %r3;
	selp.b32 	%r2486, 0, %r2485, %p593;
	add.s32 	%r2487, %r2480, %r4;
	setp.lt.s32 	%p594, %r2487, 0;
	min.s32 	%r2488, %r2487, %r5;
	selp.b32 	%r2489, 0, %r2488, %p594;
	mad.lo.s32 	%r2490, %r2486, %r74, %r2489;
	cvt.s64.s32 	%rd534, %r2490;
	add.s64 	%rd535, %rd1, %rd534;
	ld.global.u8 	%rs655, [%rd535];
	add.s32 	%r2491, %r2483, %r2;
	setp.lt.s32 	%p595, %r2491, 0;
	min.s32 	%r2492, %r2491, %r3;
	selp.b32 	%r2493, 0, %r2492, %p595;
	add.s32 	%r2494, %r2482, %r4;
	setp.lt.s32 	%p596, %r2494, 0;
	min.s32 	%r2495, %r2494, %r5;
	selp.b32 	%r2496, 0, %r2495, %p596;
	mad.lo.s32 	%r2497, %r2493, %r74, %r2496;
	cvt.s64.s32 	%rd536, %r2497;
	add.s64 	%rd537, %rd1, %rd536;
	ld.global.u8 	%rs656, [%rd537];
	setp.lt.u16 	%p597, %rs655, %rs656;
	or.b32  	%r2498, %r2479, 2048;
	selp.b32 	%r2499, %r2498, %r2479, %p597;
	ld.const.s8 	%rs657, [c_brief+432];
	cvt.rn.f32.s16 	%f2021, %rs657;
	mul.f32 	%f2022, %f7, %f2021;
	ld.const.s8 	%rs658, [c_brief+433];
	cvt.rn.f32.s16 	%f2023, %rs658;
	mul.f32 	%f2024, %f76, %f2023;
	sub.f32 	%f2025, %f2022, %f2024;
	add.f32 	%f2026, %f2025, 0f3F000000;
	cvt.rzi.s32.f32 	%r2500, %f2026;
	mul.f32 	%f2027, %f7, %f2023;
	fma.rn.f32 	%f2028, %f76, %f2021, %f2027;
	add.f32 	%f2029, %f2028, 0f3F000000;
	cvt.rzi.s32.f32 	%r2501, %f2029;
	ld.const.s8 	%rs659, [c_brief+434];
	cvt.rn.f32.s16 	%f2030, %rs659;
	mul.f32 	%f2031, %f7, %f2030;
	ld.const.s8 	%rs660, [c_brief+435];
	cvt.rn.f32.s16 	%f2032, %rs660;
	mul.f32 	%f2033, %f76, %f2032;
	sub.f32 	%f2034, %f2031, %f2033;
	add.f32 	%f2035, %f2034, 0f3F000000;
	cvt.rzi.s32.f32 	%r2502, %f2035;
	mul.f32 	%f2036, %f7, %f2032;
	fma.rn.f32 	%f2037, %f76, %f2030, %f2036;
	add.f32 	%f2038, %f2037, 0f3F000000;
	cvt.rzi.s32.f32 	%r2503, %f2038;
	add.s32 	%r2504, %r2501, %r2;
	setp.lt.s32 	%p598, %r2504, 0;
	min.s32 	%r2505, %r2504, %r3;
	selp.b32 	%r2506, 0, %r2505, %p598;
	add.s32 	%r2507, %r2500, %r4;
	setp.lt.s32 	%p599, %r2507, 0;
	min.s32 	%r2508, %r2507, %r5;
	selp.b32 	%r2509, 0, %r2508, %p599;
	mad.lo.s32 	%r2510, %r2506, %r74, %r2509;
	cvt.s64.s32 	%rd538, %r2510;
	add.s64 	%rd539, %rd1, %rd538;
	ld.global.u8 	%rs661, [%rd539];
	add.s32 	%r2511, %r2503, %r2;
	setp.lt.s32 	%p600, %r2511, 0;
	min.s32 	%r2512, %r2511, %r3;
	selp.b32 	%r2513, 0, %r2512, %p600;
	add.s32 	%r2514, %r2502, %r4;
	setp.lt.s32 	%p601, %r2514, 0;
	min.s32 	%r2515, %r2514, %r5;
	selp.b32 	%r2516, 0, %r2515, %p601;
	mad.lo.s32 	%r2517, %r2513, %r74, %r2516;
	cvt.s64.s32 	%rd540, %r2517;
	add.s64 	%rd541, %rd1, %rd540;
	ld.global.u8 	%rs662, [%rd541];
	setp.lt.u16 	%p602, %rs661, %rs662;
	or.b32  	%r2518, %r2499, 4096;
	selp.b32 	%r2519, %r2518, %r2499, %p602;
	ld.const.s8 	%rs663, [c_brief+436];
	cvt.rn.f32.s16 	%f2039, %rs663;
	mul.f32 	%f2040, %f7, %f2039;
	ld.const.s8 	%rs664, [c_brief+437];
	cvt.rn.f32.s16 	%f2041, %rs664;
	mul.f32 	%f2042, %f76, %f2041;
	sub.f32 	%f2043, %f2040, %f2042;
	add.f32 	%f2044, %f2043, 0f3F000000;
	cvt.rzi.s32.f32 	%r2520, %f2044;
	mul.f32 	%f2045, %f7, %f2041;
	fma.rn.f32 	%f2046, %f76, %f2039, %f2045;
	add.f32 	%f2047, %f2046, 0f3F000000;
	cvt.rzi.s32.f32 	%r2521, %f2047;
	ld.const.s8 	%rs665, [c_brief+438];
	cvt.rn.f32.s16 	%f2048, %rs665;
	mul.f32 	%f2049, %f7, %f2048;
	ld.const.s8 	%rs666, [c_brief+439];
	cvt.rn.f32.s16 	%f2050, %rs666;
	mul.f32 	%f2051, %f76, %f2050;
	sub.f32 	%f2052, %f2049, %f2051;
	add.f32 	%f2053, %f2052, 0f3F000000;
	cvt.rzi.s32.f32 	%r2522, %f2053;
	mul.f32 	%f2054, %f7, %f2050;
	fma.rn.f32 	%f2055, %f76, %f2048, %f2054;
	add.f32 	%f2056, %f2055, 0f3F000000;
	cvt.rzi.s32.f32 	%r2523, %f2056;
	add.s32 	%r2524, %r2521, %r2;
	setp.lt.s32 	%p603, %r2524, 0;
	min.s32 	%r2525, %r2524, %r3;
	selp.b32 	%r2526, 0, %r2525, %p603;
	add.s32 	%r2527, %r2520, %r4;
	setp.lt.s32 	%p604, %r2527, 0;
	min.s32 	%r2528, %r2527, %r5;
	selp.b32 	%r2529, 0, %r2528, %p604;
	mad.lo.s32 	%r2530, %r2526, %r74, %r2529;
	cvt.s64.s32 	%rd542, %r2530;
	add.s64 	%rd543, %rd1, %rd542;
	ld.global.u8 	%rs667, [%rd543];
	add.s32 	%r2531, %r2523, %r2;
	setp.lt.s32 	%p605, %r2531, 0;
	min.s32 	%r2532, %r2531, %r3;
	selp.b32 	%r2533, 0, %r2532, %p605;
	add.s32 	%r2534, %r2522, %r4;
	setp.lt.s32 	%p606, %r2534, 0;
	min.s32 	%r2535, %r2534, %r5;
	selp.b32 	%r2536, 0, %r2535, %p606;
	mad.lo.s32 	%r2537, %r2533, %r74, %r2536;
	cvt.s64.s32 	%rd544, %r2537;
	add.s64 	%rd545, %rd1, %rd544;
	ld.global.u8 	%rs668, [%rd545];
	setp.lt.u16 	%p607, %rs667, %rs668;
	or.b32  	%r2538, %r2519, 8192;
	selp.b32 	%r2539, %r2538, %r2519, %p607;
	ld.const.s8 	%rs669, [c_brief+440];
	cvt.rn.f32.s16 	%f2057, %rs669;
	mul.f32 	%f2058, %f7, %f2057;
	ld.const.s8 	%rs670, [c_brief+441];
	cvt.rn.f32.s16 	%f2059, %rs670;
	mul.f32 	%f2060, %f76, %f2059;
	sub.f32 	%f2061, %f2058, %f2060;
	add.f32 	%f2062, %f2061, 0f3F000000;
	cvt.rzi.s32.f32 	%r2540, %f2062;
	mul.f32 	%f2063, %f7, %f2059;
	fma.rn.f32 	%f2064, %f76, %f2057, %f2063;
	add.f32 	%f2065, %f2064, 0f3F000000;
	cvt.rzi.s32.f32 	%r2541, %f2065;
	ld.const.s8 	%rs671, [c_brief+442];
	cvt.rn.f32.s16 	%f2066, %rs671;
	mul.f32 	%f2067, %f7, %f2066;
	ld.const.s8 	%rs672, [c_brief+443];
	cvt.rn.f32.s16 	%f2068, %rs672;
	mul.f32 	%f2069, %f76, %f2068;
	sub.f32 	%f2070, %f2067, %f2069;
	add.f32 	%f2071, %f2070, 0f3F000000;
	cvt.rzi.s32.f32 	%r2542, %f2071;
	mul.f32 	%f2072, %f7, %f2068;
	fma.rn.f32 	%f2073, %f76, %f2066, %f2072;
	add.f32 	%f2074, %f2073, 0f3F000000;
	cvt.rzi.s32.f32 	%r2543, %f2074;
	add.s32 	%r2544, %r2541, %r2;
	setp.lt.s32 	%p608, %r2544, 0;
	min.s32 	%r2545, %r2544, %r3;
	selp.b32 	%r2546, 0, %r2545, %p608;
	add.s32 	%r2547, %r2540, %r4;
	setp.lt.s32 	%p609, %r2547, 0;
	min.s32 	%r2548, %r2547, %r5;
	selp.b32 	%r2549, 0, %r2548, %p609;
	mad.lo.s32 	%r2550, %r2546, %r74, %r2549;
	cvt.s64.s32 	%rd546, %r2550;
	add.s64 	%rd547, %rd1, %rd546;
	ld.global.u8 	%rs673, [%rd547];
	add.s32 	%r2551, %r2543, %r2;
	setp.lt.s32 	%p610, %r2551, 0;
	min.s32 	%r2552, %r2551, %r3;
	selp.b32 	%r2553, 0, %r2552, %p610;
	add.s32 	%r2554, %r2542, %r4;
	setp.lt.s32 	%p611, %r2554, 0;
	min.s32 	%r2555, %r2554, %r5;
	selp.b32 	%r2556, 0, %r2555, %p611;
	mad.lo.s32 	%r2557, %r2553, %r74, %r2556;
	cvt.s64.s32 	%rd548, %r2557;
	add.s64 	%rd549, %rd1, %rd548;
	ld.global.u8 	%rs674, [%rd549];
	setp.lt.u16 	%p612, %rs673, %rs674;
	or.b32  	%r2558, %r2539, 16384;
	selp.b32 	%r2559, %r2558, %r2539, %p612;
	ld.const.s8 	%rs675, [c_brief+444];
	cvt.rn.f32.s16 	%f2075, %rs675;
	mul.f32 	%f2076, %f7, %f2075;
	ld.const.s8 	%rs676, [c_brief+445];
	cvt.rn.f32.s16 	%f2077, %rs676;
	mul.f32 	%f2078, %f76, %f2077;
	sub.f32 	%f2079, %f2076, %f2078;
	add.f32 	%f2080, %f2079, 0f3F000000;
	cvt.rzi.s32.f32 	%r2560, %f2080;
	mul.f32 	%f2081, %f7, %f2077;
	fma.rn.f32 	%f2082, %f76, %f2075, %f2081;
	add.f32 	%f2083, %f2082, 0f3F000000;
	cvt.rzi.s32.f32 	%r2561, %f2083;
	ld.const.s8 	%rs677, [c_brief+446];
	cvt.rn.f32.s16 	%f2084, %rs677;
	mul.f32 	%f2085, %f7, %f2084;
	ld.const.s8 	%rs678, [c_brief+447];
	cvt.rn.f32.s16 	%f2086, %rs678;
	mul.f32 	%f2087, %f76, %f2086;
	sub.f32 	%f2088, %f2085, %f2087;
	add.f32 	%f2089, %f2088, 0f3F000000;
	cvt.rzi.s32.f32 	%r2562, %f2089;
	mul.f32 	%f2090, %f7, %f2086;
	fma.rn.f32 	%f2091, %f76, %f2084, %f2090;
	add.f32 	%f2092, %f2091, 0f3F000000;
	cvt.rzi.s32.f32 	%r2563, %f2092;
	add.s32 	%r2564, %r2561, %r2;
	setp.lt.s32 	%p613, %r2564, 0;
	min.s32 	%r2565, %r2564, %r3;
	selp.b32 	%r2566, 0, %r2565, %p613;
	add.s32 	%r2567, %r2560, %r4;
	setp.lt.s32 	%p614, %r2567, 0;
	min.s32 	%r2568, %r2567, %r5;
	selp.b32 	%r2569, 0, %r2568, %p614;
	mad.lo.s32 	%r2570, %r2566, %r74, %r2569;
	cvt.s64.s32 	%rd550, %r2570;
	add.s64 	%rd551, %rd1, %rd550;
	ld.global.u8 	%rs679, [%rd551];
	add.s32 	%r2571, %r2563, %r2;
	setp.lt.s32 	%p615, %r2571, 0;
	min.s32 	%r2572, %r2571, %r3;
	selp.b32 	%r2573, 0, %r2572, %p615;
	add.s32 	%r2574, %r2562, %r4;
	setp.lt.s32 	%p616, %r2574, 0;
	min.s32 	%r2575, %r2574, %r5;
	selp.b32 	%r2576, 0, %r2575, %p616;
	mad.lo.s32 	%r2577, %r2573, %r74, %r2576;
	cvt.s64.s32 	%rd552, %r2577;
	add.s64 	%rd553, %rd1, %rd552;
	ld.global.u8 	%rs680, [%rd553];
	setp.lt.u16 	%p617, %rs679, %rs680;
	or.b32  	%r2578, %r2559, 32768;
	selp.b32 	%r2579, %r2578, %r2559, %p617;
	ld.const.s8 	%rs681, [c_brief+448];
	cvt.rn.f32.s16 	%f2093, %rs681;
	mul.f32 	%f2094, %f7, %f2093;
	ld.const.s8 	%rs682, [c_brief+449];
	cvt.rn.f32.s16 	%f2095, %rs682;
	mul.f32 	%f2096, %f76, %f2095;
	sub.f32 	%f2097, %f2094, %f2096;
	add.f32 	%f2098, %f2097, 0f3F000000;
	cvt.rzi.s32.f32 	%r2580, %f2098;
	mul.f32 	%f2099, %f7, %f2095;
	fma.rn.f32 	%f2100, %f76, %f2093, %f2099;
	add.f32 	%f2101, %f2100, 0f3F000000;
	cvt.rzi.s32.f32 	%r2581, %f2101;
	ld.const.s8 	%rs683, [c_brief+450];
	cvt.rn.f32.s16 	%f2102, %rs683;
	mul.f32 	%f2103, %f7, %f2102;
	ld.const.s8 	%rs684, [c_brief+451];
	cvt.rn.f32.s16 	%f2104, %rs684;
	mul.f32 	%f2105, %f76, %f2104;
	sub.f32 	%f2106, %f2103, %f2105;
	add.f32 	%f2107, %f2106, 0f3F000000;
	cvt.rzi.s32.f32 	%r2582, %f2107;
	mul.f32 	%f2108, %f7, %f2104;
	fma.rn.f32 	%f2109, %f76, %f2102, %f2108;
	add.f32 	%f2110, %f2109, 0f3F000000;
	cvt.rzi.s32.f32 	%r2583, %f2110;
	add.s32 	%r2584, %r2581, %r2;
	setp.lt.s32 	%p618, %r2584, 0;
	min.s32 	%r2585, %r2584, %r3;
	selp.b32 	%r2586, 0, %r2585, %p618;
	add.s32 	%r2587, %r2580, %r4;
	setp.lt.s32 	%p619, %r2587, 0;
	min.s32 	%r2588, %r2587, %r5;
	selp.b32 	%r2589, 0, %r2588, %p619;
	mad.lo.s32 	%r2590, %r2586, %r74, %r2589;
	cvt.s64.s32 	%rd554, %r2590;
	add.s64 	%rd555, %rd1, %rd554;
	ld.global.u8 	%rs685, [%rd555];
	add.s32 	%r2591, %r2583, %r2;
	setp.lt.s32 	%p620, %r2591, 0;
	min.s32 	%r2592, %r2591, %r3;
	selp.b32 	%r2593, 0, %r2592, %p620;
	add.s32 	%r2594, %r2582, %r4;
	setp.lt.s32 	%p621, %r2594, 0;
	min.s32 	%r2595, %r2594, %r5;
	selp.b32 	%r2596, 0, %r2595, %p621;
	mad.lo.s32 	%r2597, %r2593, %r74, %r2596;
	cvt.s64.s32 	%rd556, %r2597;
	add.s64 	%rd557, %rd1, %rd556;
	ld.global.u8 	%rs686, [%rd557];
	setp.lt.u16 	%p622, %rs685, %rs686;
	or.b32  	%r2598, %r2579, 65536;
	selp.b32 	%r2599, %r2598, %r2579, %p622;
	ld.const.s8 	%rs687, [c_brief+452];
	cvt.rn.f32.s16 	%f2111, %rs687;
	mul.f32 	%f2112, %f7, %f2111;
	ld.const.s8 	%rs688, [c_brief+453];
	cvt.rn.f32.s16 	%f2113, %rs688;
	mul.f32 	%f2114, %f76, %f2113;
	sub.f32 	%f2115, %f2112, %f2114;
	add.f32 	%f2116, %f2115, 0f3F000000;
	cvt.rzi.s32.f32 	%r2600, %f2116;
	mul.f32 	%f2117, %f7, %f2113;
	fma.rn.f32 	%f2118, %f76, %f2111, %f2117;
	add.f32 	%f2119, %f2118, 0f3F000000;
	cvt.rzi.s32.f32 	%r2601, %f2119;
	ld.const.s8 	%rs689, [c_brief+454];
	cvt.rn.f32.s16 	%f2120, %rs689;
	mul.f32 	%f2121, %f7, %f2120;
	ld.const.s8 	%rs690, [c_brief+455];
	cvt.rn.f32.s16 	%f2122, %rs690;
	mul.f32 	%f2123, %f76, %f2122;
	sub.f32 	%f2124, %f2121, %f2123;
	add.f32 	%f2125, %f2124, 0f3F000000;
	cvt.rzi.s32.f32 	%r2602, %f2125;
	mul.f32 	%f2126, %f7, %f2122;
	fma.rn.f32 	%f2127, %f76, %f2120, %f2126;
	add.f32 	%f2128, %f2127, 0f3F000000;
	cvt.rzi.s32.f32 	%r2603, %f2128;
	add.s32 	%r2604, %r2601, %r2;
	setp.lt.s32 	%p623, %r2604, 0;
	min.s32 	%r2605, %r2604, %r3;
	selp.b32 	%r2606, 0, %r2605, %p623;
	add.s32 	%r2607, %r2600, %r4;
	setp.lt.s32 	%p624, %r2607, 0;
	min.s32 	%r2608, %r2607, %r5;
	selp.b32 	%r2609, 0, %r2608, %p624;
	mad.lo.s32 	%r2610, %r2606, %r74, %r2609;
	cvt.s64.s32 	%rd558, %r2610;
	add.s64 	%rd559, %rd1, %rd558;
	ld.global.u8 	%rs691, [%rd559];
	add.s32 	%r2611, %r2603, %r2;
	setp.lt.s32 	%p625, %r2611, 0;
	min.s32 	%r2612, %r2611, %r3;
	selp.b32 	%r2613, 0, %r2612, %p625;
	add.s32 	%r2614, %r2602, %r4;
	setp.lt.s32 	%p626, %r2614, 0;
	min.s32 	%r2615, %r2614, %r5;
	selp.b32 	%r2616, 0, %r2615, %p626;
	mad.lo.s32 	%r2617, %r2613, %r74, %r2616;
	cvt.s64.s32 	%rd560, %r2617;
	add.s64 	%rd561, %rd1, %rd560;
	ld.global.u8 	%rs692, [%rd561];
	setp.lt.u16 	%p627, %rs691, %rs692;
	or.b32  	%r2618, %r2599, 131072;
	selp.b32 	%r2619, %r2618, %r2599, %p627;
	ld.const.s8 	%rs693, [c_brief+456];
	cvt.rn.f32.s16 	%f2129, %rs693;
	mul.f32 	%f2130, %f7, %f2129;
	ld.const.s8 	%rs694, [c_brief+457];
	cvt.rn.f32.s16 	%f2131, %rs694;
	mul.f32 	%f2132, %f76, %f2131;
	sub.f32 	%f2133, %f2130, %f2132;
	add.f32 	%f2134, %f2133, 0f3F000000;
	cvt.rzi.s32.f32 	%r2620, %f2134;
	mul.f32 	%f2135, %f7, %f2131;
	fma.rn.f32 	%f2136, %f76, %f2129, %f2135;
	add.f32 	%f2137, %f2136, 0f3F000000;
	cvt.rzi.s32.f32 	%r2621, %f2137;
	ld.const.s8 	%rs695, [c_brief+458];
	cvt.rn.f32.s16 	%f2138, %rs695;
	mul.f32 	%f2139, %f7, %f2138;
	ld.const.s8 	%rs696, [c_brief+459];
	cvt.rn.f32.s16 	%f2140, %rs696;
	mul.f32 	%f2141, %f76, %f2140;
	sub.f32 	%f2142, %f2139, %f2141;
	add.f32 	%f2143, %f2142, 0f3F000000;
	cvt.rzi.s32.f32 	%r2622, %f2143;
	mul.f32 	%f2144, %f7, %f2140;
	fma.rn.f32 	%f2145, %f76, %f2138, %f2144;
	add.f32 	%f2146, %f2145, 0f3F000000;
	cvt.rzi.s32.f32 	%r2623, %f2146;
	add.s32 	%r2624, %r2621, %r2;
	setp.lt.s32 	%p628, %r2624, 0;
	min.s32 	%r2625, %r2624, %r3;
	selp.b32 	%r2626, 0, %r2625, %p628;
	add.s32 	%r2627, %r2620, %r4;
	setp.lt.s32 	%p629, %r2627, 0;
	min.s32 	%r2628, %r2627, %r5;
	selp.b32 	%r2629, 0, %r2628, %p629;
	mad.lo.s32 	%r2630, %r2626, %r74, %r2629;
	cvt.s64.s32 	%rd562, %r2630;
	add.s64 	%rd563, %rd1, %rd562;
	ld.global.u8 	%rs697, [%rd563];
	add.s32 	%r2631, %r2623, %r2;
	setp.lt.s32 	%p630, %r2631, 0;
	min.s32 	%r2632, %r2631, %r3;
	selp.b32 	%r2633, 0, %r2632, %p630;
	add.s32 	%r2634, %r2622, %r4;
	setp.lt.s32 	%p631, %r2634, 0;
	min.s32 	%r2635, %r2634, %r5;
	selp.b32 	%r2636, 0, %r2635, %p631;
	mad.lo.s32 	%r2637, %r2633, %r74, %r2636;
	cvt.s64.s32 	%rd564, %r2637;
	add.s64 	%rd565, %rd1, %rd564;
	ld.global.u8 	%rs698, [%rd565];
	setp.lt.u16 	%p632, %rs697, %rs698;
	or.b32  	%r2638, %r2619, 262144;
	selp.b32 	%r2639, %r2638, %r2619, %p632;
	ld.const.s8 	%rs699, [c_brief+460];
	cvt.rn.f32.s16 	%f2147, %rs699;
	mul.f32 	%f2148, %f7, %f2147;
	ld.const.s8 	%rs700, [c_brief+461];
	cvt.rn.f32.s16 	%f2149, %rs700;
	mul.f32 	%f2150, %f76, %f2149;
	sub.f32 	%f2151, %f2148, %f2150;
	add.f32 	%f2152, %f2151, 0f3F000000;
	cvt.rzi.s32.f32 	%r2640, %f2152;
	mul.f32 	%f2153, %f7, %f2149;
	fma.rn.f32 	%f2154, %f76, %f2147, %f2153;
	add.f32 	%f2155, %f2154, 0f3F000000;
	cvt.rzi.s32.f32 	%r2641, %f2155;
	ld.const.s8 	%rs701, [c_brief+462];
	cvt.rn.f32.s16 	%f2156, %rs701;
	mul.f32 	%f2157, %f7, %f2156;
	ld.const.s8 	%rs702, [c_brief+463];
	cvt.rn.f32.s16 	%f2158, %rs702;
	mul.f32 	%f2159, %f76, %f2158;
	sub.f32 	%f2160, %f2157, %f2159;
	add.f32 	%f2161, %f2160, 0f3F000000;
	cvt.rzi.s32.f32 	%r2642, %f2161;
	mul.f32 	%f2162, %f7, %f2158;
	fma.rn.f32 	%f2163, %f76, %f2156, %f2162;
	add.f32 	%f2164, %f2163, 0f3F000000;
	cvt.rzi.s32.f32 	%r2643, %f2164;
	add.s32 	%r2644, %r2641, %r2;
	setp.lt.s32 	%p633, %r2644, 0;
	min.s32 	%r2645, %r2644, %r3;
	selp.b32 	%r2646, 0, %r2645, %p633;
	add.s32 	%r2647, %r2640, %r4;
	setp.lt.s32 	%p634, %r2647, 0;
	min.s32 	%r2648, %r2647, %r5;
	selp.b32 	%r2649, 0, %r2648, %p634;
	mad.lo.s32 	%r2650, %r2646, %r74, %r2649;
	cvt.s64.s32 	%rd566, %r2650;
	add.s64 	%rd567, %rd1, %rd566;
	ld.global.u8 	%rs703, [%rd567];
	add.s32 	%r2651, %r2643, %r2;
	setp.lt.s32 	%p635, %r2651, 0;
	min.s32 	%r2652, %r2651, %r3;
	selp.b32 	%r2653, 0, %r2652, %p635;
	add.s32 	%r2654, %r2642, %r4;
	setp.lt.s32 	%p636, %r2654, 0;
	min.s32 	%r2655, %r2654, %r5;
	selp.b32 	%r2656, 0, %r2655, %p636;
	mad.lo.s32 	%r2657, %r2653, %r74, %r2656;
	cvt.s64.s32 	%rd568, %r2657;
	add.s64 	%rd569, %rd1, %rd568;
	ld.global.u8 	%rs704, [%rd569];
	setp.lt.u16 	%p637, %rs703, %rs704;
	or.b32  	%r2658, %r2639, 524288;
	selp.b32 	%r2659, %r2658, %r2639, %p637;
	ld.const.s8 	%rs705, [c_brief+464];
	cvt.rn.f32.s16 	%f2165, %rs705;
	mul.f32 	%f2166, %f7, %f2165;
	ld.const.s8 	%rs706, [c_brief+465];
	cvt.rn.f32.s16 	%f2167, %rs706;
	mul.f32 	%f2168, %f76, %f2167;
	sub.f32 	%f2169, %f2166, %f2168;
	add.f32 	%f2170, %f2169, 0f3F000000;
	cvt.rzi.s32.f32 	%r2660, %f2170;
	mul.f32 	%f2171, %f7, %f2167;
	fma.rn.f32 	%f2172, %f76, %f2165, %f2171;
	add.f32 	%f2173, %f2172, 0f3F000000;
	cvt.rzi.s32.f32 	%r2661, %f2173;
	ld.const.s8 	%rs707, [c_brief+466];
	cvt.rn.f32.s16 	%f2174, %rs707;
	mul.f32 	%f2175, %f7, %f2174;
	ld.const.s8 	%rs708, [c_brief+467];
	cvt.rn.f32.s16 	%f2176, %rs708;
	mul.f32 	%f2177, %f76, %f2176;
	sub.f32 	%f2178, %f2175, %f2177;
	add.f32 	%f2179, %f2178, 0f3F000000;
	cvt.rzi.s32.f32 	%r2662, %f2179;
	mul.f32 	%f2180, %f7, %f2176;
	fma.rn.f32 	%f2181, %f76, %f2174, %f2180;
	add.f32 	%f2182, %f2181, 0f3F000000;
	cvt.rzi.s32.f32 	%r2663, %f2182;
	add.s32 	%r2664, %r2661, %r2;
	setp.lt.s32 	%p638, %r2664, 0;
	min.s32 	%r2665, %r2664, %r3;
	selp.b32 	%r2666, 0, %r2665, %p638;
	add.s32 	%r2667, %r2660, %r4;
	setp.lt.s32 	%p639, %r2667, 0;
	min.s32 	%r2668, %r2667, %r5;
	selp.b32 	%r2669, 0, %r2668, %p639;
	mad.lo.s32 	%r2670, %r2666, %r74, %r2669;
	cvt.s64.s32 	%rd570, %r2670;
	add.s64 	%rd571, %rd1, %rd570;
	ld.global.u8 	%rs709, [%rd571];
	add.s32 	%r2671, %r2663, %r2;
	setp.lt.s32 	%p640, %r2671, 0;
	min.s32 	%r2672, %r2671, %r3;
	selp.b32 	%r2673, 0, %r2672, %p640;
	add.s32 	%r2674, %r2662, %r4;
	setp.lt.s32 	%p641, %r2674, 0;
	min.s32 	%r2675, %r2674, %r5;
	selp.b32 	%r2676, 0, %r2675, %p641;
	mad.lo.s32 	%r2677, %r2673, %r74, %r2676;
	cvt.s64.s32 	%rd572, %r2677;
	add.s64 	%rd573, %rd1, %rd572;
	ld.global.u8 	%rs710, [%rd573];
	setp.lt.u16 	%p642, %rs709, %rs710;
	or.b32  	%r2678, %r2659, 1048576;
	selp.b32 	%r2679, %r2678, %r2659, %p642;
	ld.const.s8 	%rs711, [c_brief+468];
	cvt.rn.f32.s16 	%f2183, %rs711;
	mul.f32 	%f2184, %f7, %f2183;
	ld.const.s8 	%rs712, [c_brief+469];
	cvt.rn.f32.s16 	%f2185, %rs712;
	mul.f32 	%f2186, %f76, %f2185;
	sub.f32 	%f2187, %f2184, %f2186;
	add.f32 	%f2188, %f2187, 0f3F000000;
	cvt.rzi.s32.f32 	%r2680, %f2188;
	mul.f32 	%f2189, %f7, %f2185;
	fma.rn.f32 	%f2190, %f76, %f2183, %f2189;
	add.f32 	%f2191, %f2190, 0f3F000000;
	cvt.rzi.s32.f32 	%r2681, %f2191;
	ld.const.s8 	%rs713, [c_brief+470];
	cvt.rn.f32.s16 	%f2192, %rs713;
	mul.f32 	%f2193, %f7, %f2192;
	ld.const.s8 	%rs714, [c_brief+471];
	cvt.rn.f32.s16 	%f2194, %rs714;
	mul.f32 	%f2195, %f76, %f2194;
	sub.f32 	%f2196, %f2193, %f2195;
	add.f32 	%f2197, %f2196, 0f3F000000;
	cvt.rzi.s32.f32 	%r2682, %f2197;
	mul.f32 	%f2198, %f7, %f2194;
	fma.rn.f32 	%f2199, %f76, %f2192, %f2198;
	add.f32 	%f2200, %f2199, 0f3F000000;
	cvt.rzi.s32.f32 	%r2683, %f2200;
	add.s32 	%r2684, %r2681, %r2;
	setp.lt.s32 	%p643, %r2684, 0;
	min.s32 	%r2685, %r2684, %r3;
	selp.b32 	%r2686, 0, %r2685, %p643;
	add.s32 	%r2687, %r2680, %r4;
	setp.lt.s32 	%p644, %r2687, 0;
	min.s32 	%r2688, %r2687, %r5;
	selp.b32 	%r2689, 0, %r2688, %p644;
	mad.lo.s32 	%r2690, %r2686, %r74, %r2689;
	cvt.s64.s32 	%rd574, %r2690;
	add.s64 	%rd575, %rd1, %rd574;
	ld.global.u8 	%rs715, [%rd575];
	add.s32 	%r2691, %r2683, %r2;
	setp.lt.s32 	%p645, %r2691, 0;
	min.s32 	%r2692, %r2691, %r3;
	selp.b32 	%r2693, 0, %r2692, %p645;
	add.s32 	%r2694, %r2682, %r4;
	setp.lt.s32 	%p646, %r2694, 0;
	min.s32 	%r2695, %r2694, %r5;
	selp.b32 	%r2696, 0, %r2695, %p646;
	mad.lo.s32 	%r2697, %r2693, %r74, %r2696;
	cvt.s64.s32 	%rd576, %r2697;
	add.s64 	%rd577, %rd1, %rd576;
	ld.global.u8 	%rs716, [%rd577];
	setp.lt.u16 	%p647, %rs715, %rs716;
	or.b32  	%r2698, %r2679, 2097152;
	selp.b32 	%r2699, %r2698, %r2679, %p647;
	ld.const.s8 	%rs717, [c_brief+472];
	cvt.rn.f32.s16 	%f2201, %rs717;
	mul.f32 	%f2202, %f7, %f2201;
	ld.const.s8 	%rs718, [c_brief+473];
	cvt.rn.f32.s16 	%f2203, %rs718;
	mul.f32 	%f2204, %f76, %f2203;
	sub.f32 	%f2205, %f2202, %f2204;
	add.f32 	%f2206, %f2205, 0f3F000000;
	cvt.rzi.s32.f32 	%r2700, %f2206;
	mul.f32 	%f2207, %f7, %f2203;
	fma.rn.f32 	%f2208, %f76, %f2201, %f2207;
	add.f32 	%f2209, %f2208, 0f3F000000;
	cvt.rzi.s32.f32 	%r2701, %f2209;
	ld.const.s8 	%rs719, [c_brief+474];
	cvt.rn.f32.s16 	%f2210, %rs719;
	mul.f32 	%f2211, %f7, %f2210;
	ld.const.s8 	%rs720, [c_brief+475];
	cvt.rn.f32.s16 	%f2212, %rs720;
	mul.f32 	%f2213, %f76, %f2212;
	sub.f32 	%f2214, %f2211, %f2213;
	add.f32 	%f2215, %f2214, 0f3F000000;
	cvt.rzi.s32.f32 	%r2702, %f2215;
	mul.f32 	%f2216, %f7, %f2212;
	fma.rn.f32 	%f2217, %f76, %f2210, %f2216;
	add.f32 	%f2218, %f2217, 0f3F000000;
	cvt.rzi.s32.f32 	%r2703, %f2218;
	add.s32 	%r2704, %r2701, %r2;
	setp.lt.s32 	%p648, %r2704, 0;
	min.s32 	%r2705, %r2704, %r3;
	selp.b32 	%r2706, 0, %r2705, %p648;
	add.s32 	%r2707, %r2700, %r4;
	setp.lt.s32 	%p649, %r2707, 0;
	min.s32 	%r2708, %r2707, %r5;
	selp.b32 	%r2709, 0, %r2708, %p649;
	mad.lo.s32 	%r2710, %r2706, %r74, %r2709;
	cvt.s64.s32 	%rd578, %r2710;
	add.s64 	%rd579, %rd1, %rd578;
	ld.global.u8 	%rs721, [%rd579];
	add.s32 	%r2711, %r2703, %r2;
	setp.lt.s32 	%p650, %r2711, 0;
	min.s32 	%r2712, %r2711, %r3;
	selp.b32 	%r2713, 0, %r2712, %p650;
	add.s32 	%r2714, %r2702, %r4;
	setp.lt.s32 	%p651, %r2714, 0;
	min.s32 	%r2715, %r2714, %r5;
	selp.b32 	%r2716, 0, %r2715, %p651;
	mad.lo.s32 	%r2717, %r2713, %r74, %r2716;
	cvt.s64.s32 	%rd580, %r2717;
	add.s64 	%rd581, %rd1, %rd580;
	ld.global.u8 	%rs722, [%rd581];
	setp.lt.u16 	%p652, %rs721, %rs722;
	or.b32  	%r2718, %r2699, 4194304;
	selp.b32 	%r2719, %r2718, %r2699, %p652;
	ld.const.s8 	%rs723, [c_brief+476];
	cvt.rn.f32.s16 	%f2219, %rs723;
	mul.f32 	%f2220, %f7, %f2219;
	ld.const.s8 	%rs724, [c_brief+477];
	cvt.rn.f32.s16 	%f2221, %rs724;
	mul.f32 	%f2222, %f76, %f2221;
	sub.f32 	%f2223, %f2220, %f2222;
	add.f32 	%f2224, %f2223, 0f3F000000;
	cvt.rzi.s32.f32 	%r2720, %f2224;
	mul.f32 	%f2225, %f7, %f2221;
	fma.rn.f32 	%f2226, %f76, %f2219, %f2225;
	add.f32 	%f2227, %f2226, 0f3F000000;
	cvt.rzi.s32.f32 	%r2721, %f2227;
	ld.const.s8 	%rs725, [c_brief+478];
	cvt.rn.f32.s16 	%f2228, %rs725;
	mul.f32 	%f2229, %f7, %f2228;
	ld.const.s8 	%rs726, [c_brief+479];
	cvt.rn.f32.s16 	%f2230, %rs726;
	mul.f32 	%f2231, %f76, %f2230;
	sub.f32 	%f2232, %f2229, %f2231;
	add.f32 	%f2233, %f2232, 0f3F000000;
	cvt.rzi.s32.f32 	%r2722, %f2233;
	mul.f32 	%f2234, %f7, %f2230;
	fma.rn.f32 	%f2235, %f76, %f2228, %f2234;
	add.f32 	%f2236, %f2235, 0f3F000000;
	cvt.rzi.s32.f32 	%r2723, %f2236;
	add.s32 	%r2724, %r2721, %r2;
	setp.lt.s32 	%p653, %r2724, 0;
	min.s32 	%r2725, %r2724, %r3;
	selp.b32 	%r2726, 0, %r2725, %p653;
	add.s32 	%r2727, %r2720, %r4;
	setp.lt.s32 	%p654, %r2727, 0;
	min.s32 	%r2728, %r2727, %r5;
	selp.b32 	%r2729, 0, %r2728, %p654;
	mad.lo.s32 	%r2730, %r2726, %r74, %r2729;
	cvt.s64.s32 	%rd582, %r2730;
	add.s64 	%rd583, %rd1, %rd582;
	ld.global.u8 	%rs727, [%rd583];
	add.s32 	%r2731, %r2723, %r2;
	setp.lt.s32 	%p655, %r2731, 0;
	min.s32 	%r2732, %r2731, %r3;
	selp.b32 	%r2733, 0, %r2732, %p655;
	add.s32 	%r2734, %r2722, %r4;
	setp.lt.s32 	%p656, %r2734, 0;
	min.s32 	%r2735, %r2734, %r5;
	selp.b32 	%r2736, 0, %r2735, %p656;
	mad.lo.s32 	%r2737, %r2733, %r74, %r2736;
	cvt.s64.s32 	%rd584, %r2737;
	add.s64 	%rd585, %rd1, %rd584;
	ld.global.u8 	%rs728, [%rd585];
	setp.lt.u16 	%p657, %rs727, %rs728;
	or.b32  	%r2738, %r2719, 8388608;
	selp.b32 	%r2739, %r2738, %r2719, %p657;
	ld.const.s8 	%rs729, [c_brief+480];
	cvt.rn.f32.s16 	%f2237, %rs729;
	mul.f32 	%f2238, %f7, %f2237;
	ld.const.s8 	%rs730, [c_brief+481];
	cvt.rn.f32.s16 	%f2239, %rs730;
	mul.f32 	%f2240, %f76, %f2239;
	sub.f32 	%f2241, %f2238, %f2240;
	add.f32 	%f2242, %f2241, 0f3F000000;
	cvt.rzi.s32.f32 	%r2740, %f2242;
	mul.f32 	%f2243, %f7, %f2239;
	fma.rn.f32 	%f2244, %f76, %f2237, %f2243;
	add.f32 	%f2245, %f2244, 0f3F000000;
	cvt.rzi.s32.f32 	%r2741, %f2245;
	ld.const.s8 	%rs731, [c_brief+482];
	cvt.rn.f32.s16 	%f2246, %rs731;
	mul.f32 	%f2247, %f7, %f2246;
	ld.const.s8 	%rs732, [c_brief+483];
	cvt.rn.f32.s16 	%f2248, %rs732;
	mul.f32 	%f2249, %f76, %f2248;
	sub.f32 	%f2250, %f2247, %f2249;
	add.f32 	%f2251, %f2250, 0f3F000000;
	cvt.rzi.s32.f32 	%r2742, %f2251;
	mul.f32 	%f2252, %f7, %f2248;
	fma.rn.f32 	%f2253, %f76, %f2246, %f2252;
	add.f32 	%f2254, %f2253, 0f3F000000;
	cvt.rzi.s32.f32 	%r2743, %f2254;
	add.s32 	%r2744, %r2741, %r2;
	setp.lt.s32 	%p658, %r2744, 0;
	min.s32 	%r2745, %r2744, %r3;
	selp.b32 	%r2746, 0, %r2745, %p658;
	add.s32 	%r2747, %r2740, %r4;
	setp.lt.s32 	%p659, %r2747, 0;
	min.s32 	%r2748, %r2747, %r5;
	selp.b32 	%r2749, 0, %r2748, %p659;
	mad.lo.s32 	%r2750, %r2746, %r74, %r2749;
	cvt.s64.s32 	%rd586, %r2750;
	add.s64 	%rd587, %rd1, %rd586;
	ld.global.u8 	%rs733, [%rd587];
	add.s32 	%r2751, %r2743, %r2;
	setp.lt.s32 	%p660, %r2751, 0;
	min.s32 	%r2752, %r2751, %r3;
	selp.b32 	%r2753, 0, %r2752, %p660;
	add.s32 	%r2754, %r2742, %r4;
	setp.lt.s32 	%p661, %r2754, 0;
	min.s32 	%r2755, %r2754, %r5;
	selp.b32 	%r2756, 0, %r2755, %p661;
	mad.lo.s32 	%r2757, %r2753, %r74, %r2756;
	cvt.s64.s32 	%rd588, %r2757;
	add.s64 	%rd589, %rd1, %rd588;
	ld.global.u8 	%rs734, [%rd589];
	setp.lt.u16 	%p662, %rs733, %rs734;
	or.b32  	%r2758, %r2739, 16777216;
	selp.b32 	%r2759, %r2758, %r2739, %p662;
	ld.const.s8 	%rs735, [c_brief+484];
	cvt.rn.f32.s16 	%f2255, %rs735;
	mul.f32 	%f2256, %f7, %f2255;
	ld.const.s8 	%rs736, [c_brief+485];
	cvt.rn.f32.s16 	%f2257, %rs736;
	mul.f32 	%f2258, %f76, %f2257;
	sub.f32 	%f2259, %f2256, %f2258;
	add.f32 	%f2260, %f2259, 0f3F000000;
	cvt.rzi.s32.f32 	%r2760, %f2260;
	mul.f32 	%f2261, %f7, %f2257;
	fma.rn.f32 	%f2262, %f76, %f2255, %f2261;
	add.f32 	%f2263, %f2262, 0f3F000000;
	cvt.rzi.s32.f32 	%r2761, %f2263;
	ld.const.s8 	%rs737, [c_brief+486];
	cvt.rn.f32.s16 	%f2264, %rs737;
	mul.f32 	%f2265, %f7, %f2264;
	ld.const.s8 	%rs738, [c_brief+487];
	cvt.rn.f32.s16 	%f2266, %rs738;
	mul.f32 	%f2267, %f76, %f2266;
	sub.f32 	%f2268, %f2265, %f2267;
	add.f32 	%f2269, %f2268, 0f3F000000;
	cvt.rzi.s32.f32 	%r2762, %f2269;
	mul.f32 	%f2270, %f7, %f2266;
	fma.rn.f32 	%f2271, %f76, %f2264, %f2270;
	add.f32 	%f2272, %f2271, 0f3F000000;
	cvt.rzi.s32.f32 	%r2763, %f2272;
	add.s32 	%r2764, %r2761, %r2;
	setp.lt.s32 	%p663, %r2764, 0;
	min.s32 	%r2765, %r2764, %r3;
	selp.b32 	%r2766, 0, %r2765, %p663;
	add.s32 	%r2767, %r2760, %r4;
	setp.lt.s32 	%p664, %r2767, 0;
	min.s32 	%r2768, %r2767, %r5;
	selp.b32 	%r2769, 0, %r2768, %p664;
	mad.lo.s32 	%r2770, %r2766, %r74, %r2769;
	cvt.s64.s32 	%rd590, %r2770;
	add.s64 	%rd591, %rd1, %rd590;
	ld.global.u8 	%rs739, [%rd591];
	add.s32 	%r2771, %r2763, %r2;
	setp.lt.s32 	%p665, %r2771, 0;
	min.s32 	%r2772, %r2771, %r3;
	selp.b32 	%r2773, 0, %r2772, %p665;
	add.s32 	%r2774, %r2762, %r4;
	setp.lt.s32 	%p666, %r2774, 0;
	min.s32 	%r2775, %r2774, %r5;
	selp.b32 	%r2776, 0, %r2775, %p666;
	mad.lo.s32 	%r2777, %r2773, %r74, %r2776;
	cvt.s64.s32 	%rd592, %r2777;
	add.s64 	%rd593, %rd1, %rd592;
	ld.global.u8 	%rs740, [%rd593];
	setp.lt.u16 	%p667, %rs739, %rs740;
	or.b32  	%r2778, %r2759, 33554432;
	selp.b32 	%r2779, %r2778, %r2759, %p667;
	ld.const.s8 	%rs741, [c_brief+488];
	cvt.rn.f32.s16 	%f2273, %rs741;
	mul.f32 	%f2274, %f7, %f2273;
	ld.const.s8 	%rs742, [c_brief+489];
	cvt.rn.f32.s16 	%f2275, %rs742;
	mul.f32 	%f2276, %f76, %f2275;
	sub.f32 	%f2277, %f2274, %f2276;
	add.f32 	%f2278, %f2277, 0f3F000000;
	cvt.rzi.s32.f32 	%r2780, %f2278;
	mul.f32 	%f2279, %f7, %f2275;
	fma.rn.f32 	%f2280, %f76, %f2273, %f2279;
	add.f32 	%f2281, %f2280, 0f3F000000;
	cvt.rzi.s32.f32 	%r2781, %f2281;
	ld.const.s8 	%rs743, [c_brief+490];
	cvt.rn.f32.s16 	%f2282, %rs743;
	mul.f32 	%f2283, %f7, %f2282;
	ld.const.s8 	%rs744, [c_brief+491];
	cvt.rn.f32.s16 	%f2284, %rs744;
	mul.f32 	%f2285, %f76, %f2284;
	sub.f32 	%f2286, %f2283, %f2285;
	add.f32 	%f2287, %f2286, 0f3F000000;
	cvt.rzi.s32.f32 	%r2782, %f2287;
	mul.f32 	%f2288, %f7, %f2284;
	fma.rn.f32 	%f2289, %f76, %f2282, %f2288;
	add.f32 	%f2290, %f2289, 0f3F000000;
	cvt.rzi.s32.f32 	%r2783, %f2290;
	add.s32 	%r2784, %r2781, %r2;
	setp.lt.s32 	%p668, %r2784, 0;
	min.s32 	%r2785, %r2784, %r3;
	selp.b32 	%r2786, 0, %r2785, %p668;
	add.s32 	%r2787, %r2780, %r4;
	setp.lt.s32 	%p669, %r2787, 0;
	min.s32 	%r2788, %r2787, %r5;
	selp.b32 	%r2789, 0, %r2788, %p669;
	mad.lo.s32 	%r2790, %r2786, %r74, %r2789;
	cvt.s64.s32 	%rd594, %r2790;
	add.s64 	%rd595, %rd1, %rd594;
	ld.global.u8 	%rs745, [%rd595];
	add.s32 	%r2791, %r2783, %r2;
	setp.lt.s32 	%p670, %r2791, 0;
	min.s32 	%r2792, %r2791, %r3;
	selp.b32 	%r2793, 0, %r2792, %p670;
	add.s32 	%r2794, %r2782, %r4;
	setp.lt.s32 	%p671, %r2794, 0;
	min.s32 	%r2795, %r2794, %r5;
	selp.b32 	%r2796, 0, %r2795, %p671;
	mad.lo.s32 	%r2797, %r2793, %r74, %r2796;
	cvt.s64.s32 	%rd596, %r2797;
	add.s64 	%rd597, %rd1, %rd596;
	ld.global.u8 	%rs746, [%rd597];
	setp.lt.u16 	%p672, %rs745, %rs746;
	or.b32  	%r2798, %r2779, 67108864;
	selp.b32 	%r2799, %r2798, %r2779, %p672;
	ld.const.s8 	%rs747, [c_brief+492];
	cvt.rn.f32.s16 	%f2291, %rs747;
	mul.f32 	%f2292, %f7, %f2291;
	ld.const.s8 	%rs748, [c_brief+493];
	cvt.rn.f32.s16 	%f2293, %rs748;
	mul.f32 	%f2294, %f76, %f2293;
	sub.f32 	%f2295, %f2292, %f2294;
	add.f32 	%f2296, %f2295, 0f3F000000;
	cvt.rzi.s32.f32 	%r2800, %f2296;
	mul.f32 	%f2297, %f7, %f2293;
	fma.rn.f32 	%f2298, %f76, %f2291, %f2297;
	add.f32 	%f2299, %f2298, 0f3F000000;
	cvt.rzi.s32.f32 	%r2801, %f2299;
	ld.const.s8 	%rs749, [c_brief+494];
	cvt.rn.f32.s16 	%f2300, %rs749;
	mul.f32 	%f2301, %f7, %f2300;
	ld.const.s8 	%rs750, [c_brief+495];
	cvt.rn.f32.s16 	%f2302, %rs750;
	mul.f32 	%f2303, %f76, %f2302;
	sub.f32 	%f2304, %f2301, %f2303;
	add.f32 	%f2305, %f2304, 0f3F000000;
	cvt.rzi.s32.f32 	%r2802, %f2305;
	mul.f32 	%f2306, %f7, %f2302;
	fma.rn.f32 	%f2307, %f76, %f2300, %f2306;
	add.f32 	%f2308, %f2307, 0f3F000000;
	cvt.rzi.s32.f32 	%r2803, %f2308;
	add.s32 	%r2804, %r2801, %r2;
	setp.lt.s32 	%p673, %r2804, 0;
	min.s32 	%r2805, %r2804, %r3;
	selp.b32 	%r2806, 0, %r2805, %p673;
	add.s32 	%r2807, %r2800, %r4;
	setp.lt.s32 	%p674, %r2807, 0;
	min.s32 	%r2808, %r2807, %r5;
	selp.b32 	%r2809, 0, %r2808, %p674;
	mad.lo.s32 	%r2810, %r2806, %r74, %r2809;
	cvt.s64.s32 	%rd598, %r2810;
	add.s64 	%rd599, %rd1, %rd598;
	ld.global.u8 	%rs751, [%rd599];
	add.s32 	%r2811, %r2803, %r2;
	setp.lt.s32 	%p675, %r2811, 0;
	min.s32 	%r2812, %r2811, %r3;
	selp.b32 	%r2813, 0, %r2812, %p675;
	add.s32 	%r2814, %r2802, %r4;
	setp.lt.s32 	%p676, %r2814, 0;
	min.s32 	%r2815, %r2814, %r5;
	selp.b32 	%r2816, 0, %r2815, %p676;
	mad.lo.s32 	%r2817, %r2813, %r74, %r2816;
	cvt.s64.s32 	%rd600, %r2817;
	add.s64 	%rd601, %rd1, %rd600;
	ld.global.u8 	%rs752, [%rd601];
	setp.lt.u16 	%p677, %rs751, %rs752;
	or.b32  	%r2818, %r2799, 134217728;
	selp.b32 	%r2819, %r2818, %r2799, %p677;
	ld.const.s8 	%rs753, [c_brief+496];
	cvt.rn.f32.s16 	%f2309, %rs753;
	mul.f32 	%f2310, %f7, %f2309;
	ld.const.s8 	%rs754, [c_brief+497];
	cvt.rn.f32.s16 	%f2311, %rs754;
	mul.f32 	%f2312, %f76, %f2311;
	sub.f32 	%f2313, %f2310, %f2312;
	add.f32 	%f2314, %f2313, 0f3F000000;
	cvt.rzi.s32.f32 	%r2820, %f2314;
	mul.f32 	%f2315, %f7, %f2311;
	fma.rn.f32 	%f2316, %f76, %f2309, %f2315;
	add.f32 	%f2317, %f2316, 0f3F000000;
	cvt.rzi.s32.f32 	%r2821, %f2317;
	ld.const.s8 	%rs755, [c_brief+498];
	cvt.rn.f32.s16 	%f2318, %rs755;
	mul.f32 	%f2319, %f7, %f2318;
	ld.const.s8 	%rs756, [c_brief+499];
	cvt.rn.f32.s16 	%f2320, %rs756;
	mul.f32 	%f2321, %f76, %f2320;
	sub.f32 	%f2322, %f2319, %f2321;
	add.f32 	%f2323, %f2322, 0f3F000000;
	cvt.rzi.s32.f32 	%r2822, %f2323;
	mul.f32 	%f2324, %f7, %f2320;
	fma.rn.f32 	%f2325, %f76, %f2318, %f2324;
	add.f32 	%f2326, %f2325, 0f3F000000;
	cvt.rzi.s32.f32 	%r2823, %f2326;
	add.s32 	%r2824, %r2821, %r2;
	setp.lt.s32 	%p678, %r2824, 0;
	min.s32 	%r2825, %r2824, %r3;
	selp.b32 	%r2826, 0, %r2825, %p678;
	add.s32 	%r2827, %r2820, %r4;
	setp.lt.s32 	%p679, %r2827, 0;
	min.s32 	%r2828, %r2827, %r5;
	selp.b32 	%r2829, 0, %r2828, %p679;
	mad.lo.s32 	%r2830, %r2826, %r74, %r2829;
	cvt.s64.s32 	%rd602, %r2830;
	add.s64 	%rd603, %rd1, %rd602;
	ld.global.u8 	%rs757, [%rd603];
	add.s32 	%r2831, %r2823, %r2;
	setp.lt.s32 	%p680, %r2831, 0;
	min.s32 	%r2832, %r2831, %r3;
	selp.b32 	%r2833, 0, %r2832, %p680;
	add.s32 	%r2834, %r2822, %r4;
	setp.lt.s32 	%p681, %r2834, 0;
	min.s32 	%r2835, %r2834, %r5;
	selp.b32 	%r2836, 0, %r2835, %p681;
	mad.lo.s32 	%r2837, %r2833, %r74, %r2836;
	cvt.s64.s32 	%rd604, %r2837;
	add.s64 	%rd605, %rd1, %rd604;
	ld.global.u8 	%rs758, [%rd605];
	setp.lt.u16 	%p682, %rs757, %rs758;
	or.b32  	%r2838, %r2819, 268435456;
	selp.b32 	%r2839, %r2838, %r2819, %p682;
	ld.const.s8 	%rs759, [c_brief+500];
	cvt.rn.f32.s16 	%f2327, %rs759;
	mul.f32 	%f2328, %f7, %f2327;
	ld.const.s8 	%rs760, [c_brief+501];
	cvt.rn.f32.s16 	%f2329, %rs760;
	mul.f32 	%f2330, %f76, %f2329;
	sub.f32 	%f2331, %f2328, %f2330;
	add.f32 	%f2332, %f2331, 0f3F000000;
	cvt.rzi.s32.f32 	%r2840, %f2332;
	mul.f32 	%f2333, %f7, %f2329;
	fma.rn.f32 	%f2334, %f76, %f2327, %f2333;
	add.f32 	%f2335, %f2334, 0f3F000000;
	cvt.rzi.s32.f32 	%r2841, %f2335;
	ld.const.s8 	%rs761, [c_brief+502];
	cvt.rn.f32.s16 	%f2336, %rs761;
	mul.f32 	%f2337, %f7, %f2336;
	ld.const.s8 	%rs762, [c_brief+503];
	cvt.rn.f32.s16 	%f2338, %rs762;
	mul.f32 	%f2339, %f76, %f2338;
	sub.f32 	%f2340, %f2337, %f2339;
	add.f32 	%f2341, %f2340, 0f3F000000;
	cvt.rzi.s32.f32 	%r2842, %f2341;
	mul.f32 	%f2342, %f7, %f2338;
	fma.rn.f32 	%f2343, %f76, %f2336, %f2342;
	add.f32 	%f2344, %f2343, 0f3F000000;
	cvt.rzi.s32.f32 	%r2843, %f2344;
	add.s32 	%r2844, %r2841, %r2;
	setp.lt.s32 	%p683, %r2844, 0;
	min.s32 	%r2845, %r2844, %r3;
	selp.b32 	%r2846, 0, %r2845, %p683;
	add.s32 	%r2847, %r2840, %r4;
	setp.lt.s32 	%p684, %r2847, 0;
	min.s32 	%r2848, %r2847, %r5;
	selp.b32 	%r2849, 0, %r2848, %p684;
	mad.lo.s32 	%r2850, %r2846, %r74, %r2849;
	cvt.s64.s32 	%rd606, %r2850;
	add.s64 	%rd607, %rd1, %rd606;
	ld.global.u8 	%rs763, [%rd607];
	add.s32 	%r2851, %r2843, %r2;
	setp.lt.s32 	%p685, %r2851, 0;
	min.s32 	%r2852, %r2851, %r3;
	selp.b32 	%r2853, 0, %r2852, %p685;
	add.s32 	%r2854, %r2842, %r4;
	setp.lt.s32 	%p686, %r2854, 0;
	min.s32 	%r2855, %r2854, %r5;
	selp.b32 	%r2856, 0, %r2855, %p686;
	mad.lo.s32 	%r2857, %r2853, %r74, %r2856;
	cvt.s64.s32 	%rd608, %r2857;
	add.s64 	%rd609, %rd1, %rd608;
	ld.global.u8 	%rs764, [%rd609];
	setp.lt.u16 	%p687, %rs763, %rs764;
	or.b32  	%r2858, %r2839, 536870912;
	selp.b32 	%r2859, %r2858, %r2839, %p687;
	ld.const.s8 	%rs765, [c_brief+504];
	cvt.rn.f32.s16 	%f2345, %rs765;
	mul.f32 	%f2346, %f7, %f2345;
	ld.const.s8 	%rs766, [c_brief+505];
	cvt.rn.f32.s16 	%f2347, %rs766;
	mul.f32 	%f2348, %f76, %f2347;
	sub.f32 	%f2349, %f2346, %f2348;
	add.f32 	%f2350, %f2349, 0f3F000000;
	cvt.rzi.s32.f32 	%r2860, %f2350;
	mul.f32 	%f2351, %f7, %f2347;
	fma.rn.f32 	%f2352, %f76, %f2345, %f2351;
	add.f32 	%f2353, %f2352, 0f3F000000;
	cvt.rzi.s32.f32 	%r2861, %f2353;
	ld.const.s8 	%rs767, [c_brief+506];
	cvt.rn.f32.s16 	%f2354, %rs767;
	mul.f32 	%f2355, %f7, %f2354;
	ld.const.s8 	%rs768, [c_brief+507];
	cvt.rn.f32.s16 	%f2356, %rs768;
	mul.f32 	%f2357, %f76, %f2356;
	sub.f32 	%f2358, %f2355, %f2357;
	add.f32 	%f2359, %f2358, 0f3F000000;
	cvt.rzi.s32.f32 	%r2862, %f2359;
	mul.f32 	%f2360, %f7, %f2356;
	fma.rn.f32 	%f2361, %f76, %f2354, %f2360;
	add.f32 	%f2362, %f2361, 0f3F000000;
	cvt.rzi.s32.f32 	%r2863, %f2362;
	add.s32 	%r2864, %r2861, %r2;
	setp.lt.s32 	%p688, %r2864, 0;
	min.s32 	%r2865, %r2864, %r3;
	selp.b32 	%r2866, 0, %r2865, %p688;
	add.s32 	%r2867, %r2860, %r4;
	setp.lt.s32 	%p689, %r2867, 0;
	min.s32 	%r2868, %r2867, %r5;
	selp.b32 	%r2869, 0, %r2868, %p689;
	mad.lo.s32 	%r2870, %r2866, %r74, %r2869;
	cvt.s64.s32 	%rd610, %r2870;
	add.s64 	%rd611, %rd1, %rd610;
	ld.global.u8 	%rs769, [%rd611];
	add.s32 	%r2871, %r2863, %r2;
	setp.lt.s32 	%p690, %r2871, 0;
	min.s32 	%r2872, %r2871, %r3;
	selp.b32 	%r2873, 0, %r2872, %p690;
	add.s32 	%r2874, %r2862, %r4;
	setp.lt.s32 	%p691, %r2874, 0;
	min.s32 	%r2875, %r2874, %r5;
	selp.b32 	%r2876, 0, %r2875, %p691;
	mad.lo.s32 	%r2877, %r2873, %r74, %r2876;
	cvt.s64.s32 	%rd612, %r2877;
	add.s64 	%rd613, %rd1, %rd612;
	ld.global.u8 	%rs770, [%rd613];
	setp.lt.u16 	%p692, %rs769, %rs770;
	or.b32  	%r2878, %r2859, 1073741824;
	selp.b32 	%r2879, %r2878, %r2859, %p692;
	ld.const.s8 	%rs771, [c_brief+508];
	cvt.rn.f32.s16 	%f2363, %rs771;
	mul.f32 	%f2364, %f7, %f2363;
	ld.const.s8 	%rs772, [c_brief+509];
	cvt.rn.f32.s16 	%f2365, %rs772;
	mul.f32 	%f2366, %f76, %f2365;
	sub.f32 	%f2367, %f2364, %f2366;
	add.f32 	%f2368, %f2367, 0f3F000000;
	cvt.rzi.s32.f32 	%r2880, %f2368;
	mul.f32 	%f2369, %f7, %f2365;
	fma.rn.f32 	%f2370, %f76, %f2363, %f2369;
	add.f32 	%f2371, %f2370, 0f3F000000;
	cvt.rzi.s32.f32 	%r2881, %f2371;
	ld.const.s8 	%rs773, [c_brief+510];
	cvt.rn.f32.s16 	%f2372, %rs773;
	mul.f32 	%f2373, %f7, %f2372;
	ld.const.s8 	%rs774, [c_brief+511];
	cvt.rn.f32.s16 	%f2374, %rs774;
	mul.f32 	%f2375, %f76, %f2374;
	sub.f32 	%f2376, %f2373, %f2375;
	add.f32 	%f2377, %f2376, 0f3F000000;
	cvt.rzi.s32.f32 	%r2882, %f2377;
	mul.f32 	%f2378, %f7, %f2374;
	fma.rn.f32 	%f2379, %f76, %f2372, %f2378;
	add.f32 	%f2380, %f2379, 0f3F000000;
	cvt.rzi.s32.f32 	%r2883, %f2380;
	add.s32 	%r2884, %r2881, %r2;
	setp.lt.s32 	%p693, %r2884, 0;
	min.s32 	%r2885, %r2884, %r3;
	selp.b32 	%r2886, 0, %r2885, %p693;
	add.s32 	%r2887, %r2880, %r4;
	setp.lt.s32 	%p694, %r2887, 0;
	min.s32 	%r2888, %r2887, %r5;
	selp.b32 	%r2889, 0, %r2888, %p694;
	mad.lo.s32 	%r2890, %r2886, %r74, %r2889;
	cvt.s64.s32 	%rd614, %r2890;
	add.s64 	%rd615, %rd1, %rd614;
	ld.global.u8 	%rs775, [%rd615];
	add.s32 	%r2891, %r2883, %r2;
	setp.lt.s32 	%p695, %r2891, 0;
	min.s32 	%r2892, %r2891, %r3;
	selp.b32 	%r2893, 0, %r2892, %p695;
	add.s32 	%r2894, %r2882, %r4;
	setp.lt.s32 	%p696, %r2894, 0;
	min.s32 	%r2895, %r2894, %r5;
	selp.b32 	%r2896, 0, %r2895, %p696;
	mad.lo.s32 	%r2897, %r2893, %r74, %r2896;
	cvt.s64.s32 	%rd616, %r2897;
	add.s64 	%rd617, %rd1, %rd616;
	ld.global.u8 	%rs776, [%rd617];
	setp.lt.u16 	%p697, %rs775, %rs776;
	or.b32  	%r2898, %r2879, -2147483648;
	selp.b32 	%r2899, %r2898, %r2879, %p697;
	ld.const.s8 	%rs777, [c_brief+512];
	cvt.rn.f32.s16 	%f2381, %rs777;
	mul.f32 	%f2382, %f7, %f2381;
	ld.const.s8 	%rs778, [c_brief+513];
	cvt.rn.f32.s16 	%f2383, %rs778;
	mul.f32 	%f2384, %f76, %f2383;
	sub.f32 	%f2385, %f2382, %f2384;
	add.f32 	%f2386, %f2385, 0f3F000000;
	cvt.rzi.s32.f32 	%r2900, %f2386;
	mul.f32 	%f2387, %f7, %f2383;
	fma.rn.f32 	%f2388, %f76, %f2381, %f2387;
	add.f32 	%f2389, %f2388, 0f3F000000;
	cvt.rzi.s32.f32 	%r2901, %f2389;
	ld.const.s8 	%rs779, [c_brief+514];
	cvt.rn.f32.s16 	%f2390, %rs779;
	mul.f32 	%f2391, %f7, %f2390;
	ld.const.s8 	%rs780, [c_brief+515];
	cvt.rn.f32.s16 	%f2392, %rs780;
	mul.f32 	%f2393, %f76, %f2392;
	sub.f32 	%f2394, %f2391, %f2393;
	add.f32 	%f2395, %f2394, 0f3F000000;
	cvt.rzi.s32.f32 	%r2902, %f2395;
	mul.f32 	%f2396, %f7, %f2392;
	fma.rn.f32 	%f2397, %f76, %f2390, %f2396;
	add.f32 	%f2398, %f2397, 0f3F000000;
	cvt.rzi.s32.f32 	%r2903, %f2398;
	add.s32 	%r2904, %r2901, %r2;
	setp.lt.s32 	%p698, %r2904, 0;
	min.s32 	%r2905, %r2904, %r3;
	selp.b32 	%r2906, 0, %r2905, %p698;
	add.s32 	%r2907, %r2900, %r4;
	setp.lt.s32 	%p699, %r2907, 0;
	min.s32 	%r2908, %r2907, %r5;
	selp.b32 	%r2909, 0, %r2908, %p699;
	mad.lo.s32 	%r2910, %r2906, %r74, %r2909;
	cvt.s64.s32 	%rd618, %r2910;
	add.s64 	%rd619, %rd1, %rd618;
	ld.global.u8 	%rs781, [%rd619];
	add.s32 	%r2911, %r2903, %r2;
	setp.lt.s32 	%p700, %r2911, 0;
	min.s32 	%r2912, %r2911, %r3;
	selp.b32 	%r2913, 0, %r2912, %p700;
	add.s32 	%r2914, %r2902, %r4;
	setp.lt.s32 	%p701, %r2914, 0;
	min.s32 	%r2915, %r2914, %r5;
	selp.b32 	%r2916, 0, %r2915, %p701;
	mad.lo.s32 	%r2917, %r2913, %r74, %r2916;
	cvt.s64.s32 	%rd620, %r2917;
	add.s64 	%rd621, %rd1, %rd620;
	ld.global.u8 	%rs782, [%rd621];
	setp.lt.u16 	%p702, %rs781, %rs782;
	selp.u32 	%r2918, 1, 0, %p702;
	ld.const.s8 	%rs783, [c_brief+516];
	cvt.rn.f32.s16 	%f2399, %rs783;
	mul.f32 	%f2400, %f7, %f2399;
	ld.const.s8 	%rs784, [c_brief+517];
	cvt.rn.f32.s16 	%f2401, %rs784;
	mul.f32 	%f2402, %f76, %f2401;
	sub.f32 	%f2403, %f2400, %f2402;
	add.f32 	%f2404, %f2403, 0f3F000000;
	cvt.rzi.s32.f32 	%r2919, %f2404;
	mul.f32 	%f2405, %f7, %f2401;
	fma.rn.f32 	%f2406, %f76, %f2399, %f2405;
	add.f32 	%f2407, %f2406, 0f3F000000;
	cvt.rzi.s32.f32 	%r2920, %f2407;
	ld.const.s8 	%rs785, [c_brief+518];
	cvt.rn.f32.s16 	%f2408, %rs785;
	mul.f32 	%f2409, %f7, %f2408;
	ld.const.s8 	%rs786, [c_brief+519];
	cvt.rn.f32.s16 	%f2410, %rs786;
	mul.f32 	%f2411, %f76, %f2410;
	sub.f32 	%f2412, %f2409, %f2411;
	add.f32 	%f2413, %f2412, 0f3F000000;
	cvt.rzi.s32.f32 	%r2921, %f2413;
	mul.f32 	%f2414, %f7, %f2410;
	fma.rn.f32 	%f2415, %f76, %f2408, %f2414;
	add.f32 	%f2416, %f2415, 0f3F000000;
	cvt.rzi.s32.f32 	%r2922, %f2416;
	add.s32 	%r2923, %r2920, %r2;
	setp.lt.s32 	%p703, %r2923, 0;
	min.s32 	%r2924, %r2923, %r3;
	selp.b32 	%r2925, 0, %r2924, %p703;
	add.s32 	%r2926, %r2919, %r4;
	setp.lt.s32 	%p704, %r2926, 0;
	min.s32 	%r2927, %r2926, %r5;
	selp.b32 	%r2928, 0, %r2927, %p704;
	mad.lo.s32 	%r2929, %r2925, %r74, %r2928;
	cvt.s64.s32 	%rd622, %r2929;
	add.s64 	%rd623, %rd1, %rd622;
	ld.global.u8 	%rs787, [%rd623];
	add.s32 	%r2930, %r2922, %r2;
	setp.lt.s32 	%p705, %r2930, 0;
	min.s32 	%r2931, %r2930, %r3;
	selp.b32 	%r2932, 0, %r2931, %p705;
	add.s32 	%r2933, %r2921, %r4;
	setp.lt.s32 	%p706, %r2933, 0;
	min.s32 	%r2934, %r2933, %r5;
	selp.b32 	%r2935, 0, %r2934, %p706;
	mad.lo.s32 	%r2936, %r2932, %r74, %r2935;
	cvt.s64.s32 	%rd624, %r2936;
	add.s64 	%rd625, %rd1, %rd624;
	ld.global.u8 	%rs788, [%rd625];
	setp.lt.u16 	%p707, %rs787, %rs788;
	or.b32  	%r2937, %r2918, 2;
	selp.b32 	%r2938, %r2937, %r2918, %p707;
	ld.const.s8 	%rs789, [c_brief+520];
	cvt.rn.f32.s16 	%f2417, %rs789;
	mul.f32 	%f2418, %f7, %f2417;
	ld.const.s8 	%rs790, [c_brief+521];
	cvt.rn.f32.s16 	%f2419, %rs790;
	mul.f32 	%f2420, %f76, %f2419;
	sub.f32 	%f2421, %f2418, %f2420;
	add.f32 	%f2422, %f2421, 0f3F000000;
	cvt.rzi.s32.f32 	%r2939, %f2422;
	mul.f32 	%f2423, %f7, %f2419;
	fma.rn.f32 	%f2424, %f76, %f2417, %f2423;
	add.f32 	%f2425, %f2424, 0f3F000000;
	cvt.rzi.s32.f32 	%r2940, %f2425;
	ld.const.s8 	%rs791, [c_brief+522];
	cvt.rn.f32.s16 	%f2426, %rs791;
	mul.f32 	%f2427, %f7, %f2426;
	ld.const.s8 	%rs792, [c_brief+523];
	cvt.rn.f32.s16 	%f2428, %rs792;
	mul.f32 	%f2429, %f76, %f2428;
	sub.f32 	%f2430, %f2427, %f2429;
	add.f32 	%f2431, %f2430, 0f3F000000;
	cvt.rzi.s32.f32 	%r2941, %f2431;
	mul.f32 	%f2432, %f7, %f2428;
	fma.rn.f32 	%f2433, %f76, %f2426, %f2432;
	add.f32 	%f2434, %f2433, 0f3F000000;
	cvt.rzi.s32.f32 	%r2942, %f2434;
	add.s32 	%r2943, %r2940, %r2;
	setp.lt.s32 	%p708, %r2943, 0;
	min.s32 	%r2944, %r2943, %r3;
	selp.b32 	%r2945, 0, %r2944, %p708;
	add.s32 	%r2946, %r2939, %r4;
	setp.lt.s32 	%p709, %r2946, 0;
	min.s32 	%r2947, %r2946, %r5;
	selp.b32 	%r2948, 0, %r2947, %p709;
	mad.lo.s32 	%r2949, %r2945, %r74, %r2948;
	cvt.s64.s32 	%rd626, %r2949;
	add.s64 	%rd627, %rd1, %rd626;
	ld.global.u8 	%rs793, [%rd627];
	add.s32 	%r2950, %r2942, %r2;
	setp.lt.s32 	%p710, %r2950, 0;
	min.s32 	%r2951, %r2950, %r3;
	selp.b32 	%r2952, 0, %r2951, %p710;
	add.s32 	%r2953, %r2941, %r4;
	setp.lt.s32 	%p711, %r2953, 0;
	min.s32 	%r2954, %r2953, %r5;
	selp.b32 	%r2955, 0, %r2954, %p711;
	mad.lo.s32 	%r2956, %r2952, %r74, %r2955;
	cvt.s64.s32 	%rd628, %r2956;
	add.s64 	%rd629, %rd1, %rd628;
	ld.global.u8 	%rs794, [%rd629];
	setp.lt.u16 	%p712, %rs793, %rs794;
	or.b32  	%r2957, %r2938, 4;
	selp.b32 	%r2958, %r2957, %r2938, %p712;
	ld.const.s8 	%rs795, [c_brief+524];
	cvt.rn.f32.s16 	%f2435, %rs795;
	mul.f32 	%f2436, %f7, %f2435;
	ld.const.s8 	%rs796, [c_brief+525];
	cvt.rn.f32.s16 	%f2437, %rs796;
	mul.f32 	%f2438, %f76, %f2437;
	sub.f32 	%f2439, %f2436, %f2438;
	add.f32 	%f2440, %f2439, 0f3F000000;
	cvt.rzi.s32.f32 	%r2959, %f2440;
	mul.f32 	%f2441, %f7, %f2437;
	fma.rn.f32 	%f2442, %f76, %f2435, %f2441;
	add.f32 	%f2443, %f2442, 0f3F000000;
	cvt.rzi.s32.f32 	%r2960, %f2443;
	ld.const.s8 	%rs797, [c_brief+526];
	cvt.rn.f32.s16 	%f2444, %rs797;
	mul.f32 	%f2445, %f7, %f2444;
	ld.const.s8 	%rs798, [c_brief+527];
	cvt.rn.f32.s16 	%f2446, %rs798;
	mul.f32 	%f2447, %f76, %f2446;
	sub.f32 	%f2448, %f2445, %f2447;
	add.f32 	%f2449, %f2448, 0f3F000000;
	cvt.rzi.s32.f32 	%r2961, %f2449;
	mul.f32 	%f2450, %f7, %f2446;
	fma.rn.f32 	%f2451, %f76, %f2444, %f2450;
	add.f32 	%f2452, %f2451, 0f3F000000;
	cvt.rzi.s32.f32 	%r2962, %f2452;
	add.s32 	%r2963, %r2960, %r2;
	setp.lt.s32 	%p713, %r2963, 0;
	min.s32 	%r2964, %r2963, %r3;
	selp.b32 	%r2965, 0, %r2964, %p713;
	add.s32 	%r2966, %r2959, %r4;
	setp.lt.s32 	%p714, %r2966, 0;
	min.s32 	%r2967, %r2966, %r5;
	selp.b32 	%r2968, 0, %r2967, %p714;
	mad.lo.s32 	%r2969, %r2965, %r74, %r2968;
	cvt.s64.s32 	%rd630, %r2969;
	add.s64 	%rd631, %rd1, %rd630;
	ld.global.u8 	%rs799, [%rd631];
	add.s32 	%r2970, %r2962, %r2;
	setp.lt.s32 	%p715, %r2970, 0;
	min.s32 	%r2971, %r2970, %r3;
	selp.b32 	%r2972, 0, %r2971, %p715;
	add.s32 	%r2973, %r2961, %r4;
	setp.lt.s32 	%p716, %r2973, 0;
	min.s32 	%r2974, %r2973, %r5;
	selp.b32 	%r2975, 0, %r2974, %p716;
	mad.lo.s32 	%r2976, %r2972, %r74, %r2975;
	cvt.s64.s32 	%rd632, %r2976;
	add.s64 	%rd633, %rd1, %rd632;
	ld.global.u8 	%rs800, [%rd633];
	setp.lt.u16 	%p717, %rs799, %rs800;
	or.b32  	%r2977, %r2958, 8;
	selp.b32 	%r2978, %r2977, %r2958, %p717;
	ld.const.s8 	%rs801, [c_brief+528];
	cvt.rn.f32.s16 	%f2453, %rs801;
	mul.f32 	%f2454, %f7, %f2453;
	ld.const.s8 	%rs802, [c_brief+529];
	cvt.rn.f32.s16 	%f2455, %rs802;
	mul.f32 	%f2456, %f76, %f2455;
	sub.f32 	%f2457, %f2454, %f2456;
	add.f32 	%f2458, %f2457, 0f3F000000;
	cvt.rzi.s32.f32 	%r2979, %f2458;
	mul.f32 	%f2459, %f7, %f2455;
	fma.rn.f32 	%f2460, %f76, %f2453, %f2459;
	add.f32 	%f2461, %f2460, 0f3F000000;
	cvt.rzi.s32.f32 	%r2980, %f2461;
	ld.const.s8 	%rs803, [c_brief+530];
	cvt.rn.f32.s16 	%f2462, %rs803;
	mul.f32 	%f2463, %f7, %f2462;
	ld.const.s8 	%rs804, [c_brief+531];
	cvt.rn.f32.s16 	%f2464, %rs804;
	mul.f32 	%f2465, %f76, %f2464;
	sub.f32 	%f2466, %f2463, %f2465;
	add.f32 	%f2467, %f2466, 0f3F000000;
	cvt.rzi.s32.f32 	%r2981, %f2467;
	mul.f32 	%f2468, %f7, %f2464;
	fma.rn.f32 	%f2469, %f76, %f2462, %f2468;
	add.f32 	%f2470, %f2469, 0f3F000000;
	cvt.rzi.s32.f32 	%r2982, %f2470;
	add.s32 	%r2983, %r2980, %r2;
	setp.lt.s32 	%p718, %r2983, 0;
	min.s32 	%r2984, %r2983, %r3;
	selp.b32 	%r2985, 0, %r2984, %p718;
	add.s32 	%r2986, %r2979, %r4;
	setp.lt.s32 	%p719, %r2986, 0;
	min.s32 	%r2987, %r2986, %r5;
	selp.b32 	%r2988, 0, %r2987, %p719;
	mad.lo.s32 	%r2989, %r2985, %r74, %r2988;
	cvt.s64.s32 	%rd634, %r2989;
	add.s64 	%rd635, %rd1, %rd634;
	ld.global.u8 	%rs805, [%rd635];
	add.s32 	%r2990, %r2982, %r2;
	setp.lt.s32 	%p720, %r2990, 0;
	min.s32 	%r2991, %r2990, %r3;
	selp.b32 	%r2992, 0, %r2991, %p720;
	add.s32 	%r2993, %r2981, %r4;
	setp.lt.s32 	%p721, %r2993, 0;
	min.s32 	%r2994, %r2993, %r5;
	selp.b32 	%r2995, 0, %r2994, %p721;
	mad.lo.s32 	%r2996, %r2992, %r74, %r2995;
	cvt.s64.s32 	%rd636, %r2996;
	add.s64 	%rd637, %rd1, %rd636;
	ld.global.u8 	%rs806, [%rd637];
	setp.lt.u16 	%p722, %rs805, %rs806;
	or.b32  	%r2997, %r2978, 16;
	selp.b32 	%r2998, %r2997, %r2978, %p722;
	ld.const.s8 	%rs807, [c_brief+532];
	cvt.rn.f32.s16 	%f2471, %rs807;
	mul.f32 	%f2472, %f7, %f2471;
	ld.const.s8 	%rs808, [c_brief+533];
	cvt.rn.f32.s16 	%f2473, %rs808;
	mul.f32 	%f2474, %f76, %f2473;
	sub.f32 	%f2475, %f2472, %f2474;
	add.f32 	%f2476, %f2475, 0f3F000000;
	cvt.rzi.s32.f32 	%r2999, %f2476;
	mul.f32 	%f2477, %f7, %f2473;
	fma.rn.f32 	%f2478, %f76, %f2471, %f2477;
	add.f32 	%f2479, %f2478, 0f3F000000;
	cvt.rzi.s32.f32 	%r3000, %f2479;
	ld.const.s8 	%rs809, [c_brief+534];
	cvt.rn.f32.s16 	%f2480, %rs809;
	mul.f32 	%f2481, %f7, %f2480;
	ld.const.s8 	%rs810, [c_brief+535];
	cvt.rn.f32.s16 	%f2482, %rs810;
	mul.f32 	%f2483, %f76, %f2482;
	sub.f32 	%f2484, %f2481, %f2483;
	add.f32 	%f2485, %f2484, 0f3F000000;
	cvt.rzi.s32.f32 	%r3001, %f2485;
	mul.f32 	%f2486, %f7, %f2482;
	fma.rn.f32 	%f2487, %f76, %f2480, %f2486;
	add.f32 	%f2488, %f2487, 0f3F000000;
	cvt.rzi.s32.f32 	%r3002, %f2488;
	add.s32 	%r3003, %r3000, %r2;
	setp.lt.s32 	%p723, %r3003, 0;
	min.s32 	%r3004, %r3003, %r3;
	selp.b32 	%r3005, 0, %r3004, %p723;
	add.s32 	%r3006, %r2999, %r4;
	setp.lt.s32 	%p724, %r3006, 0;
	min.s32 	%r3007, %r3006, %r5;
	selp.b32 	%r3008, 0, %r3007, %p724;
	mad.lo.s32 	%r3009, %r3005, %r74, %r3008;
	cvt.s64.s32 	%rd638, %r3009;
	add.s64 	%rd639, %rd1, %rd638;
	ld.global.u8 	%rs811, [%rd639];
	add.s32 	%r3010, %r3002, %r2;
	setp.lt.s32 	%p725, %r3010, 0;
	min.s32 	%r3011, %r3010, %r3;
	selp.b32 	%r3012, 0, %r3011, %p725;
	add.s32 	%r3013, %r3001, %r4;
	setp.lt.s32 	%p726, %r3013, 0;
	min.s32 	%r3014, %r3013, %r5;
	selp.b32 	%r3015, 0, %r3014, %p726;
	mad.lo.s32 	%r3016, %r3012, %r74, %r3015;
	cvt.s64.s32 	%rd640, %r3016;
	add.s64 	%rd641, %rd1, %rd640;
	ld.global.u8 	%rs812, [%rd641];
	setp.lt.u16 	%p727, %rs811, %rs812;
	or.b32  	%r3017, %r2998, 32;
	selp.b32 	%r3018, %r3017, %r2998, %p727;
	ld.const.s8 	%rs813, [c_brief+536];
	cvt.rn.f32.s16 	%f2489, %rs813;
	mul.f32 	%f2490, %f7, %f2489;
	ld.const.s8 	%rs814, [c_brief+537];
	cvt.rn.f32.s16 	%f2491, %rs814;
	mul.f32 	%f2492, %f76, %f2491;
	sub.f32 	%f2493, %f2490, %f2492;
	add.f32 	%f2494, %f2493, 0f3F000000;
	cvt.rzi.s32.f32 	%r3019, %f2494;
	mul.f32 	%f2495, %f7, %f2491;
	fma.rn.f32 	%f2496, %f76, %f2489, %f2495;
	add.f32 	%f2497, %f2496, 0f3F000000;
	cvt.rzi.s32.f32 	%r3020, %f2497;
	ld.const.s8 	%rs815, [c_brief+538];
	cvt.rn.f32.s16 	%f2498, %rs815;
	mul.f32 	%f2499, %f7, %f2498;
	ld.const.s8 	%rs816, [c_brief+539];
	cvt.rn.f32.s16 	%f2500, %rs816;
	mul.f32 	%f2501, %f76, %f2500;
	sub.f32 	%f2502, %f2499, %f2501;
	add.f32 	%f2503, %f2502, 0f3F000000;
	cvt.rzi.s32.f32 	%r3021, %f2503;
	mul.f32 	%f2504, %f7, %f2500;
	fma.rn.f32 	%f2505, %f76, %f2498, %f2504;
	add.f32 	%f2506, %f2505, 0f3F000000;
	cvt.rzi.s32.f32 	%r3022, %f2506;
	add.s32 	%r3023, %r3020, %r2;
	setp.lt.s32 	%p728, %r3023, 0;
	min.s32 	%r3024, %r3023, %r3;
	selp.b32 	%r3025, 0, %r3024, %p728;
	add.s32 	%r3026, %r3019, %r4;
	setp.lt.s32 	%p729, %r3026, 0;
	min.s32 	%r3027, %r3026, %r5;
	selp.b32 	%r3028, 0, %r3027, %p729;
	mad.lo.s32 	%r3029, %r3025, %r74, %r3028;
	cvt.s64.s32 	%rd642, %r3029;
	add.s64 	%rd643, %rd1, %rd642;
	ld.global.u8 	%rs817, [%rd643];
	add.s32 	%r3030, %r3022, %r2;
	setp.lt.s32 	%p730, %r3030, 0;
	min.s32 	%r3031, %r3030, %r3;
	selp.b32 	%r3032, 0, %r3031, %p730;
	add.s32 	%r3033, %r3021, %r4;
	setp.lt.s32 	%p731, %r3033, 0;
	min.s32 	%r3034, %r3033, %r5;
	selp.b32 	%r3035, 0, %r3034, %p731;
	mad.lo.s32 	%r3036, %r3032, %r74, %r3035;
	cvt.s64.s32 	%rd644, %r3036;
	add.s64 	%rd645, %rd1, %rd644;
	ld.global.u8 	%rs818, [%rd645];
	setp.lt.u16 	%p732, %rs817, %rs818;
	or.b32  	%r3037, %r3018, 64;
	selp.b32 	%r3038, %r3037, %r3018, %p732;
	ld.const.s8 	%rs819, [c_brief+540];
	cvt.rn.f32.s16 	%f2507, %rs819;
	mul.f32 	%f2508, %f7, %f2507;
	ld.const.s8 	%rs820, [c_brief+541];
	cvt.rn.f32.s16 	%f2509, %rs820;
	mul.f32 	%f2510, %f76, %f2509;
	sub.f32 	%f2511, %f2508, %f2510;
	add.f32 	%f2512, %f2511, 0f3F000000;
	cvt.rzi.s32.f32 	%r3039, %f2512;
	mul.f32 	%f2513, %f7, %f2509;
	fma.rn.f32 	%f2514, %f76, %f2507, %f2513;
	add.f32 	%f2515, %f2514, 0f3F000000;
	cvt.rzi.s32.f32 	%r3040, %f2515;
	ld.const.s8 	%rs821, [c_brief+542];
	cvt.rn.f32.s16 	%f2516, %rs821;
	mul.f32 	%f2517, %f7, %f2516;
	ld.const.s8 	%rs822, [c_brief+543];
	cvt.rn.f32.s16 	%f2518, %rs822;
	mul.f32 	%f2519, %f76, %f2518;
	sub.f32 	%f2520, %f2517, %f2519;
	add.f32 	%f2521, %f2520, 0f3F000000;
	cvt.rzi.s32.f32 	%r3041, %f2521;
	mul.f32 	%f2522, %f7, %f2518;
	fma.rn.f32 	%f2523, %f76, %f2516, %f2522;
	add.f32 	%f2524, %f2523, 0f3F000000;
	cvt.rzi.s32.f32 	%r3042, %f2524;
	add.s32 	%r3043, %r3040, %r2;
	setp.lt.s32 	%p733, %r3043, 0;
	min.s32 	%r3044, %r3043, %r3;
	selp.b32 	%r3045, 0, %r3044, %p733;
	add.s32 	%r3046, %r3039, %r4;
	setp.lt.s32 	%p734, %r3046, 0;
	min.s32 	%r3047, %r3046, %r5;
	selp.b32 	%r3048, 0, %r3047, %p734;
	mad.lo.s32 	%r3049, %r3045, %r74, %r3048;
	cvt.s64.s32 	%rd646, %r3049;
	add.s64 	%rd647, %rd1, %rd646;
	ld.global.u8 	%rs823, [%rd647];
	add.s32 	%r3050, %r3042, %r2;
	setp.lt.s32 	%p735, %r3050, 0;
	min.s32 	%r3051, %r3050, %r3;
	selp.b32 	%r3052, 0, %r3051, %p735;
	add.s32 	%r3053, %r3041, %r4;
	setp.lt.s32 	%p736, %r3053, 0;
	min.s32 	%r3054, %r3053, %r5;
	selp.b32 	%r3055, 0, %r3054, %p736;
	mad.lo.s32 	%r3056, %r3052, %r74, %r3055;
	cvt.s64.s32 	%rd648, %r3056;
	add.s64 	%rd649, %rd1, %rd648;
	ld.global.u8 	%rs824, [%rd649];
	setp.lt.u16 	%p737, %rs823, %rs824;
	or.b32  	%r3057, %r3038, 128;
	selp.b32 	%r3058, %r3057, %r3038, %p737;
	ld.const.s8 	%rs825, [c_brief+544];
	cvt.rn.f32.s16 	%f2525, %rs825;
	mul.f32 	%f2526, %f7, %f2525;
	ld.const.s8 	%rs826, [c_brief+545];
	cvt.rn.f32.s16 	%f2527, %rs826;
	mul.f32 	%f2528, %f76, %f2527;
	sub.f32 	%f2529, %f2526, %f2528;
	add.f32 	%f2530, %f2529, 0f3F000000;
	cvt.rzi.s32.f32 	%r3059, %f2530;
	mul.f32 	%f2531, %f7, %f2527;
	fma.rn.f32 	%f2532, %f76, %f2525, %f2531;
	add.f32 	%f2533, %f2532, 0f3F000000;
	cvt.rzi.s32.f32 	%r3060, %f2533;
	ld.const.s8 	%rs827, [c_brief+546];
	cvt.rn.f32.s16 	%f2534, %rs827;
	mul.f32 	%f2535, %f7, %f2534;
	ld.const.s8 	%rs828, [c_brief+547];
	cvt.rn.f32.s16 	%f2536, %rs828;
	mul.f32 	%f2537, %f76, %f2536;
	sub.f32 	%f2538, %f2535, %f2537;
	add.f32 	%f2539, %f2538, 0f3F000000;
	cvt.rzi.s32.f32 	%r3061, %f2539;
	mul.f32 	%f2540, %f7, %f2536;
	fma.rn.f32 	%f2541, %f76, %f2534, %f2540;
	add.f32 	%f2542, %f2541, 0f3F000000;
	cvt.rzi.s32.f32 	%r3062, %f2542;
	add.s32 	%r3063, %r3060, %r2;
	setp.lt.s32 	%p738, %r3063, 0;
	min.s32 	%r3064, %r3063, %r3;
	selp.b32 	%r3065, 0, %r3064, %p738;
	add.s32 	%r3066, %r3059, %r4;
	setp.lt.s32 	%p739, %r3066, 0;
	min.s32 	%r3067, %r3066, %r5;
	selp.b32 	%r3068, 0, %r3067, %p739;
	mad.lo.s32 	%r3069, %r3065, %r74, %r3068;
	cvt.s64.s32 	%rd650, %r3069;
	add.s64 	%rd651, %rd1, %rd650;
	ld.global.u8 	%rs829, [%rd651];
	add.s32 	%r3070, %r3062, %r2;
	setp.lt.s32 	%p740, %r3070, 0;
	min.s32 	%r3071, %r3070, %r3;
	selp.b32 	%r3072, 0, %r3071, %p740;
	add.s32 	%r3073, %r3061, %r4;
	setp.lt.s32 	%p741, %r3073, 0;
	min.s32 	%r3074, %r3073, %r5;
	selp.b32 	%r3075, 0, %r3074, %p741;
	mad.lo.s32 	%r3076, %r3072, %r74, %r3075;
	cvt.s64.s32 	%rd652, %r3076;
	add.s64 	%rd653, %rd1, %rd652;
	ld.global.u8 	%rs830, [%rd653];
	setp.lt.u16 	%p742, %rs829, %rs830;
	or.b32  	%r3077, %r3058, 256;
	selp.b32 	%r3078, %r3077, %r3058, %p742;
	ld.const.s8 	%rs831, [c_brief+548];
	cvt.rn.f32.s16 	%f2543, %rs831;
	mul.f32 	%f2544, %f7, %f2543;
	ld.const.s8 	%rs832, [c_brief+549];
	cvt.rn.f32.s16 	%f2545, %rs832;
	mul.f32 	%f2546, %f76, %f2545;
	sub.f32 	%f2547, %f2544, %f2546;
	add.f32 	%f2548, %f2547, 0f3F000000;
	cvt.rzi.s32.f32 	%r3079, %f2548;
	mul.f32 	%f2549, %f7, %f2545;
	fma.rn.f32 	%f2550, %f76, %f2543, %f2549;
	add.f32 	%f2551, %f2550, 0f3F000000;
	cvt.rzi.s32.f32 	%r3080, %f2551;
	ld.const.s8 	%rs833, [c_brief+550];
	cvt.rn.f32.s16 	%f2552, %rs833;
	mul.f32 	%f2553, %f7, %f2552;
	ld.const.s8 	%rs834, [c_brief+551];
	cvt.rn.f32.s16 	%f2554, %rs834;
	mul.f32 	%f2555, %f76, %f2554;
	sub.f32 	%f2556, %f2553, %f2555;
	add.f32 	%f2557, %f2556, 0f3F000000;
	cvt.rzi.s32.f32 	%r3081, %f2557;
	mul.f32 	%f2558, %f7, %f2554;
	fma.rn.f32 	%f2559, %f76, %f2552, %f2558;
	add.f32 	%f2560, %f2559, 0f3F000000;
	cvt.rzi.s32.f32 	%r3082, %f2560;
	add.s32 	%r3083, %r3080, %r2;
	setp.lt.s32 	%p743, %r3083, 0;
	min.s32 	%r3084, %r3083, %r3;
	selp.b32 	%r3085, 0, %r3084, %p743;
	add.s32 	%r3086, %r3079, %r4;
	setp.lt.s32 	%p744, %r3086, 0;
	min.s32 	%r3087, %r3086, %r5;
	selp.b32 	%r3088, 0, %r3087, %p744;
	mad.lo.s32 	%r3089, %r3085, %r74, %r3088;
	cvt.s64.s32 	%rd654, %r3089;
	add.s64 	%rd655, %rd1, %rd654;
	ld.global.u8 	%rs835, [%rd655];
	add.s32 	%r3090, %r3082, %r2;
	setp.lt.s32 	%p745, %r3090, 0;
	min.s32 	%r3091, %r3090, %r3;
	selp.b32 	%r3092, 0, %r3091, %p745;
	add.s32 	%r3093, %r3081, %r4;
	setp.lt.s32 	%p746, %r3093, 0;
	min.s32 	%r3094, %r3093, %r5;
	selp.b32 	%r3095, 0, %r3094, %p746;
	mad.lo.s32 	%r3096, %r3092, %r74, %r3095;
	cvt.s64.s32 	%rd656, %r3096;
	add.s64 	%rd657, %rd1, %rd656;
	ld.global.u8 	%rs836, [%rd657];
	setp.lt.u16 	%p747, %rs835, %rs836;
	or.b32  	%r3097, %r3078, 512;
	selp.b32 	%r3098, %r3097, %r3078, %p747;
	ld.const.s8 	%rs837, [c_brief+552];
	cvt.rn.f32.s16 	%f2561, %rs837;
	mul.f32 	%f2562, %f7, %f2561;
	ld.const.s8 	%rs838, [c_brief+553];
	cvt.rn.f32.s16 	%f2563, %rs838;
	mul.f32 	%f2564, %f76, %f2563;
	sub.f32 	%f2565, %f2562, %f2564;
	add.f32 	%f2566, %f2565, 0f3F000000;
	cvt.rzi.s32.f32 	%r3099, %f2566;
	mul.f32 	%f2567, %f7, %f2563;
	fma.rn.f32 	%f2568, %f76, %f2561, %f2567;
	add.f32 	%f2569, %f2568, 0f3F000000;
	cvt.rzi.s32.f32 	%r3100, %f2569;
	ld.const.s8 	%rs839, [c_brief+554];
	cvt.rn.f32.s16 	%f2570, %rs839;
	mul.f32 	%f2571, %f7, %f2570;
	ld.const.s8 	%rs840, [c_brief+555];
	cvt.rn.f32.s16 	%f2572, %rs840;
	mul.f32 	%f2573, %f76, %f2572;
	sub.f32 	%f2574, %f2571, %f2573;
	add.f32 	%f2575, %f2574, 0f3F000000;
	cvt.rzi.s32.f32 	%r3101, %f2575;
	mul.f32 	%f2576, %f7, %f2572;
	fma.rn.f32 	%f2577, %f76, %f2570, %f2576;
	add.f32 	%f2578, %f2577, 0f3F000000;
	cvt.rzi.s32.f32 	%r3102, %f2578;
	add.s32 	%r3103, %r3100, %r2;
	setp.lt.s32 	%p748, %r3103, 0;
	min.s32 	%r3104, %r3103, %r3;
	selp.b32 	%r3105, 0, %r3104, %p748;
	add.s32 	%r3106, %r3099, %r4;
	setp.lt.s32 	%p749, %r3106, 0;
	min.s32 	%r3107, %r3106, %r5;
	selp.b32 	%r3108, 0, %r3107, %p749;
	mad.lo.s32 	%r3109, %r3105, %r74, %r3108;
	cvt.s64.s32 	%rd658, %r3109;
	add.s64 	%rd659, %rd1, %rd658;
	ld.global.u8 	%rs841, [%rd659];
	add.s32 	%r3110, %r3102, %r2;
	setp.lt.s32 	%p750, %r3110, 0;
	min.s32 	%r3111, %r3110, %r3;
	selp.b32 	%r3112, 0, %r3111, %p750;
	add.s32 	%r3113, %r3101, %r4;
	setp.lt.s32 	%p751, %r3113, 0;
	min.s32 	%r3114, %r3113, %r5;
	selp.b32 	%r3115, 0, %r3114, %p751;
	mad.lo.s32 	%r3116, %r3112, %r74, %r3115;
	cvt.s64.s32 	%rd660, %r3116;
	add.s64 	%rd661, %rd1, %rd660;
	ld.global.u8 	%rs842, [%rd661];
	setp.lt.u16 	%p752, %rs841, %rs842;
	or.b32  	%r3117, %r3098, 1024;
	selp.b32 	%r3118, %r3117, %r3098, %p752;
	ld.const.s8 	%rs843, [c_brief+556];
	cvt.rn.f32.s16 	%f2579, %rs843;
	mul.f32 	%f2580, %f7, %f2579;
	ld.const.s8 	%rs844, [c_brief+557];
	cvt.rn.f32.s16 	%f2581, %rs844;
	mul.f32 	%f2582, %f76, %f2581;
	sub.f32 	%f2583, %f2580, %f2582;
	add.f32 	%f2584, %f2583, 0f3F000000;
	cvt.rzi.s32.f32 	%r3119, %f2584;
	mul.f32 	%f2585, %f7, %f2581;
	fma.rn.f32 	%f2586, %f76, %f2579, %f2585;
	add.f32 	%f2587, %f2586, 0f3F000000;
	cvt.rzi.s32.f32 	%r3120, %f2587;
	ld.const.s8 	%rs845, [c_brief+558];
	cvt.rn.f32.s16 	%f2588, %rs845;
	mul.f32 	%f2589, %f7, %f2588;
	ld.const.s8 	%rs846, [c_brief+559];
	cvt.rn.f32.s16 	%f2590, %rs846;
	mul.f32 	%f2591, %f76, %f2590;
	sub.f32 	%f2592, %f2589, %f2591;
	add.f32 	%f2593, %f2592, 0f3F000000;
	cvt.rzi.s32.f32 	%r3121, %f2593;
	mul.f32 	%f2594, %f7, %f2590;
	fma.rn.f32 	%f2595, %f76, %f2588, %f2594;
	add.f32 	%f2596, %f2595, 0f3F000000;
	cvt.rzi.s32.f32 	%r3122, %f2596;
	add.s32 	%r3123, %r3120, %r2;
	setp.lt.s32 	%p753, %r3123, 0;
	min.s32 	%r3124, %r3123, %r3;
	selp.b32 	%r3125, 0, %r3124, %p753;
	add.s32 	%r3126, %r3119, %r4;
	setp.lt.s32 	%p754, %r3126, 0;
	min.s32 	%r3127, %r3126, %r5;
	selp.b32 	%r3128, 0, %r3127, %p754;
	mad.lo.s32 	%r3129, %r3125, %r74, %r3128;
	cvt.s64.s32 	%rd662, %r3129;
	add.s64 	%rd663, %rd1, %rd662;
	ld.global.u8 	%rs847, [%rd663];
	add.s32 	%r3130, %r3122, %r2;
	setp.lt.s32 	%p755, %r3130, 0;
	min.s32 	%r3131, %r3130, %r3;
	selp.b32 	%r3132, 0, %r3131, %p755;
	add.s32 	%r3133, %r3121, %r4;
	setp.lt.s32 	%p756, %r3133, 0;
	min.s32 	%r3134, %r3133, %r5;
	selp.b32 	%r3135, 0, %r3134, %p756;
	mad.lo.s32 	%r3136, %r3132, %r74, %r3135;
	cvt.s64.s32 	%rd664, %r3136;
	add.s64 	%rd665, %rd1, %rd664;
	ld.global.u8 	%rs848, [%rd665];
	setp.lt.u16 	%p757, %rs847, %rs848;
	or.b32  	%r3137, %r3118, 2048;
	selp.b32 	%r3138, %r3137, %r3118, %p757;
	ld.const.s8 	%rs849, [c_brief+560];
	cvt.rn.f32.s16 	%f2597, %rs849;
	mul.f32 	%f2598, %f7, %f2597;
	ld.const.s8 	%rs850, [c_brief+561];
	cvt.rn.f32.s16 	%f2599, %rs850;
	mul.f32 	%f2600, %f76, %f2599;
	sub.f32 	%f2601, %f2598, %f2600;
	add.f32 	%f2602, %f2601, 0f3F000000;
	cvt.rzi.s32.f32 	%r3139, %f2602;
	mul.f32 	%f2603, %f7, %f2599;
	fma.rn.f32 	%f2604, %f76, %f2597, %f2603;
	add.f32 	%f2605, %f2604, 0f3F000000;
	cvt.rzi.s32.f32 	%r3140, %f2605;
	ld.const.s8 	%rs851, [c_brief+562];
	cvt.rn.f32.s16 	%f2606, %rs851;
	mul.f32 	%f2607, %f7, %f2606;
	ld.const.s8 	%rs852, [c_brief+563];
	cvt.rn.f32.s16 	%f2608, %rs852;
	mul.f32 	%f2609, %f76, %f2608;
	sub.f32 	%f2610, %f2607, %f2609;
	add.f32 	%f2611, %f2610, 0f3F000000;
	cvt.rzi.s32.f32 	%r3141, %f2611;
	mul.f32 	%f2612, %f7, %f2608;
	fma.rn.f32 	%f2613, %f76, %f2606, %f2612;
	add.f32 	%f2614, %f2613, 0f3F000000;
	cvt.rzi.s32.f32 	%r3142, %f2614;
	add.s32 	%r3143, %r3140, %r2;
	setp.lt.s32 	%p758, %r3143, 0;
	min.s32 	%r3144, %r3143, %r3;
	selp.b32 	%r3145, 0, %r3144, %p758;
	add.s32 	%r3146, %r3139, %r4;
	setp.lt.s32 	%p759, %r3146, 0;
	min.s32 	%r3147, %r3146, %r5;
	selp.b32 	%r3148, 0, %r3147, %p759;
	mad.lo.s32 	%r3149, %r3145, %r74, %r3148;
	cvt.s64.s32 	%rd666, %r3149;
	add.s64 	%rd667, %rd1, %rd666;
	ld.global.u8 	%rs853, [%rd667];
	add.s32 	%r3150, %r3142, %r2;
	setp.lt.s32 	%p760, %r3150, 0;
	min.s32 	%r3151, %r3150, %r3;
	selp.b32 	%r3152, 0, %r3151, %p760;
	add.s32 	%r3153, %r3141, %r4;
	setp.lt.s32 	%p761, %r3153, 0;
	min.s32 	%r3154, %r3153, %r5;
	selp.b32 	%r3155, 0, %r3154, %p761;
	mad.lo.s32 	%r3156, %r3152, %r74, %r3155;
	cvt.s64.s32 	%rd668, %r3156;
	add.s64 	%rd669, %rd1, %rd668;
	ld.global.u8 	%rs854, [%rd669];
	setp.lt.u16 	%p762, %rs853, %rs854;
	or.b32  	%r3157, %r3138, 4096;
	selp.b32 	%r3158, %r3157, %r3138, %p762;
	ld.const.s8 	%rs855, [c_brief+564];
	cvt.rn.f32.s16 	%f2615, %rs855;
	mul.f32 	%f2616, %f7, %f2615;
	ld.const.s8 	%rs856, [c_brief+565];
	cvt.rn.f32.s16 	%f2617, %rs856;
	mul.f32 	%f2618, %f76, %f2617;
	sub.f32 	%f2619, %f2616, %f2618;
	add.f32 	%f2620, %f2619, 0f3F000000;
	cvt.rzi.s32.f32 	%r3159, %f2620;
	mul.f32 	%f2621, %f7, %f2617;
	fma.rn.f32 	%f2622, %f76, %f2615, %f2621;
	add.f32 	%f2623, %f2622, 0f3F000000;
	cvt.rzi.s32.f32 	%r3160, %f2623;
	ld.const.s8 	%rs857, [c_brief+566];
	cvt.rn.f32.s16 	%f2624, %rs857;
	mul.f32 	%f2625, %f7, %f2624;
	ld.const.s8 	%rs858, [c_brief+567];
	cvt.rn.f32.s16 	%f2626, %rs858;
	mul.f32 	%f2627, %f76, %f2626;
	sub.f32 	%f2628, %f2625, %f2627;
	add.f32 	%f2629, %f2628, 0f3F000000;
	cvt.rzi.s32.f32 	%r3161, %f2629;
	mul.f32 	%f2630, %f7, %f2626;
	fma.rn.f32 	%f2631, %f76, %f2624, %f2630;
	add.f32 	%f2632, %f2631, 0f3F000000;
	cvt.rzi.s32.f32 	%r3162, %f2632;
	add.s32 	%r3163, %r3160, %r2;
	setp.lt.s32 	%p763, %r3163, 0;
	min.s32 	%r3164, %r3163, %r3;
	selp.b32 	%r3165, 0, %r3164, %p763;
	add.s32 	%r3166, %r3159, %r4;
	setp.lt.s32 	%p764, %r3166, 0;
	min.s32 	%r3167, %r3166, %r5;
	selp.b32 	%r3168, 0, %r3167, %p764;
	mad.lo.s32 	%r3169, %r3165, %r74, %r3168;
	cvt.s64.s32 	%rd670, %r3169;
	add.s64 	%rd671, %rd1, %rd670;
	ld.global.u8 	%rs859, [%rd671];
	add.s32 	%r3170, %r3162, %r2;
	setp.lt.s32 	%p765, %r3170, 0;
	min.s32 	%r3171, %r3170, %r3;
	selp.b32 	%r3172, 0, %r3171, %p765;
	add.s32 	%r3173, %r3161, %r4;
	setp.lt.s32 	%p766, %r3173, 0;
	min.s32 	%r3174, %r3173, %r5;
	selp.b32 	%r3175, 0, %r3174, %p766;
	mad.lo.s32 	%r3176, %r3172, %r74, %r3175;
	cvt.s64.s32 	%rd672, %r3176;
	add.s64 	%rd673, %rd1, %rd672;
	ld.global.u8 	%rs860, [%rd673];
	setp.lt.u16 	%p767, %rs859, %rs860;
	or.b32  	%r3177, %r3158, 8192;
	selp.b32 	%r3178, %r3177, %r3158, %p767;
	ld.const.s8 	%rs861, [c_brief+568];
	cvt.rn.f32.s16 	%f2633, %rs861;
	mul.f32 	%f2634, %f7, %f2633;
	ld.const.s8 	%rs862, [c_brief+569];
	cvt.rn.f32.s16 	%f2635, %rs862;
	mul.f32 	%f2636, %f76, %f2635;
	sub.f32 	%f2637, %f2634, %f2636;
	add.f32 	%f2638, %f2637, 0f3F000000;
	cvt.rzi.s32.f32 	%r3179, %f2638;
	mul.f32 	%f2639, %f7, %f2635;
	fma.rn.f32 	%f2640, %f76, %f2633, %f2639;
	add.f32 	%f2641, %f2640, 0f3F000000;
	cvt.rzi.s32.f32 	%r3180, %f2641;
	ld.const.s8 	%rs863, [c_brief+570];
	cvt.rn.f32.s16 	%f2642, %rs863;
	mul.f32 	%f2643, %f7, %f2642;
	ld.const.s8 	%rs864, [c_brief+571];
	cvt.rn.f32.s16 	%f2644, %rs864;
	mul.f32 	%f2645, %f76, %f2644;
	sub.f32 	%f2646, %f2643, %f2645;
	add.f32 	%f2647, %f2646, 0f3F000000;
	cvt.rzi.s32.f32 	%r3181, %f2647;
	mul.f32 	%f2648, %f7, %f2644;
	fma.rn.f32 	%f2649, %f76, %f2642, %f2648;
	add.f32 	%f2650, %f2649, 0f3F000000;
	cvt.rzi.s32.f32 	%r3182, %f2650;
	add.s32 	%r3183, %r3180, %r2;
	setp.lt.s32 	%p768, %r3183, 0;
	min.s32 	%r3184, %r3183, %r3;
	selp.b32 	%r3185, 0, %r3184, %p768;
	add.s32 	%r3186, %r3179, %r4;
	setp.lt.s32 	%p769, %r3186, 0;
	min.s32 	%r3187, %r3186, %r5;
	selp.b32 	%r3188, 0, %r3187, %p769;
	mad.lo.s32 	%r3189, %r3185, %r74, %r3188;
	cvt.s64.s32 	%rd674, %r3189;
	add.s64 	%rd675, %rd1, %rd674;
	ld.global.u8 	%rs865, [%rd675];
	add.s32 	%r3190, %r3182, %r2;
	setp.lt.s32 	%p770, %r3190, 0;
	min.s32 	%r3191, %r3190, %r3;
	selp.b32 	%r3192, 0, %r3191, %p770;
	add.s32 	%r3193, %r3181, %r4;
	setp.lt.s32 	%p771, %r3193, 0;
	min.s32 	%r3194, %r3193, %r5;
	selp.b32 	%r3195, 0, %r3194, %p771;
	mad.lo.s32 	%r3196, %r3192, %r74, %r3195;
	cvt.s64.s32 	%rd676, %r3196;
	add.s64 	%rd677, %rd1, %rd676;
	ld.global.u8 	%rs866, [%rd677];
	setp.lt.u16 	%p772, %rs865, %rs866;
	or.b32  	%r3197, %r3178, 16384;
	selp.b32 	%r3198, %r3197, %r3178, %p772;
	ld.const.s8 	%rs867, [c_brief+572];
	cvt.rn.f32.s16 	%f2651, %rs867;
	mul.f32 	%f2652, %f7, %f2651;
	ld.const.s8 	%rs868, [c_brief+573];
	cvt.rn.f32.s16 	%f2653, %rs868;
	mul.f32 	%f2654, %f76, %f2653;
	sub.f32 	%f2655, %f2652, %f2654;
	add.f32 	%f2656, %f2655, 0f3F000000;
	cvt.rzi.s32.f32 	%r3199, %f2656;
	mul.f32 	%f2657, %f7, %f2653;
	fma.rn.f32 	%f2658, %f76, %f2651, %f2657;
	add.f32 	%f2659, %f2658, 0f3F000000;
	cvt.rzi.s32.f32 	%r3200, %f2659;
	ld.const.s8 	%rs869, [c_brief+574];
	cvt.rn.f32.s16 	%f2660, %rs869;
	mul.f32 	%f2661, %f7, %f2660;
	ld.const.s8 	%rs870, [c_brief+575];
	cvt.rn.f32.s16 	%f2662, %rs870;
	mul.f32 	%f2663, %f76, %f2662;
	sub.f32 	%f2664, %f2661, %f2663;
	add.f32 	%f2665, %f2664, 0f3F000000;
	cvt.rzi.s32.f32 	%r3201, %f2665;
	mul.f32 	%f2666, %f7, %f2662;
	fma.rn.f32 	%f2667, %f76, %f2660, %f2666;
	add.f32 	%f2668, %f2667, 0f3F000000;
	cvt.rzi.s32.f32 	%r3202, %f2668;
	add.s32 	%r3203, %r3200, %r2;
	setp.lt.s32 	%p773, %r3203, 0;
	min.s32 	%r3204, %r3203, %r3;
	selp.b32 	%r3205, 0, %r3204, %p773;
	add.s32 	%r3206, %r3199, %r4;
	setp.lt.s32 	%p774, %r3206, 0;
	min.s32 	%r3207, %r3206, %r5;
	selp.b32 	%r3208, 0, %r3207, %p774;
	mad.lo.s32 	%r3209, %r3205, %r74, %r3208;
	cvt.s64.s32 	%rd678, %r3209;
	add.s64 	%rd679, %rd1, %rd678;
	ld.global.u8 	%rs871, [%rd679];
	add.s32 	%r3210, %r3202, %r2;
	setp.lt.s32 	%p775, %r3210, 0;
	min.s32 	%r3211, %r3210, %r3;
	selp.b32 	%r3212, 0, %r3211, %p775;
	add.s32 	%r3213, %r3201, %r4;
	setp.lt.s32 	%p776, %r3213, 0;
	min.s32 	%r3214, %r3213, %r5;
	selp.b32 	%r3215, 0, %r3214, %p776;
	mad.lo.s32 	%r3216, %r3212, %r74, %r3215;
	cvt.s64.s32 	%rd680, %r3216;
	add.s64 	%rd681, %rd1, %rd680;
	ld.global.u8 	%rs872, [%rd681];
	setp.lt.u16 	%p777, %rs871, %rs872;
	or.b32  	%r3217, %r3198, 32768;
	selp.b32 	%r3218, %r3217, %r3198, %p777;
	ld.const.s8 	%rs873, [c_brief+576];
	cvt.rn.f32.s16 	%f2669, %rs873;
	mul.f32 	%f2670, %f7, %f2669;
	ld.const.s8 	%rs874, [c_brief+577];
	cvt.rn.f32.s16 	%f2671, %rs874;
	mul.f32 	%f2672, %f76, %f2671;
	sub.f32 	%f2673, %f2670, %f2672;
	add.f32 	%f2674, %f2673, 0f3F000000;
	cvt.rzi.s32.f32 	%r3219, %f2674;
	mul.f32 	%f2675, %f7, %f2671;
	fma.rn.f32 	%f2676, %f76, %f2669, %f2675;
	add.f32 	%f2677, %f2676, 0f3F000000;
	cvt.rzi.s32.f32 	%r3220, %f2677;
	ld.const.s8 	%rs875, [c_brief+578];
	cvt.rn.f32.s16 	%f2678, %rs875;
	mul.f32 	%f2679, %f7, %f2678;
	ld.const.s8 	%rs876, [c_brief+579];
	cvt.rn.f32.s16 	%f2680, %rs876;
	mul.f32 	%f2681, %f76, %f2680;
	sub.f32 	%f2682, %f2679, %f2681;
	add.f32 	%f2683, %f2682, 0f3F000000;
	cvt.rzi.s32.f32 	%r3221, %f2683;
	mul.f32 	%f2684, %f7, %f2680;
	fma.rn.f32 	%f2685, %f76, %f2678, %f2684;
	add.f32 	%f2686, %f2685, 0f3F000000;
	cvt.rzi.s32.f32 	%r3222, %f2686;
	add.s32 	%r3223, %r3220, %r2;
	setp.lt.s32 	%p778, %r3223, 0;
	min.s32 	%r3224, %r3223, %r3;
	selp.b32 	%r3225, 0, %r3224, %p778;
	add.s32 	%r3226, %r3219, %r4;
	setp.lt.s32 	%p779, %r3226, 0;
	min.s32 	%r3227, %r3226, %r5;
	selp.b32 	%r3228, 0, %r3227, %p779;
	mad.lo.s32 	%r3229, %r3225, %r74, %r3228;
	cvt.s64.s32 	%rd682, %r3229;
	add.s64 	%rd683, %rd1, %rd682;
	ld.global.u8 	%rs877, [%rd683];
	add.s32 	%r3230, %r3222, %r2;
	setp.lt.s32 	%p780, %r3230, 0;
	min.s32 	%r3231, %r3230, %r3;
	selp.b32 	%r3232, 0, %r3231, %p780;
	add.s32 	%r3233, %r3221, %r4;
	setp.lt.s32 	%p781, %r3233, 0;
	min.s32 	%r3234, %r3233, %r5;
	selp.b32 	%r3235, 0, %r3234, %p781;
	mad.lo.s32 	%r3236, %r3232, %r74, %r3235;
	cvt.s64.s32 	%rd684, %r3236;
	add.s64 	%rd685, %rd1, %rd684;
	ld.global.u8 	%rs878, [%rd685];
	setp.lt.u16 	%p782, %rs877, %rs878;
	or.b32  	%r3237, %r3218, 65536;
	selp.b32 	%r3238, %r3237, %r3218, %p782;
	ld.const.s8 	%rs879, [c_brief+580];
	cvt.rn.f32.s16 	%f2687, %rs879;
	mul.f32 	%f2688, %f7, %f2687;
	ld.const.s8 	%rs880, [c_brief+581];
	cvt.rn.f32.s16 	%f2689, %rs880;
	mul.f32 	%f2690, %f76, %f2689;
	sub.f32 	%f2691, %f2688, %f2690;
	add.f32 	%f2692, %f2691, 0f3F000000;
	cvt.rzi.s32.f32 	%r3239, %f2692;
	mul.f32 	%f2693, %f7, %f2689;
	fma.rn.f32 	%f2694, %f76, %f2687, %f2693;
	add.f32 	%f2695, %f2694, 0f3F000000;
	cvt.rzi.s32.f32 	%r3240, %f2695;
	ld.const.s8 	%rs881, [c_brief+582];
	cvt.rn.f32.s16 	%f2696, %rs881;
	mul.f32 	%f2697, %f7, %f2696;
	ld.const.s8 	%rs882, [c_brief+583];
	cvt.rn.f32.s16 	%f2698, %rs882;
	mul.f32 	%f2699, %f76, %f2698;
	sub.f32 	%f2700, %f2697, %f2699;
	add.f32 	%f2701, %f2700, 0f3F000000;
	cvt.rzi.s32.f32 	%r3241, %f2701;
	mul.f32 	%f2702, %f7, %f2698;
	fma.rn.f32 	%f2703, %f76, %f2696, %f2702;
	add.f32 	%f2704, %f2703, 0f3F000000;
	cvt.rzi.s32.f32 	%r3242, %f2704;
	add.s32 	%r3243, %r3240, %r2;
	setp.lt.s32 	%p783, %r3243, 0;
	min.s32 	%r3244, %r3243, %r3;
	selp.b32 	%r3245, 0, %r3244, %p783;
	add.s32 	%r3246, %r3239, %r4;
	setp.lt.s32 	%p784, %r3246, 0;
	min.s32 	%r3247, %r3246, %r5;
	selp.b32 	%r3248, 0, %r3247, %p784;
	mad.lo.s32 	%r3249, %r3245, %r74, %r3248;
	cvt.s64.s32 	%rd686, %r3249;
	add.s64 	%rd687, %rd1, %rd686;
	ld.global.u8 	%rs883, [%rd687];
	add.s32 	%r3250, %r3242, %r2;
	setp.lt.s32 	%p785, %r3250, 0;
	min.s32 	%r3251, %r3250, %r3;
	selp.b32 	%r3252, 0, %r3251, %p785;
	add.s32 	%r3253, %r3241, %r4;
	setp.lt.s32 	%p786, %r3253, 0;
	min.s32 	%r3254, %r3253, %r5;
	selp.b32 	%r3255, 0, %r3254, %p786;
	mad.lo.s32 	%r3256, %r3252, %r74, %r3255;
	cvt.s64.s32 	%rd688, %r3256;
	add.s64 	%rd689, %rd1, %rd688;
	ld.global.u8 	%rs884, [%rd689];
	setp.lt.u16 	%p787, %rs883, %rs884;
	or.b32  	%r3257, %r3238, 131072;
	selp.b32 	%r3258, %r3257, %r3238, %p787;
	ld.const.s8 	%rs885, [c_brief+584];
	cvt.rn.f32.s16 	%f2705, %rs885;
	mul.f32 	%f2706, %f7, %f2705;
	ld.const.s8 	%rs886, [c_brief+585];
	cvt.rn.f32.s16 	%f2707, %rs886;
	mul.f32 	%f2708, %f76, %f2707;
	sub.f32 	%f2709, %f2706, %f2708;
	add.f32 	%f2710, %f2709, 0f3F000000;
	cvt.rzi.s32.f32 	%r3259, %f2710;
	mul.f32 	%f2711, %f7, %f2707;
	fma.rn.f32 	%f2712, %f76, %f2705, %f2711;
	add.f32 	%f2713, %f2712, 0f3F000000;
	cvt.rzi.s32.f32 	%r3260, %f2713;
	ld.const.s8 	%rs887, [c_brief+586];
	cvt.rn.f32.s16 	%f2714, %rs887;
	mul.f32 	%f2715, %f7, %f2714;
	ld.const.s8 	%rs888, [c_brief+587];
	cvt.rn.f32.s16 	%f2716, %rs888;
	mul.f32 	%f2717, %f76, %f2716;
	sub.f32 	%f2718, %f2715, %f2717;
	add.f32 	%f2719, %f2718, 0f3F000000;
	cvt.rzi.s32.f32 	%r3261, %f2719;
	mul.f32 	%f2720, %f7, %f2716;
	fma.rn.f32 	%f2721, %f76, %f2714, %f2720;
	add.f32 	%f2722, %f2721, 0f3F000000;
	cvt.rzi.s32.f32 	%r3262, %f2722;
	add.s32 	%r3263, %r3260, %r2;
	setp.lt.s32 	%p788, %r3263, 0;
	min.s32 	%r3264, %r3263, %r3;
	selp.b32 	%r3265, 0, %r3264, %p788;
	add.s32 	%r3266, %r3259, %r4;
	setp.lt.s32 	%p789, %r3266, 0;
	min.s32 	%r3267, %r3266, %r5;
	selp.b32 	%r3268, 0, %r3267, %p789;
	mad.lo.s32 	%r3269, %r3265, %r74, %r3268;
	cvt.s64.s32 	%rd690, %r3269;
	add.s64 	%rd691, %rd1, %rd690;
	ld.global.u8 	%rs889, [%rd691];
	add.s32 	%r3270, %r3262, %r2;
	setp.lt.s32 	%p790, %r3270, 0;
	min.s32 	%r3271, %r3270, %r3;
	selp.b32 	%r3272, 0, %r3271, %p790;
	add.s32 	%r3273, %r3261, %r4;
	setp.lt.s32 	%p791, %r3273, 0;
	min.s32 	%r3274, %r3273, %r5;
	selp.b32 	%r3275, 0, %r3274, %p791;
	mad.lo.s32 	%r3276, %r3272, %r74, %r3275;
	cvt.s64.s32 	%rd692, %r3276;
	add.s64 	%rd693, %rd1, %rd692;
	ld.global.u8 	%rs890, [%rd693];
	setp.lt.u16 	%p792, %rs889, %rs890;
	or.b32  	%r3277, %r3258, 262144;
	selp.b32 	%r3278, %r3277, %r3258, %p792;
	ld.const.s8 	%rs891, [c_brief+588];
	cvt.rn.f32.s16 	%f2723, %rs891;
	mul.f32 	%f2724, %f7, %f2723;
	ld.const.s8 	%rs892, [c_brief+589];
	cvt.rn.f32.s16 	%f2725, %rs892;
	mul.f32 	%f2726, %f76, %f2725;
	sub.f32 	%f2727, %f2724, %f2726;
	add.f32 	%f2728, %f2727, 0f3F000000;
	cvt.rzi.s32.f32 	%r3279, %f2728;
	mul.f32 	%f2729, %f7, %f2725;
	fma.rn.f32 	%f2730, %f76, %f2723, %f2729;
	add.f32 	%f2731, %f2730, 0f3F000000;
	cvt.rzi.s32.f32 	%r3280, %f2731;
	ld.const.s8 	%rs893, [c_brief+590];
	cvt.rn.f32.s16 	%f2732, %rs893;
	mul.f32 	%f2733, %f7, %f2732;
	ld.const.s8 	%rs894, [c_brief+591];
	cvt.rn.f32.s16 	%f2734, %rs894;
	mul.f32 	%f2735, %f76, %f2734;
	sub.f32 	%f2736, %f2733, %f2735;
	add.f32 	%f2737, %f2736, 0f3F000000;
	cvt.rzi.s32.f32 	%r3281, %f2737;
	mul.f32 	%f2738, %f7, %f2734;
	fma.rn.f32 	%f2739, %f76, %f2732, %f2738;
	add.f32 	%f2740, %f2739, 0f3F000000;
	cvt.rzi.s32.f32 	%r3282, %f2740;
	add.s32 	%r3283, %r3280, %r2;
	setp.lt.s32 	%p793, %r3283, 0;
	min.s32 	%r3284, %r3283, %r3;
	selp.b32 	%r3285, 0, %r3284, %p793;
	add.s32 	%r3286, %r3279, %r4;
	setp.lt.s32 	%p794, %r3286, 0;
	min.s32 	%r3287, %r3286, %r5;
	selp.b32 	%r3288, 0, %r3287, %p794;
	mad.lo.s32 	%r3289, %r3285, %r74, %r3288;
	cvt.s64.s32 	%rd694, %r3289;
	add.s64 	%rd695, %rd1, %rd694;
	ld.global.u8 	%rs895, [%rd695];
	add.s32 	%r3290, %r3282, %r2;
	setp.lt.s32 	%p795, %r3290, 0;
	min.s32 	%r3291, %r3290, %r3;
	selp.b32 	%r3292, 0, %r3291, %p795;
	add.s32 	%r3293, %r3281, %r4;
	setp.lt.s32 	%p796, %r3293, 0;
	min.s32 	%r3294, %r3293, %r5;
	selp.b32 	%r3295, 0, %r3294, %p796;
	mad.lo.s32 	%r3296, %r3292, %r74, %r3295;
	cvt.s64.s32 	%rd696, %r3296;
	add.s64 	%rd697, %rd1, %rd696;
	ld.global.u8 	%rs896, [%rd697];
	setp.lt.u16 	%p797, %rs895, %rs896;
	or.b32  	%r3297, %r3278, 524288;
	selp.b32 	%r3298, %r3297, %r3278, %p797;
	ld.const.s8 	%rs897, [c_brief+592];
	cvt.rn.f32.s16 	%f2741, %rs897;
	mul.f32 	%f2742, %f7, %f2741;
	ld.const.s8 	%rs898, [c_brief+593];
	cvt.rn.f32.s16 	%f2743, %rs898;
	mul.f32 	%f2744, %f76, %f2743;
	sub.f32 	%f2745, %f2742, %f2744;
	add.f32 	%f2746, %f2745, 0f3F000000;
	cvt.rzi.s32.f32 	%r3299, %f2746;
	mul.f32 	%f2747, %f7, %f2743;
	fma.rn.f32 	%f2748, %f76, %f2741, %f2747;
	add.f32 	%f2749, %f2748, 0f3F000000;
	cvt.rzi.s32.f32 	%r3300, %f2749;
	ld.const.s8 	%rs899, [c_brief+594];
	cvt.rn.f32.s16 	%f2750, %rs899;
	mul.f32 	%f2751, %f7, %f2750;
	ld.const.s8 	%rs900, [c_brief+595];
	cvt.rn.f32.s16 	%f2752, %rs900;
	mul.f32 	%f2753, %f76, %f2752;
	sub.f32 	%f2754, %f2751, %f2753;
	add.f32 	%f2755, %f2754, 0f3F000000;
	cvt.rzi.s32.f32 	%r3301, %f2755;
	mul.f32 	%f2756, %f7, %f2752;
	fma.rn.f32 	%f2757, %f76, %f2750, %f2756;
	add.f32 	%f2758, %f2757, 0f3F000000;
	cvt.rzi.s32.f32 	%r3302, %f2758;
	add.s32 	%r3303, %r3300, %r2;
	setp.lt.s32 	%p798, %r3303, 0;
	min.s32 	%r3304, %r3303, %r3;
	selp.b32 	%r3305, 0, %r3304, %p798;
	add.s32 	%r3306, %r3299, %r4;
	setp.lt.s32 	%p799, %r3306, 0;
	min.s32 	%r3307, %r3306, %r5;
	selp.b32 	%r3308, 0, %r3307, %p799;
	mad.lo.s32 	%r3309, %r3305, %r74, %r3308;
	cvt.s64.s32 	%rd698, %r3309;
	add.s64 	%rd699, %rd1, %rd698;
	ld.global.u8 	%rs901, [%rd699];
	add.s32 	%r3310, %r3302, %r2;
	setp.lt.s32 	%p800, %r3310, 0;
	min.s32 	%r3311, %r3310, %r3;
	selp.b32 	%r3312, 0, %r3311, %p800;
	add.s32 	%r3313, %r3301, %r4;
	setp.lt.s32 	%p801, %r3313, 0;
	min.s32 	%r3314, %r3313, %r5;
	selp.b32 	%r3315, 0, %r3314, %p801;
	mad.lo.s32 	%r3316, %r3312, %r74, %r3315;
	cvt.s64.s32 	%rd700, %r3316;
	add.s64 	%rd701, %rd1, %rd700;
	ld.global.u8 	%rs902, [%rd701];
	setp.lt.u16 	%p802, %rs901, %rs902;
	or.b32  	%r3317, %r3298, 1048576;
	selp.b32 	%r3318, %r3317, %r3298, %p802;
	ld.const.s8 	%rs903, [c_brief+596];
	cvt.rn.f32.s16 	%f2759, %rs903;
	mul.f32 	%f2760, %f7, %f2759;
	ld.const.s8 	%rs904, [c_brief+597];
	cvt.rn.f32.s16 	%f2761, %rs904;
	mul.f32 	%f2762, %f76, %f2761;
	sub.f32 	%f2763, %f2760, %f2762;
	add.f32 	%f2764, %f2763, 0f3F000000;
	cvt.rzi.s32.f32 	%r3319, %f2764;
	mul.f32 	%f2765, %f7, %f2761;
	fma.rn.f32 	%f2766, %f76, %f2759, %f2765;
	add.f32 	%f2767, %f2766, 0f3F000000;
	cvt.rzi.s32.f32 	%r3320, %f2767;
	ld.const.s8 	%rs905, [c_brief+598];
	cvt.rn.f32.s16 	%f2768, %rs905;
	mul.f32 	%f2769, %f7, %f2768;
	ld.const.s8 	%rs906, [c_brief+599];
	cvt.rn.f32.s16 	%f2770, %rs906;
	mul.f32 	%f2771, %f76, %f2770;
	sub.f32 	%f2772, %f2769, %f2771;
	add.f32 	%f2773, %f2772, 0f3F000000;
	cvt.rzi.s32.f32 	%r3321, %f2773;
	mul.f32 	%f2774, %f7, %f2770;
	fma.rn.f32 	%f2775, %f76, %f2768, %f2774;
	add.f32 	%f2776, %f2775, 0f3F000000;
	cvt.rzi.s32.f32 	%r3322, %f2776;
	add.s32 	%r3323, %r3320, %r2;
	setp.lt.s32 	%p803, %r3323, 0;
	min.s32 	%r3324, %r3323, %r3;
	selp.b32 	%r3325, 0, %r3324, %p803;
	add.s32 	%r3326, %r3319, %r4;
	setp.lt.s32 	%p804, %r3326, 0;
	min.s32 	%r3327, %r3326, %r5;
	selp.b32 	%r3328, 0, %r3327, %p804;
	mad.lo.s32 	%r3329, %r3325, %r74, %r3328;
	cvt.s64.s32 	%rd702, %r3329;
	add.s64 	%rd703, %rd1, %rd702;
	ld.global.u8 	%rs907, [%rd703];
	add.s32 	%r3330, %r3322, %r2;
	setp.lt.s32 	%p805, %r3330, 0;
	min.s32 	%r3331, %r3330, %r3;
	selp.b32 	%r3332, 0, %r3331, %p805;
	add.s32 	%r3333, %r3321, %r4;
	setp.lt.s32 	%p806, %r3333, 0;
	min.s32 	%r3334, %r3333, %r5;
	selp.b32 	%r3335, 0, %r3334, %p806;
	mad.lo.s32 	%r3336, %r3332, %r74, %r3335;
	cvt.s64.s32 	%rd704, %r3336;
	add.s64 	%rd705, %rd1, %rd704;
	ld.global.u8 	%rs908, [%rd705];
	setp.lt.u16 	%p807, %rs907, %rs908;
	or.b32  	%r3337, %r3318, 2097152;
	selp.b32 	%r3338, %r3337, %r3318, %p807;
	ld.const.s8 	%rs909, [c_brief+600];
	cvt.rn.f32.s16 	%f2777, %rs909;
	mul.f32 	%f2778, %f7, %f2777;
	ld.const.s8 	%rs910, [c_brief+601];
	cvt.rn.f32.s16 	%f2779, %rs910;
	mul.f32 	%f2780, %f76, %f2779;
	sub.f32 	%f2781, %f2778, %f2780;
	add.f32 	%f2782, %f2781, 0f3F000000;
	cvt.rzi.s32.f32 	%r3339, %f2782;
	mul.f32 	%f2783, %f7, %f2779;
	fma.rn.f32 	%f2784, %f76, %f2777, %f2783;
	add.f32 	%f2785, %f2784, 0f3F000000;
	cvt.rzi.s32.f32 	%r3340, %f2785;
	ld.const.s8 	%rs911, [c_brief+602];
	cvt.rn.f32.s16 	%f2786, %rs911;
	mul.f32 	%f2787, %f7, %f2786;
	ld.const.s8 	%rs912, [c_brief+603];
	cvt.rn.f32.s16 	%f2788, %rs912;
	mul.f32 	%f2789, %f76, %f2788;
	sub.f32 	%f2790, %f2787, %f2789;
	add.f32 	%f2791, %f2790, 0f3F000000;
	cvt.rzi.s32.f32 	%r3341, %f2791;
	mul.f32 	%f2792, %f7, %f2788;
	fma.rn.f32 	%f2793, %f76, %f2786, %f2792;
	add.f32 	%f2794, %f2793, 0f3F000000;
	cvt.rzi.s32.f32 	%r3342, %f2794;
	add.s32 	%r3343, %r3340, %r2;
	setp.lt.s32 	%p808, %r3343, 0;
	min.s32 	%r3344, %r3343, %r3;
	selp.b32 	%r3345, 0, %r3344, %p808;
	add.s32 	%r3346, %r3339, %r4;
	setp.lt.s32 	%p809, %r3346, 0;
	min.s32 	%r3347, %r3346, %r5;
	selp.b32 	%r3348, 0, %r3347, %p809;
	mad.lo.s32 	%r3349, %r3345, %r74, %r3348;
	cvt.s64.s32 	%rd706, %r3349;
	add.s64 	%rd707, %rd1, %rd706;
	ld.global.u8 	%rs913, [%rd707];
	add.s32 	%r3350, %r3342, %r2;
	setp.lt.s32 	%p810, %r3350, 0;
	min.s32 	%r3351, %r3350, %r3;
	selp.b32 	%r3352, 0, %r3351, %p810;
	add.s32 	%r3353, %r3341, %r4;
	setp.lt.s32 	%p811, %r3353, 0;
	min.s32 	%r3354, %r3353, %r5;
	selp.b32 	%r3355, 0, %r3354, %p811;
	mad.lo.s32 	%r3356, %r3352, %r74, %r3355;
	cvt.s64.s32 	%rd708, %r3356;
	add.s64 	%rd709, %rd1, %rd708;
	ld.global.u8 	%rs914, [%rd709];
	setp.lt.u16 	%p812, %rs913, %rs914;
	or.b32  	%r3357, %r3338, 4194304;
	selp.b32 	%r3358, %r3357, %r3338, %p812;
	ld.const.s8 	%rs915, [c_brief+604];
	cvt.rn.f32.s16 	%f2795, %rs915;
	mul.f32 	%f2796, %f7, %f2795;
	ld.const.s8 	%rs916, [c_brief+605];
	cvt.rn.f32.s16 	%f2797, %rs916;
	mul.f32 	%f2798, %f76, %f2797;
	sub.f32 	%f2799, %f2796, %f2798;
	add.f32 	%f2800, %f2799, 0f3F000000;
	cvt.rzi.s32.f32 	%r3359, %f2800;
	mul.f32 	%f2801, %f7, %f2797;
	fma.rn.f32 	%f2802, %f76, %f2795, %f2801;
	add.f32 	%f2803, %f2802, 0f3F000000;
	cvt.rzi.s32.f32 	%r3360, %f2803;
	ld.const.s8 	%rs917, [c_brief+606];
	cvt.rn.f32.s16 	%f2804, %rs917;
	mul.f32 	%f2805, %f7, %f2804;
	ld.const.s8 	%rs918, [c_brief+607];
	cvt.rn.f32.s16 	%f2806, %rs918;
	mul.f32 	%f2807, %f76, %f2806;
	sub.f32 	%f2808, %f2805, %f2807;
	add.f32 	%f2809, %f2808, 0f3F000000;
	cvt.rzi.s32.f32 	%r3361, %f2809;
	mul.f32 	%f2810, %f7, %f2806;
	fma.rn.f32 	%f2811, %f76, %f2804, %f2810;
	add.f32 	%f2812, %f2811, 0f3F000000;
	cvt.rzi.s32.f32 	%r3362, %f2812;
	add.s32 	%r3363, %r3360, %r2;
	setp.lt.s32 	%p813, %r3363, 0;
	min.s32 	%r3364, %r3363, %r3;
	selp.b32 	%r3365, 0, %r3364, %p813;
	add.s32 	%r3366, %r3359, %r4;
	setp.lt.s32 	%p814, %r3366, 0;
	min.s32 	%r3367, %r3366, %r5;
	selp.b32 	%r3368, 0, %r3367, %p814;
	mad.lo.s32 	%r3369, %r3365, %r74, %r3368;
	cvt.s64.s32 	%rd710, %r3369;
	add.s64 	%rd711, %rd1, %rd710;
	ld.global.u8 	%rs919, [%rd711];
	add.s32 	%r3370, %r3362, %r2;
	setp.lt.s32 	%p815, %r3370, 0;
	min.s32 	%r3371, %r3370, %r3;
	selp.b32 	%r3372, 0, %r3371, %p815;
	add.s32 	%r3373, %r3361, %r4;
	setp.lt.s32 	%p816, %r3373, 0;
	min.s32 	%r3374, %r3373, %r5;
	selp.b32 	%r3375, 0, %r3374, %p816;
	mad.lo.s32 	%r3376, %r3372, %r74, %r3375;
	cvt.s64.s32 	%rd712, %r3376;
	add.s64 	%rd713, %rd1, %rd712;
	ld.global.u8 	%rs920, [%rd713];
	setp.lt.u16 	%p817, %rs919, %rs920;
	or.b32  	%r3377, %r3358, 8388608;
	selp.b32 	%r3378, %r3377, %r3358, %p817;
	ld.const.s8 	%rs921, [c_brief+608];
	cvt.rn.f32.s16 	%f2813, %rs921;
	mul.f32 	%f2814, %f7, %f2813;
	ld.const.s8 	%rs922, [c_brief+609];
	cvt.rn.f32.s16 	%f2815, %rs922;
	mul.f32 	%f2816, %f76, %f2815;
	sub.f32 	%f2817, %f2814, %f2816;
	add.f32 	%f2818, %f2817, 0f3F000000;
	cvt.rzi.s32.f32 	%r3379, %f2818;
	mul.f32 	%f2819, %f7, %f2815;
	fma.rn.f32 	%f2820, %f76, %f2813, %f2819;
	add.f32 	%f2821, %f2820, 0f3F000000;
	cvt.rzi.s32.f32 	%r3380, %f2821;
	ld.const.s8 	%rs923, [c_brief+610];
	cvt.rn.f32.s16 	%f2822, %rs923;
	mul.f32 	%f2823, %f7, %f2822;
	ld.const.s8 	%rs924, [c_brief+611];
	cvt.rn.f32.s16 	%f2824, %rs924;
	mul.f32 	%f2825, %f76, %f2824;
	sub.f32 	%f2826, %f2823, %f2825;
	add.f32 	%f2827, %f2826, 0f3F000000;
	cvt.rzi.s32.f32 	%r3381, %f2827;
	mul.f32 	%f2828, %f7, %f2824;
	fma.rn.f32 	%f2829, %f76, %f2822, %f2828;
	add.f32 	%f2830, %f2829, 0f3F000000;
	cvt.rzi.s32.f32 	%r3382, %f2830;
	add.s32 	%r3383, %r3380, %r2;
	setp.lt.s32 	%p818, %r3383, 0;
	min.s32 	%r3384, %r3383, %r3;
	selp.b32 	%r3385, 0, %r3384, %p818;
	add.s32 	%r3386, %r3379, %r4;
	setp.lt.s32 	%p819, %r3386, 0;
	min.s32 	%r3387, %r3386, %r5;
	selp.b32 	%r3388, 0, %r3387, %p819;
	mad.lo.s32 	%r3389, %r3385, %r74, %r3388;
	cvt.s64.s32 	%rd714, %r3389;
	add.s64 	%rd715, %rd1, %rd714;
	ld.global.u8 	%rs925, [%rd715];
	add.s32 	%r3390, %r3382, %r2;
	setp.lt.s32 	%p820, %r3390, 0;
	min.s32 	%r3391, %r3390, %r3;
	selp.b32 	%r3392, 0, %r3391, %p820;
	add.s32 	%r3393, %r3381, %r4;
	setp.lt.s32 	%p821, %r3393, 0;
	min.s32 	%r3394, %r3393, %r5;
	selp.b32 	%r3395, 0, %r3394, %p821;
	mad.lo.s32 	%r3396, %r3392, %r74, %r3395;
	cvt.s64.s32 	%rd716, %r3396;
	add.s64 	%rd717, %rd1, %rd716;
	ld.global.u8 	%rs926, [%rd717];
	setp.lt.u16 	%p822, %rs925, %rs926;
	or.b32  	%r3397, %r3378, 16777216;
	selp.b32 	%r3398, %r3397, %r3378, %p822;
	ld.const.s8 	%rs927, [c_brief+612];
	cvt.rn.f32.s16 	%f2831, %rs927;
	mul.f32 	%f2832, %f7, %f2831;
	ld.const.s8 	%rs928, [c_brief+613];
	cvt.rn.f32.s16 	%f2833, %rs928;
	mul.f32 	%f2834, %f76, %f2833;
	sub.f32 	%f2835, %f2832, %f2834;
	add.f32 	%f2836, %f2835, 0f3F000000;
	cvt.rzi.s32.f32 	%r3399, %f2836;
	mul.f32 	%f2837, %f7, %f2833;
	fma.rn.f32 	%f2838, %f76, %f2831, %f2837;
	add.f32 	%f2839, %f2838, 0f3F000000;
	cvt.rzi.s32.f32 	%r3400, %f2839;
	ld.const.s8 	%rs929, [c_brief+614];
	cvt.rn.f32.s16 	%f2840, %rs929;
	mul.f32 	%f2841, %f7, %f2840;
	ld.const.s8 	%rs930, [c_brief+615];
	cvt.rn.f32.s16 	%f2842, %rs930;
	mul.f32 	%f2843, %f76, %f2842;
	sub.f32 	%f2844, %f2841, %f2843;
	add.f32 	%f2845, %f2844, 0f3F000000;
	cvt.rzi.s32.f32 	%r3401, %f2845;
	mul.f32 	%f2846, %f7, %f2842;
	fma.rn.f32 	%f2847, %f76, %f2840, %f2846;
	add.f32 	%f2848, %f2847, 0f3F000000;
	cvt.rzi.s32.f32 	%r3402, %f2848;
	add.s32 	%r3403, %r3400, %r2;
	setp.lt.s32 	%p823, %r3403, 0;
	min.s32 	%r3404, %r3403, %r3;
	selp.b32 	%r3405, 0, %r3404, %p823;
	add.s32 	%r3406, %r3399, %r4;
	setp.lt.s32 	%p824, %r3406, 0;
	min.s32 	%r3407, %r3406, %r5;
	selp.b32 	%r3408, 0, %r3407, %p824;
	mad.lo.s32 	%r3409, %r3405, %r74, %r3408;
	cvt.s64.s32 	%rd718, %r3409;
	add.s64 	%rd719, %rd1, %rd718;
	ld.global.u8 	%rs931, [%rd719];
	add.s32 	%r3410, %r3402, %r2;
	setp.lt.s32 	%p825, %r3410, 0;
	min.s32 	%r3411, %r3410, %r3;
	selp.b32 	%r3412, 0, %r3411, %p825;
	add.s32 	%r3413, %r3401, %r4;
	setp.lt.s32 	%p826, %r3413, 0;
	min.s32 	%r3414, %r3413, %r5;
	selp.b32 	%r3415, 0, %r3414, %p826;
	mad.lo.s32 	%r3416, %r3412, %r74, %r3415;
	cvt.s64.s32 	%rd720, %r3416;
	add.s64 	%rd721, %rd1, %rd720;
	ld.global.u8 	%rs932, [%rd721];
	setp.lt.u16 	%p827, %rs931, %rs932;
	or.b32  	%r3417, %r3398, 33554432;
	selp.b32 	%r3418, %r3417, %r3398, %p827;
	ld.const.s8 	%rs933, [c_brief+616];
	cvt.rn.f32.s16 	%f2849, %rs933;
	mul.f32 	%f2850, %f7, %f2849;
	ld.const.s8 	%rs934, [c_brief+617];
	cvt.rn.f32.s16 	%f2851, %rs934;
	mul.f32 	%f2852, %f76, %f2851;
	sub.f32 	%f2853, %f2850, %f2852;
	add.f32 	%f2854, %f2853, 0f3F000000;
	cvt.rzi.s32.f32 	%r3419, %f2854;
	mul.f32 	%f2855, %f7, %f2851;
	fma.rn.f32 	%f2856, %f76, %f2849, %f2855;
	add.f32 	%f2857, %f2856, 0f3F000000;
	cvt.rzi.s32.f32 	%r3420, %f2857;
	ld.const.s8 	%rs935, [c_brief+618];
	cvt.rn.f32.s16 	%f2858, %rs935;
	mul.f32 	%f2859, %f7, %f2858;
	ld.const.s8 	%rs936, [c_brief+619];
	cvt.rn.f32.s16 	%f2860, %rs936;
	mul.f32 	%f2861, %f76, %f2860;
	sub.f32 	%f2862, %f2859, %f2861;
	add.f32 	%f2863, %f2862, 0f3F000000;
	cvt.rzi.s32.f32 	%r3421, %f2863;
	mul.f32 	%f2864, %f7, %f2860;
	fma.rn.f32 	%f2865, %f76, %f2858, %f2864;
	add.f32 	%f2866, %f2865, 0f3F000000;
	cvt.rzi.s32.f32 	%r3422, %f2866;
	add.s32 	%r3423, %r3420, %r2;
	setp.lt.s32 	%p828, %r3423, 0;
	min.s32 	%r3424, %r3423, %r3;
	selp.b32 	%r3425, 0, %r3424, %p828;
	add.s32 	%r3426, %r3419, %r4;
	setp.lt.s32 	%p829, %r3426, 0;
	min.s32 	%r3427, %r3426, %r5;
	selp.b32 	%r3428, 0, %r3427, %p829;
	mad.lo.s32 	%r3429, %r3425, %r74, %r3428;
	cvt.s64.s32 	%rd722, %r3429;
	add.s64 	%rd723, %rd1, %rd722;
	ld.global.u8 	%rs937, [%rd723];
	add.s32 	%r3430, %r3422, %r2;
	setp.lt.s32 	%p830, %r3430, 0;
	min.s32 	%r3431, %r3430, %r3;
	selp.b32 	%r3432, 0, %r3431, %p830;
	add.s32 	%r3433, %r3421, %r4;
	setp.lt.s32 	%p831, %r3433, 0;
	min.s32 	%r3434, %r3433, %r5;
	selp.b32 	%r3435, 0, %r3434, %p831;
	mad.lo.s32 	%r3436, %r3432, %r74, %r3435;
	cvt.s64.s32 	%rd724, %r3436;
	add.s64 	%rd725, %rd1, %rd724;
	ld.global.u8 	%rs938, [%rd725];
	setp.lt.u16 	%p832, %rs937, %rs938;
	or.b32  	%r3437, %r3418, 67108864;
	selp.b32 	%r3438, %r3437, %r3418, %p832;
	ld.const.s8 	%rs939, [c_brief+620];
	cvt.rn.f32.s16 	%f2867, %rs939;
	mul.f32 	%f2868, %f7, %f2867;
	ld.const.s8 	%rs940, [c_brief+621];
	cvt.rn.f32.s16 	%f2869, %rs940;
	mul.f32 	%f2870, %f76, %f2869;
	sub.f32 	%f2871, %f2868, %f2870;
	add.f32 	%f2872, %f2871, 0f3F000000;
	cvt.rzi.s32.f32 	%r3439, %f2872;
	mul.f32 	%f2873, %f7, %f2869;
	fma.rn.f32 	%f2874, %f76, %f2867, %f2873;
	add.f32 	%f2875, %f2874, 0f3F000000;
	cvt.rzi.s32.f32 	%r3440, %f2875;
	ld.const.s8 	%rs941, [c_brief+622];
	cvt.rn.f32.s16 	%f2876, %rs941;
	mul.f32 	%f2877, %f7, %f2876;
	ld.const.s8 	%rs942, [c_brief+623];
	cvt.rn.f32.s16 	%f2878, %rs942;
	mul.f32 	%f2879, %f76, %f2878;
	sub.f32 	%f2880, %f2877, %f2879;
	add.f32 	%f2881, %f2880, 0f3F000000;
	cvt.rzi.s32.f32 	%r3441, %f2881;
	mul.f32 	%f2882, %f7, %f2878;
	fma.rn.f32 	%f2883, %f76, %f2876, %f2882;
	add.f32 	%f2884, %f2883, 0f3F000000;
	cvt.rzi.s32.f32 	%r3442, %f2884;
	add.s32 	%r3443, %r3440, %r2;
	setp.lt.s32 	%p833, %r3443, 0;
	min.s32 	%r3444, %r3443, %r3;
	selp.b32 	%r3445, 0, %r3444, %p833;
	add.s32 	%r3446, %r3439, %r4;
	setp.lt.s32 	%p834, %r3446, 0;
	min.s32 	%r3447, %r3446, %r5;
	selp.b32 	%r3448, 0, %r3447, %p834;
	mad.lo.s32 	%r3449, %r3445, %r74, %r3448;
	cvt.s64.s32 	%rd726, %r3449;
	add.s64 	%rd727, %rd1, %rd726;
	ld.global.u8 	%rs943, [%rd727];
	add.s32 	%r3450, %r3442, %r2;
	setp.lt.s32 	%p835, %r3450, 0;
	min.s32 	%r3451, %r3450, %r3;
	selp.b32 	%r3452, 0, %r3451, %p835;
	add.s32 	%r3453, %r3441, %r4;
	setp.lt.s32 	%p836, %r3453, 0;
	min.s32 	%r3454, %r3453, %r5;
	selp.b32 	%r3455, 0, %r3454, %p836;
	mad.lo.s32 	%r3456, %r3452, %r74, %r3455;
	cvt.s64.s32 	%rd728, %r3456;
	add.s64 	%rd729, %rd1, %rd728;
	ld.global.u8 	%rs944, [%rd729];
	setp.lt.u16 	%p837, %rs943, %rs944;
	or.b32  	%r3457, %r3438, 134217728;
	selp.b32 	%r3458, %r3457, %r3438, %p837;
	ld.const.s8 	%rs945, [c_brief+624];
	cvt.rn.f32.s16 	%f2885, %rs945;
	mul.f32 	%f2886, %f7, %f2885;
	ld.const.s8 	%rs946, [c_brief+625];
	cvt.rn.f32.s16 	%f2887, %rs946;
	mul.f32 	%f2888, %f76, %f2887;
	sub.f32 	%f2889, %f2886, %f2888;
	add.f32 	%f2890, %f2889, 0f3F000000;
	cvt.rzi.s32.f32 	%r3459, %f2890;
	mul.f32 	%f2891, %f7, %f2887;
	fma.rn.f32 	%f2892, %f76, %f2885, %f2891;
	add.f32 	%f2893, %f2892, 0f3F000000;
	cvt.rzi.s32.f32 	%r3460, %f2893;
	ld.const.s8 	%rs947, [c_brief+626];
	cvt.rn.f32.s16 	%f2894, %rs947;
	mul.f32 	%f2895, %f7, %f2894;
	ld.const.s8 	%rs948, [c_brief+627];
	cvt.rn.f32.s16 	%f2896, %rs948;
	mul.f32 	%f2897, %f76, %f2896;
	sub.f32 	%f2898, %f2895, %f2897;
	add.f32 	%f2899, %f2898, 0f3F000000;
	cvt.rzi.s32.f32 	%r3461, %f2899;
	mul.f32 	%f2900, %f7, %f2896;
	fma.rn.f32 	%f2901, %f76, %f2894, %f2900;
	add.f32 	%f2902, %f2901, 0f3F000000;
	cvt.rzi.s32.f32 	%r3462, %f2902;
	add.s32 	%r3463, %r3460, %r2;
	setp.lt.s32 	%p838, %r3463, 0;
	min.s32 	%r3464, %r3463, %r3;
	selp.b32 	%r3465, 0, %r3464, %p838;
	add.s32 	%r3466, %r3459, %r4;
	setp.lt.s32 	%p839, %r3466, 0;
	min.s32 	%r3467, %r3466, %r5;
	selp.b32 	%r3468, 0, %r3467, %p839;
	mad.lo.s32 	%r3469, %r3465, %r74, %r3468;
	cvt.s64.s32 	%rd730, %r3469;
	add.s64 	%rd731, %rd1, %rd730;
	ld.global.u8 	%rs949, [%rd731];
	add.s32 	%r3470, %r3462, %r2;
	setp.lt.s32 	%p840, %r3470, 0;
	min.s32 	%r3471, %r3470, %r3;
	selp.b32 	%r3472, 0, %r3471, %p840;
	add.s32 	%r3473, %r3461, %r4;
	setp.lt.s32 	%p841, %r3473, 0;
	min.s32 	%r3474, %r3473, %r5;
	selp.b32 	%r3475, 0, %r3474, %p841;
	mad.lo.s32 	%r3476, %r3472, %r74, %r3475;
	cvt.s64.s32 	%rd732, %r3476;
	add.s64 	%rd733, %rd1, %rd732;
	ld.global.u8 	%rs950, [%rd733];
	setp.lt.u16 	%p842, %rs949, %rs950;
	or.b32  	%r3477, %r3458, 268435456;
	selp.b32 	%r3478, %r3477, %r3458, %p842;
	ld.const.s8 	%rs951, [c_brief+628];
	cvt.rn.f32.s16 	%f2903, %rs951;
	mul.f32 	%f2904, %f7, %f2903;
	ld.const.s8 	%rs952, [c_brief+629];
	cvt.rn.f32.s16 	%f2905, %rs952;
	mul.f32 	%f2906, %f76, %f2905;
	sub.f32 	%f2907, %f2904, %f2906;
	add.f32 	%f2908, %f2907, 0f3F000000;
	cvt.rzi.s32.f32 	%r3479, %f2908;
	mul.f32 	%f2909, %f7, %f2905;
	fma.rn.f32 	%f2910, %f76, %f2903, %f2909;
	add.f32 	%f2911, %f2910, 0f3F000000;
	cvt.rzi.s32.f32 	%r3480, %f2911;
	ld.const.s8 	%rs953, [c_brief+630];
	cvt.rn.f32.s16 	%f2912, %rs953;
	mul.f32 	%f2913, %f7, %f2912;
	ld.const.s8 	%rs954, [c_brief+631];
	cvt.rn.f32.s16 	%f2914, %rs954;
	mul.f32 	%f2915, %f76, %f2914;
	sub.f32 	%f2916, %f2913, %f2915;
	add.f32 	%f2917, %f2916, 0f3F000000;
	cvt.rzi.s32.f32 	%r3481, %f2917;
	mul.f32 	%f2918, %f7, %f2914;
	fma.rn.f32 	%f2919, %f76, %f2912, %f2918;
	add.f32 	%f2920, %f2919, 0f3F000000;
	cvt.rzi.s32.f32 	%r3482, %f2920;
	add.s32 	%r3483, %r3480, %r2;
	setp.lt.s32 	%p843, %r3483, 0;
	min.s32 	%r3484, %r3483, %r3;
	selp.b32 	%r3485, 0, %r3484, %p843;
	add.s32 	%r3486, %r3479, %r4;
	setp.lt.s32 	%p844, %r3486, 0;
	min.s32 	%r3487, %r3486, %r5;
	selp.b32 	%r3488, 0, %r3487, %p844;
	mad.lo.s32 	%r3489, %r3485, %r74, %r3488;
	cvt.s64.s32 	%rd734, %r3489;
	add.s64 	%rd735, %rd1, %rd734;
	ld.global.u8 	%rs955, [%rd735];
	add.s32 	%r3490, %r3482, %r2;
	setp.lt.s32 	%p845, %r3490, 0;
	min.s32 	%r3491, %r3490, %r3;
	selp.b32 	%r3492, 0, %r3491, %p845;
	add.s32 	%r3493, %r3481, %r4;
	setp.lt.s32 	%p846, %r3493, 0;
	min.s32 	%r3494, %r3493, %r5;
	selp.b32 	%r3495, 0, %r3494, %p846;
	mad.lo.s32 	%r3496, %r3492, %r74, %r3495;
	cvt.s64.s32 	%rd736, %r3496;
	add.s64 	%rd737, %rd1, %rd736;
	ld.global.u8 	%rs956, [%rd737];
	setp.lt.u16 	%p847, %rs955, %rs956;
	or.b32  	%r3497, %r3478, 536870912;
	selp.b32 	%r3498, %r3497, %r3478, %p847;
	ld.const.s8 	%rs957, [c_brief+632];
	cvt.rn.f32.s16 	%f2921, %rs957;
	mul.f32 	%f2922, %f7, %f2921;
	ld.const.s8 	%rs958, [c_brief+633];
	cvt.rn.f32.s16 	%f2923, %rs958;
	mul.f32 	%f2924, %f76, %f2923;
	sub.f32 	%f2925, %f2922, %f2924;
	add.f32 	%f2926, %f2925, 0f3F000000;
	cvt.rzi.s32.f32 	%r3499, %f2926;
	mul.f32 	%f2927, %f7, %f2923;
	fma.rn.f32 	%f2928, %f76, %f2921, %f2927;
	add.f32 	%f2929, %f2928, 0f3F000000;
	cvt.rzi.s32.f32 	%r3500, %f2929;
	ld.const.s8 	%rs959, [c_brief+634];
	cvt.rn.f32.s16 	%f2930, %rs959;
	mul.f32 	%f2931, %f7, %f2930;
	ld.const.s8 	%rs960, [c_brief+635];
	cvt.rn.f32.s16 	%f2932, %rs960;
	mul.f32 	%f2933, %f76, %f2932;
	sub.f32 	%f2934, %f2931, %f2933;
	add.f32 	%f2935, %f2934, 0f3F000000;
	cvt.rzi.s32.f32 	%r3501, %f2935;
	mul.f32 	%f2936, %f7, %f2932;
	fma.rn.f32 	%f2937, %f76, %f2930, %f2936;
	add.f32 	%f2938, %f2937, 0f3F000000;
	cvt.rzi.s32.f32 	%r3502, %f2938;
	add.s32 	%r3503, %r3500, %r2;
	setp.lt.s32 	%p848, %r3503, 0;
	min.s32 	%r3504, %r3503, %r3;
	selp.b32 	%r3505, 0, %r3504, %p848;
	add.s32 	%r3506, %r3499, %r4;
	setp.lt.s32 	%p849, %r3506, 0;
	min.s32 	%r3507, %r3506, %r5;
	selp.b32 	%r3508, 0, %r3507, %p849;
	mad.lo.s32 	%r3509, %r3505, %r74, %r3508;
	cvt.s64.s32 	%rd738, %r3509;
	add.s64 	%rd739, %rd1, %rd738;
	ld.global.u8 	%rs961, [%rd739];
	add.s32 	%r3510, %r3502, %r2;
	setp.lt.s32 	%p850, %r3510, 0;
	min.s32 	%r3511, %r3510, %r3;
	selp.b32 	%r3512, 0, %r3511, %p850;
	add.s32 	%r3513, %r3501, %r4;
	setp.lt.s32 	%p851, %r3513, 0;
	min.s32 	%r3514, %r3513, %r5;
	selp.b32 	%r3515, 0, %r3514, %p851;
	mad.lo.s32 	%r3516, %r3512, %r74, %r3515;
	cvt.s64.s32 	%rd740, %r3516;
	add.s64 	%rd741, %rd1, %rd740;
	ld.global.u8 	%rs962, [%rd741];
	setp.lt.u16 	%p852, %rs961, %rs962;
	or.b32  	%r3517, %r3498, 1073741824;
	selp.b32 	%r3518, %r3517, %r3498, %p852;
	ld.const.s8 	%rs963, [c_brief+636];
	cvt.rn.f32.s16 	%f2939, %rs963;
	mul.f32 	%f2940, %f7, %f2939;
	ld.const.s8 	%rs964, [c_brief+637];
	cvt.rn.f32.s16 	%f2941, %rs964;
	mul.f32 	%f2942, %f76, %f2941;
	sub.f32 	%f2943, %f2940, %f2942;
	add.f32 	%f2944, %f2943, 0f3F000000;
	cvt.rzi.s32.f32 	%r3519, %f2944;
	mul.f32 	%f2945, %f7, %f2941;
	fma.rn.f32 	%f2946, %f76, %f2939, %f2945;
	add.f32 	%f2947, %f2946, 0f3F000000;
	cvt.rzi.s32.f32 	%r3520, %f2947;
	ld.const.s8 	%rs965, [c_brief+638];
	cvt.rn.f32.s16 	%f2948, %rs965;
	mul.f32 	%f2949, %f7, %f2948;
	ld.const.s8 	%rs966, [c_brief+639];
	cvt.rn.f32.s16 	%f2950, %rs966;
	mul.f32 	%f2951, %f76, %f2950;
	sub.f32 	%f2952, %f2949, %f2951;
	add.f32 	%f2953, %f2952, 0f3F000000;
	cvt.rzi.s32.f32 	%r3521, %f2953;
	mul.f32 	%f2954, %f7, %f2950;
	fma.rn.f32 	%f2955, %f76, %f2948, %f2954;
	add.f32 	%f2956, %f2955, 0f3F000000;
	cvt.rzi.s32.f32 	%r3522, %f2956;
	add.s32 	%r3523, %r3520, %r2;
	setp.lt.s32 	%p853, %r3523, 0;
	min.s32 	%r3524, %r3523, %r3;
	selp.b32 	%r3525, 0, %r3524, %p853;
	add.s32 	%r3526, %r3519, %r4;
	setp.lt.s32 	%p854, %r3526, 0;
	min.s32 	%r3527, %r3526, %r5;
	selp.b32 	%r3528, 0, %r3527, %p854;
	mad.lo.s32 	%r3529, %r3525, %r74, %r3528;
	cvt.s64.s32 	%rd742, %r3529;
	add.s64 	%rd743, %rd1, %rd742;
	ld.global.u8 	%rs967, [%rd743];
	add.s32 	%r3530, %r3522, %r2;
	setp.lt.s32 	%p855, %r3530, 0;
	min.s32 	%r3531, %r3530, %r3;
	selp.b32 	%r3532, 0, %r3531, %p855;
	add.s32 	%r3533, %r3521, %r4;
	setp.lt.s32 	%p856, %r3533, 0;
	min.s32 	%r3534, %r3533, %r5;
	selp.b32 	%r3535, 0, %r3534, %p856;
	mad.lo.s32 	%r3536, %r3532, %r74, %r3535;
	cvt.s64.s32 	%rd744, %r3536;
	add.s64 	%rd745, %rd1, %rd744;
	ld.global.u8 	%rs968, [%rd745];
	setp.lt.u16 	%p857, %rs967, %rs968;
	or.b32  	%r3537, %r3518, -2147483648;
	selp.b32 	%r3538, %r3537, %r3518, %p857;
	ld.const.s8 	%rs969, [c_brief+640];
	cvt.rn.f32.s16 	%f2957, %rs969;
	mul.f32 	%f2958, %f7, %f2957;
	ld.const.s8 	%rs970, [c_brief+641];
	cvt.rn.f32.s16 	%f2959, %rs970;
	mul.f32 	%f2960, %f76, %f2959;
	sub.f32 	%f2961, %f2958, %f2960;
	add.f32 	%f2962, %f2961, 0f3F000000;
	cvt.rzi.s32.f32 	%r3539, %f2962;
	mul.f32 	%f2963, %f7, %f2959;
	fma.rn.f32 	%f2964, %f76, %f2957, %f2963;
	add.f32 	%f2965, %f2964, 0f3F000000;
	cvt.rzi.s32.f32 	%r3540, %f2965;
	ld.const.s8 	%rs971, [c_brief+642];
	cvt.rn.f32.s16 	%f2966, %rs971;
	mul.f32 	%f2967, %f7, %f2966;
	ld.const.s8 	%rs972, [c_brief+643];
	cvt.rn.f32.s16 	%f2968, %rs972;
	mul.f32 	%f2969, %f76, %f2968;
	sub.f32 	%f2970, %f2967, %f2969;
	add.f32 	%f2971, %f2970, 0f3F000000;
	cvt.rzi.s32.f32 	%r3541, %f2971;
	mul.f32 	%f2972, %f7, %f2968;
	fma.rn.f32 	%f2973, %f76, %f2966, %f2972;
	add.f32 	%f2974, %f2973, 0f3F000000;
	cvt.rzi.s32.f32 	%r3542, %f2974;
	add.s32 	%r3543, %r3540, %r2;
	setp.lt.s32 	%p858, %r3543, 0;
	min.s32 	%r3544, %r3543, %r3;
	selp.b32 	%r3545, 0, %r3544, %p858;
	add.s32 	%r3546, %r3539, %r4;
	setp.lt.s32 	%p859, %r3546, 0;
	min.s32 	%r3547, %r3546, %r5;
	selp.b32 	%r3548, 0, %r3547, %p859;
	mad.lo.s32 	%r3549, %r3545, %r74, %r3548;
	cvt.s64.s32 	%rd746, %r3549;
	add.s64 	%rd747, %rd1, %rd746;
	ld.global.u8 	%rs973, [%rd747];
	add.s32 	%r3550, %r3542, %r2;
	setp.lt.s32 	%p860, %r3550, 0;
	min.s32 	%r3551, %r3550, %r3;
	selp.b32 	%r3552, 0, %r3551, %p860;
	add.s32 	%r3553, %r3541, %r4;
	setp.lt.s32 	%p861, %r3553, 0;
	min.s32 	%r3554, %r3553, %r5;
	selp.b32 	%r3555, 0, %r3554, %p861;
	mad.lo.s32 	%r3556, %r3552, %r74, %r3555;
	cvt.s64.s32 	%rd748, %r3556;
	add.s64 	%rd749, %rd1, %rd748;
	ld.global.u8 	%rs974, [%rd749];
	setp.lt.u16 	%p862, %rs973, %rs974;
	selp.u32 	%r3557, 1, 0, %p862;
	ld.const.s8 	%rs975, [c_brief+644];
	cvt.rn.f32.s16 	%f2975, %rs975;
	mul.f32 	%f2976, %f7, %f2975;
	ld.const.s8 	%rs976, [c_brief+645];
	cvt.rn.f32.s16 	%f2977, %rs976;
	mul.f32 	%f2978, %f76, %f2977;
	sub.f32 	%f2979, %f2976, %f2978;
	add.f32 	%f2980, %f2979, 0f3F000000;
	cvt.rzi.s32.f32 	%r3558, %f2980;
	mul.f32 	%f2981, %f7, %f2977;
	fma.rn.f32 	%f2982, %f76, %f2975, %f2981;
	add.f32 	%f2983, %f2982, 0f3F000000;
	cvt.rzi.s32.f32 	%r3559, %f2983;
	ld.const.s8 	%rs977, [c_brief+646];
	cvt.rn.f32.s16 	%f2984, %rs977;
	mul.f32 	%f2985, %f7, %f2984;
	ld.const.s8 	%rs978, [c_brief+647];
	cvt.rn.f32.s16 	%f2986, %rs978;
	mul.f32 	%f2987, %f76, %f2986;
	sub.f32 	%f2988, %f2985, %f2987;
	add.f32 	%f2989, %f2988, 0f3F000000;
	cvt.rzi.s32.f32 	%r3560, %f2989;
	mul.f32 	%f2990, %f7, %f2986;
	fma.rn.f32 	%f2991, %f76, %f2984, %f2990;
	add.f32 	%f2992, %f2991, 0f3F000000;
	cvt.rzi.s32.f32 	%r3561, %f2992;
	add.s32 	%r3562, %r3559, %r2;
	setp.lt.s32 	%p863, %r3562, 0;
	min.s32 	%r3563, %r3562, %r3;
	selp.b32 	%r3564, 0, %r3563, %p863;
	add.s32 	%r3565, %r3558, %r4;
	setp.lt.s32 	%p864, %r3565, 0;
	min.s32 	%r3566, %r3565, %r5;
	selp.b32 	%r3567, 0, %r3566, %p864;
	mad.lo.s32 	%r3568, %r3564, %r74, %r3567;
	cvt.s64.s32 	%rd750, %r3568;
	add.s64 	%rd751, %rd1, %rd750;
	ld.global.u8 	%rs979, [%rd751];
	add.s32 	%r3569, %r3561, %r2;
	setp.lt.s32 	%p865, %r3569, 0;
	min.s32 	%r3570, %r3569, %r3;
	selp.b32 	%r3571, 0, %r3570, %p865;
	add.s32 	%r3572, %r3560, %r4;
	setp.lt.s32 	%p866, %r3572, 0;
	min.s32 	%r3573, %r3572, %r5;
	selp.b32 	%r3574, 0, %r3573, %p866;
	mad.lo.s32 	%r3575, %r3571, %r74, %r3574;
	cvt.s64.s32 	%rd752, %r3575;
	add.s64 	%rd753, %rd1, %rd752;
	ld.global.u8 	%rs980, [%rd753];
	setp.lt.u16 	%p867, %rs979, %rs980;
	or.b32  	%r3576, %r3557, 2;
	selp.b32 	%r3577, %r3576, %r3557, %p867;
	ld.const.s8 	%rs981, [c_brief+648];
	cvt.rn.f32.s16 	%f2993, %rs981;
	mul.f32 	%f2994, %f7, %f2993;
	ld.const.s8 	%rs982, [c_brief+649];
	cvt.rn.f32.s16 	%f2995, %rs982;
	mul.f32 	%f2996, %f76, %f2995;
	sub.f32 	%f2997, %f2994, %f2996;
	add.f32 	%f2998, %f2997, 0f3F000000;
	cvt.rzi.s32.f32 	%r3578, %f2998;
	mul.f32 	%f2999, %f7, %f2995;
	fma.rn.f32 	%f3000, %f76, %f2993, %f2999;
	add.f32 	%f3001, %f3000, 0f3F000000;
	cvt.rzi.s32.f32 	%r3579, %f3001;
	ld.const.s8 	%rs983, [c_brief+650];
	cvt.rn.f32.s16 	%f3002, %rs983;
	mul.f32 	%f3003, %f7, %f3002;
	ld.const.s8 	%rs984, [c_brief+651];
	cvt.rn.f32.s16 	%f3004, %rs984;
	mul.f32 	%f3005, %f76, %f3004;
	sub.f32 	%f3006, %f3003, %f3005;
	add.f32 	%f3007, %f3006, 0f3F000000;
	cvt.rzi.s32.f32 	%r3580, %f3007;
	mul.f32 	%f3008, %f7, %f3004;
	fma.rn.f32 	%f3009, %f76, %f3002, %f3008;
	add.f32 	%f3010, %f3009, 0f3F000000;
	cvt.rzi.s32.f32 	%r3581, %f3010;
	add.s32 	%r3582, %r3579, %r2;
	setp.lt.s32 	%p868, %r3582, 0;
	min.s32 	%r3583, %r3582, %r3;
	selp.b32 	%r3584, 0, %r3583, %p868;
	add.s32 	%r3585, %r3578, %r4;
	setp.lt.s32 	%p869, %r3585, 0;
	min.s32 	%r3586, %r3585, %r5;
	selp.b32 	%r3587, 0, %r3586, %p869;
	mad.lo.s32 	%r3588, %r3584, %r74, %r3587;
	cvt.s64.s32 	%rd754, %r3588;
	add.s64 	%rd755, %rd1, %rd754;
	ld.global.u8 	%rs985, [%rd755];
	add.s32 	%r3589, %r3581, %r2;
	setp.lt.s32 	%p870, %r3589, 0;
	min.s32 	%r3590, %r3589, %r3;
	selp.b32 	%r3591, 0, %r3590, %p870;
	add.s32 	%r3592, %r3580, %r4;
	setp.lt.s32 	%p871, %r3592, 0;
	min.s32 	%r3593, %r3592, %r5;
	selp.b32 	%r3594, 0, %r3593, %p871;
	mad.lo.s32 	%r3595, %r3591, %r74, %r3594;
	cvt.s64.s32 	%rd756, %r3595;
	add.s64 	%rd757, %rd1, %rd756;
	ld.global.u8 	%rs986, [%rd757];
	setp.lt.u16 	%p872, %rs985, %rs986;
	or.b32  	%r3596, %r3577, 4;
	selp.b32 	%r3597, %r3596, %r3577, %p872;
	ld.const.s8 	%rs987, [c_brief+652];
	cvt.rn.f32.s16 	%f3011, %rs987;
	mul.f32 	%f3012, %f7, %f3011;
	ld.const.s8 	%rs988, [c_brief+653];
	cvt.rn.f32.s16 	%f3013, %rs988;
	mul.f32 	%f3014, %f76, %f3013;
	sub.f32 	%f3015, %f3012, %f3014;
	add.f32 	%f3016, %f3015, 0f3F000000;
	cvt.rzi.s32.f32 	%r3598, %f3016;
	mul.f32 	%f3017, %f7, %f3013;
	fma.rn.f32 	%f3018, %f76, %f3011, %f3017;
	add.f32 	%f3019, %f3018, 0f3F000000;
	cvt.rzi.s32.f32 	%r3599, %f3019;
	ld.const.s8 	%rs989, [c_brief+654];
	cvt.rn.f32.s16 	%f3020, %rs989;
	mul.f32 	%f3021, %f7, %f3020;
	ld.const.s8 	%rs990, [c_brief+655];
	cvt.rn.f32.s16 	%f3022, %rs990;
	mul.f32 	%f3023, %f76, %f3022;
	sub.f32 	%f3024, %f3021, %f3023;
	add.f32 	%f3025, %f3024, 0f3F000000;
	cvt.rzi.s32.f32 	%r3600, %f3025;
	mul.f32 	%f3026, %f7, %f3022;
	fma.rn.f32 	%f3027, %f76, %f3020, %f3026;
	add.f32 	%f3028, %f3027, 0f3F000000;
	cvt.rzi.s32.f32 	%r3601, %f3028;
	add.s32 	%r3602, %r3599, %r2;
	setp.lt.s32 	%p873, %r3602, 0;
	min.s32 	%r3603, %r3602, %r3;
	selp.b32 	%r3604, 0, %r3603, %p873;
	add.s32 	%r3605, %r3598, %r4;
	setp.lt.s32 	%p874, %r3605, 0;
	min.s32 	%r3606, %r3605, %r5;
	selp.b32 	%r3607, 0, %r3606, %p874;
	mad.lo.s32 	%r3608, %r3604, %r74, %r3607;
	cvt.s64.s32 	%rd758, %r3608;
	add.s64 	%rd759, %rd1, %rd758;
	ld.global.u8 	%rs991, [%rd759];
	add.s32 	%r3609, %r3601, %r2;
	setp.lt.s32 	%p875, %r3609, 0;
	min.s32 	%r3610, %r3609, %r3;
	selp.b32 	%r3611, 0, %r3610, %p875;
	add.s32 	%r3612, %r3600, %r4;
	setp.lt.s32 	%p876, %r3612, 0;
	min.s32 	%r3613, %r3612, %r5;
	selp.b32 	%r3614, 0, %r3613, %p876;
	mad.lo.s32 	%r3615, %r3611, %r74, %r3614;
	cvt.s64.s32 	%rd760, %r3615;
	add.s64 	%rd761, %rd1, %rd760;
	ld.global.u8 	%rs992, [%rd761];
	setp.lt.u16 	%p877, %rs991, %rs992;
	or.b32  	%r3616, %r3597, 8;
	selp.b32 	%r3617, %r3616, %r3597, %p877;
	ld.const.s8 	%rs993, [c_brief+656];
	cvt.rn.f32.s16 	%f3029, %rs993;
	mul.f32 	%f3030, %f7, %f3029;
	ld.const.s8 	%rs994, [c_brief+657];
	cvt.rn.f32.s16 	%f3031, %rs994;
	mul.f32 	%f3032, %f76, %f3031;
	sub.f32 	%f3033, %f3030, %f3032;
	add.f32 	%f3034, %f3033, 0f3F000000;
	cvt.rzi.s32.f32 	%r3618, %f3034;
	mul.f32 	%f3035, %f7, %f3031;
	fma.rn.f32 	%f3036, %f76, %f3029, %f3035;
	add.f32 	%f3037, %f3036, 0f3F000000;
	cvt.rzi.s32.f32 	%r3619, %f3037;
	ld.const.s8 	%rs995, [c_brief+658];
	cvt.rn.f32.s16 	%f3038, %rs995;
	mul.f32 	%f3039, %f7, %f3038;
	ld.const.s8 	%rs996, [c_brief+659];
	cvt.rn.f32.s16 	%f3040, %rs996;
	mul.f32 	%f3041, %f76, %f3040;
	sub.f32 	%f3042, %f3039, %f3041;
	add.f32 	%f3043, %f3042, 0f3F000000;
	cvt.rzi.s32.f32 	%r3620, %f3043;
	mul.f32 	%f3044, %f7, %f3040;
	fma.rn.f32 	%f3045, %f76, %f3038, %f3044;
	add.f32 	%f3046, %f3045, 0f3F000000;
	cvt.rzi.s32.f32 	%r3621, %f3046;
	add.s32 	%r3622, %r3619, %r2;
	setp.lt.s32 	%p878, %r3622, 0;
	min.s32 	%r3623, %r3622, %r3;
	selp.b32 	%r3624, 0, %r3623, %p878;
	add.s32 	%r3625, %r3618, %r4;
	setp.lt.s32 	%p879, %r3625, 0;
	min.s32 	%r3626, %r3625, %r5;
	selp.b32 	%r3627, 0, %r3626, %p879;
	mad.lo.s32 	%r3628, %r3624, %r74, %r3627;
	cvt.s64.s32 	%rd762, %r3628;
	add.s64 	%rd763, %rd1, %rd762;
	ld.global.u8 	%rs997, [%rd763];
	add.s32 	%r3629, %r3621, %r2;
	setp.lt.s32 	%p880, %r3629, 0;
	min.s32 	%r3630, %r3629, %r3;
	selp.b32 	%r3631, 0, %r3630, %p880;
	add.s32 	%r3632, %r3620, %r4;
	setp.lt.s32 	%p881, %r3632, 0;
	min.s32 	%r3633, %r3632, %r5;
	selp.b32 	%r3634, 0, %r3633, %p881;
	mad.lo.s32 	%r3635, %r3631, %r74, %r3634;
	cvt.s64.s32 	%rd764, %r3635;
	add.s64 	%rd765, %rd1, %rd764;
	ld.global.u8 	%rs998, [%rd765];
	setp.lt.u16 	%p882, %rs997, %rs998;
	or.b32  	%r3636, %r3617, 16;
	selp.b32 	%r3637, %r3636, %r3617, %p882;
	ld.const.s8 	%rs999, [c_brief+660];
	cvt.rn.f32.s16 	%f3047, %rs999;
	mul.f32 	%f3048, %f7, %f3047;
	ld.const.s8 	%rs1000, [c_brief+661];
	cvt.rn.f32.s16 	%f3049, %rs1000;
	mul.f32 	%f3050, %f76, %f3049;
	sub.f32 	%f3051, %f3048, %f3050;
	add.f32 	%f3052, %f3051, 0f3F000000;
	cvt.rzi.s32.f32 	%r3638, %f3052;
	mul.f32 	%f3053, %f7, %f3049;
	fma.rn.f32 	%f3054, %f76, %f3047, %f3053;
	add.f32 	%f3055, %f3054, 0f3F000000;
	cvt.rzi.s32.f32 	%r3639, %f3055;
	ld.const.s8 	%rs1001, [c_brief+662];
	cvt.rn.f32.s16 	%f3056, %rs1001;
	mul.f32 	%f3057, %f7, %f3056;
	ld.const.s8 	%rs1002, [c_brief+663];
	cvt.rn.f32.s16 	%f3058, %rs1002;
	mul.f32 	%f3059, %f76, %f3058;
	sub.f32 	%f3060, %f3057, %f3059;
	add.f32 	%f3061, %f3060, 0f3F000000;
	cvt.rzi.s32.f32 	%r3640, %f3061;
	mul.f32 	%f3062, %f7, %f3058;
	fma.rn.f32 	%f3063, %f76, %f3056, %f3062;
	add.f32 	%f3064, %f3063, 0f3F000000;
	cvt.rzi.s32.f32 	%r3641, %f3064;
	add.s32 	%r3642, %r3639, %r2;
	setp.lt.s32 	%p883, %r3642, 0;
	min.s32 	%r3643, %r3642, %r3;
	selp.b32 	%r3644, 0, %r3643, %p883;
	add.s32 	%r3645, %r3638, %r4;
	setp.lt.s32 	%p884, %r3645, 0;
	min.s32 	%r3646, %r3645, %r5;
	selp.b32 	%r3647, 0, %r3646, %p884;
	mad.lo.s32 	%r3648, %r3644, %r74, %r3647;
	cvt.s64.s32 	%rd766, %r3648;
	add.s64 	%rd767, %rd1, %rd766;
	ld.global.u8 	%rs1003, [%rd767];
	add.s32 	%r3649, %r3641, %r2;
	setp.lt.s32 	%p885, %r3649, 0;
	min.s32 	%r3650, %r3649, %r3;
	selp.b32 	%r3651, 0, %r3650, %p885;
	add.s32 	%r3652, %r3640, %r4;
	setp.lt.s32 	%p886, %r3652, 0;
	min.s32 	%r3653, %r3652, %r5;
	selp.b32 	%r3654, 0, %r3653, %p886;
	mad.lo.s32 	%r3655, %r3651, %r74, %r3654;
	cvt.s64.s32 	%rd768, %r3655;
	add.s64 	%rd769, %rd1, %rd768;
	ld.global.u8 	%rs1004, [%rd769];
	setp.lt.u16 	%p887, %rs1003, %rs1004;
	or.b32  	%r3656, %r3637, 32;
	selp.b32 	%r3657, %r3656, %r3637, %p887;
	ld.const.s8 	%rs1005, [c_brief+664];
	cvt.rn.f32.s16 	%f3065, %rs1005;
	mul.f32 	%f3066, %f7, %f3065;
	ld.const.s8 	%rs1006, [c_brief+665];
	cvt.rn.f32.s16 	%f3067, %rs1006;
	mul.f32 	%f3068, %f76, %f3067;
	sub.f32 	%f3069, %f3066, %f3068;
	add.f32 	%f3070, %f3069, 0f3F000000;
	cvt.rzi.s32.f32 	%r3658, %f3070;
	mul.f32 	%f3071, %f7, %f3067;
	fma.rn.f32 	%f3072, %f76, %f3065, %f3071;
	add.f32 	%f3073, %f3072, 0f3F000000;
	cvt.rzi.s32.f32 	%r3659, %f3073;
	ld.const.s8 	%rs1007, [c_brief+666];
	cvt.rn.f32.s16 	%f3074, %rs1007;
	mul.f32 	%f3075, %f7, %f3074;
	ld.const.s8 	%rs1008, [c_brief+667];
	cvt.rn.f32.s16 	%f3076, %rs1008;
	mul.f32 	%f3077, %f76, %f3076;
	sub.f32 	%f3078, %f3075, %f3077;
	add.f32 	%f3079, %f3078, 0f3F000000;
	cvt.rzi.s32.f32 	%r3660, %f3079;
	mul.f32 	%f3080, %f7, %f3076;
	fma.rn.f32 	%f3081, %f76, %f3074, %f3080;
	add.f32 	%f3082, %f3081, 0f3F000000;
	cvt.rzi.s32.f32 	%r3661, %f3082;
	add.s32 	%r3662, %r3659, %r2;
	setp.lt.s32 	%p888, %r3662, 0;
	min.s32 	%r3663, %r3662, %r3;
	selp.b32 	%r3664, 0, %r3663, %p888;
	add.s32 	%r3665, %r3658, %r4;
	setp.lt.s32 	%p889, %r3665, 0;
	min.s32 	%r3666, %r3665, %r5;
	selp.b32 	%r3667, 0, %r3666, %p889;
	mad.lo.s32 	%r3668, %r3664, %r74, %r3667;
	cvt.s64.s32 	%rd770, %r3668;
	add.s64 	%rd771, %rd1, %rd770;
	ld.global.u8 	%rs1009, [%rd771];
	add.s32 	%r3669, %r3661, %r2;
	setp.lt.s32 	%p890, %r3669, 0;
	min.s32 	%r3670, %r3669, %r3;
	selp.b32 	%r3671, 0, %r3670, %p890;
	add.s32 	%r3672, %r3660, %r4;
	setp.lt.s32 	%p891, %r3672, 0;
	min.s32 	%r3673, %r3672, %r5;
	selp.b32 	%r3674, 0, %r3673, %p891;
	mad.lo.s32 	%r3675, %r3671, %r74, %r3674;
	cvt.s64.s32 	%rd772, %r3675;
	add.s64 	%rd773, %rd1, %rd772;
	ld.global.u8 	%rs1010, [%rd773];
	setp.lt.u16 	%p892, %rs1009, %rs1010;
	or.b32  	%r3676, %r3657, 64;
	selp.b32 	%r3677, %r3676, %r3657, %p892;
	ld.const.s8 	%rs1011, [c_brief+668];
	cvt.rn.f32.s16 	%f3083, %rs1011;
	mul.f32 	%f3084, %f7, %f3083;
	ld.const.s8 	%rs1012, [c_brief+669];
	cvt.rn.f32.s16 	%f3085, %rs1012;
	mul.f32 	%f3086, %f76, %f3085;
	sub.f32 	%f3087, %f3084, %f3086;
	add.f32 	%f3088, %f3087, 0f3F000000;
	cvt.rzi.s32.f32 	%r3678, %f3088;
	mul.f32 	%f3089, %f7, %f3085;
	fma.rn.f32 	%f3090, %f76, %f3083, %f3089;
	add.f32 	%f3091, %f3090, 0f3F000000;
	cvt.rzi.s32.f32 	%r3679, %f3091;
	ld.const.s8 	%rs1013, [c_brief+670];
	cvt.rn.f32.s16 	%f3092, %rs1013;
	mul.f32 	%f3093, %f7, %f3092;
	ld.const.s8 	%rs1014, [c_brief+671];
	cvt.rn.f32.s16 	%f3094, %rs1014;
	mul.f32 	%f3095, %f76, %f3094;
	sub.f32 	%f3096, %f3093, %f3095;
	add.f32 	%f3097, %f3096, 0f3F000000;
	cvt.rzi.s32.f32 	%r3680, %f3097;
	mul.f32 	%f3098, %f7, %f3094;
	fma.rn.f32 	%f3099, %f76, %f3092, %f3098;
	add.f32 	%f3100, %f3099, 0f3F000000;
	cvt.rzi.s32.f32 	%r3681, %f3100;
	add.s32 	%r3682, %r3679, %r2;
	setp.lt.s32 	%p893, %r3682, 0;
	min.s32 	%r3683, %r3682, %r3;
	selp.b32 	%r3684, 0, %r3683, %p893;
	add.s32 	%r3685, %r3678, %r4;
	setp.lt.s32 	%p894, %r3685, 0;
	min.s32 	%r3686, %r3685, %r5;
	selp.b32 	%r3687, 0, %r3686, %p894;
	mad.lo.s32 	%r3688, %r3684, %r74, %r3687;
	cvt.s64.s32 	%rd774, %r3688;
	add.s64 	%rd775, %rd1, %rd774;
	ld.global.u8 	%rs1015, [%rd775];
	add.s32 	%r3689, %r3681, %r2;
	setp.lt.s32 	%p895, %r3689, 0;
	min.s32 	%r3690, %r3689, %r3;
	selp.b32 	%r3691, 0, %r3690, %p895;
	add.s32 	%r3692, %r3680, %r4;
	setp.lt.s32 	%p896, %r3692, 0;
	min.s32 	%r3693, %r3692, %r5;
	selp.b32 	%r3694, 0, %r3693, %p896;
	mad.lo.s32 	%r3695, %r3691, %r74, %r3694;
	cvt.s64.s32 	%rd776, %r3695;
	add.s64 	%rd777, %rd1, %rd776;
	ld.global.u8 	%rs1016, [%rd777];
	setp.lt.u16 	%p897, %rs1015, %rs1016;
	or.b32  	%r3696, %r3677, 128;
	selp.b32 	%r3697, %r3696, %r3677, %p897;
	ld.const.s8 	%rs1017, [c_brief+672];
	cvt.rn.f32.s16 	%f3101, %rs1017;
	mul.f32 	%f3102, %f7, %f3101;
	ld.const.s8 	%rs1018, [c_brief+673];
	cvt.rn.f32.s16 	%f3103, %rs1018;
	mul.f32 	%f3104, %f76, %f3103;
	sub.f32 	%f3105, %f3102, %f3104;
	add.f32 	%f3106, %f3105, 0f3F000000;
	cvt.rzi.s32.f32 	%r3698, %f3106;
	mul.f32 	%f3107, %f7, %f3103;
	fma.rn.f32 	%f3108, %f76, %f3101, %f3107;
	add.f32 	%f3109, %f3108, 0f3F000000;
	cvt.rzi.s32.f32 	%r3699, %f3109;
	ld.const.s8 	%rs1019, [c_brief+674];
	cvt.rn.f32.s16 	%f3110, %rs1019;
	mul.f32 	%f3111, %f7, %f3110;
	ld.const.s8 	%rs1020, [c_brief+675];
	cvt.rn.f32.s16 	%f3112, %rs1020;
	mul.f32 	%f3113, %f76, %f3112;
	sub.f32 	%f3114, %f3111, %f3113;
	add.f32 	%f3115, %f3114, 0f3F000000;
	cvt.rzi.s32.f32 	%r3700, %f3115;
	mul.f32 	%f3116, %f7, %f3112;
	fma.rn.f32 	%f3117, %f76, %f3110, %f3116;
	add.f32 	%f3118, %f3117, 0f3F000000;
	cvt.rzi.s32.f32 	%r3701, %f3118;
	add.s32 	%r3702, %r3699, %r2;
	setp.lt.s32 	%p898, %r3702, 0;
	min.s32 	%r3703, %r3702, %r3;
	selp.b32 	%r3704, 0, %r3703, %p898;
	add.s32 	%r3705, %r3698, %r4;
	setp.lt.s32 	%p899, %r3705, 0;
	min.s32 	%r3706, %r3705, %r5;
	selp.b32 	%r3707, 0, %r3706, %p899;
	mad.lo.s32 	%r3708, %r3704, %r74, %r3707;
	cvt.s64.s32 	%rd778, %r3708;
	add.s64 	%rd779, %rd1, %rd778;
	ld.global.u8 	%rs1021, [%rd779];
	add.s32 	%r3709, %r3701, %r2;
	setp.lt.s32 	%p900, %r3709, 0;
	min.s32 	%r3710, %r3709, %r3;
	selp.b32 	%r3711, 0, %r3710, %p900;
	add.s32 	%r3712, %r3700, %r4;
	setp.lt.s32 	%p901, %r3712, 0;
	min.s32 	%r3713, %r3712, %r5;
	selp.b32 	%r3714, 0, %r3713, %p901;
	mad.lo.s32 	%r3715, %r3711, %r74, %r3714;
	cvt.s64.s32 	%rd780, %r3715;
	add.s64 	%rd781, %rd1, %rd780;
	ld.global.u8 	%rs1022, [%rd781];
	setp.lt.u16 	%p902, %rs1021, %rs1022;
	or.b32  	%r3716, %r3697, 256;
	selp.b32 	%r3717, %r3716, %r3697, %p902;
	ld.const.s8 	%rs1023, [c_brief+676];
	cvt.rn.f32.s16 	%f3119, %rs1023;
	mul.f32 	%f3120, %f7, %f3119;
	ld.const.s8 	%rs1024, [c_brief+677];
	cvt.rn.f32.s16 	%f3121, %rs1024;
	mul.f32 	%f3122, %f76, %f3121;
	sub.f32 	%f3123, %f3120, %f3122;
	add.f32 	%f3124, %f3123, 0f3F000000;
	cvt.rzi.s32.f32 	%r3718, %f3124;
	mul.f32 	%f3125, %f7, %f3121;
	fma.rn.f32 	%f3126, %f76, %f3119, %f3125;
	add.f32 	%f3127, %f3126, 0f3F000000;
	cvt.rzi.s32.f32 	%r3719, %f3127;
	ld.const.s8 	%rs1025, [c_brief+678];
	cvt.rn.f32.s16 	%f3128, %rs1025;
	mul.f32 	%f3129, %f7, %f3128;
	ld.const.s8 	%rs1026, [c_brief+679];
	cvt.rn.f32.s16 	%f3130, %rs1026;
	mul.f32 	%f3131, %f76, %f3130;
	sub.f32 	%f3132, %f3129, %f3131;
	add.f32 	%f3133, %f3132, 0f3F000000;
	cvt.rzi.s32.f32 	%r3720, %f3133;
	mul.f32 	%f3134, %f7, %f3130;
	fma.rn.f32 	%f3135, %f76, %f3128, %f3134;
	add.f32 	%f3136, %f3135, 0f3F000000;
	cvt.rzi.s32.f32 	%r3721, %f3136;
	add.s32 	%r3722, %r3719, %r2;
	setp.lt.s32 	%p903, %r3722, 0;
	min.s32 	%r3723, %r3722, %r3;
	selp.b32 	%r3724, 0, %r3723, %p903;
	add.s32 	%r3725, %r3718, %r4;
	setp.lt.s32 	%p904, %r3725, 0;
	min.s32 	%r3726, %r3725, %r5;
	selp.b32 	%r3727, 0, %r3726, %p904;
	mad.lo.s32 	%r3728, %r3724, %r74, %r3727;
	cvt.s64.s32 	%rd782, %r3728;
	add.s64 	%rd783, %rd1, %rd782;
	ld.global.u8 	%rs1027, [%rd783];
	add.s32 	%r3729, %r3721, %r2;
	setp.lt.s32 	%p905, %r3729, 0;
	min.s32 	%r3730, %r3729, %r3;
	selp.b32 	%r3731, 0, %r3730, %p905;
	add.s32 	%r3732, %r3720, %r4;
	setp.lt.s32 	%p906, %r3732, 0;
	min.s32 	%r3733, %r3732, %r5;
	selp.b32 	%r3734, 0, %r3733, %p906;
	mad.lo.s32 	%r3735, %r3731, %r74, %r3734;
	cvt.s64.s32 	%rd784, %r3735;
	add.s64 	%rd785, %rd1, %rd784;
	ld.global.u8 	%rs1028, [%rd785];
	setp.lt.u16 	%p907, %rs1027, %rs1028;
	or.b32  	%r3736, %r3717, 512;
	selp.b32 	%r3737, %r3736, %r3717, %p907;
	ld.const.s8 	%rs1029, [c_brief+680];
	cvt.rn.f32.s16 	%f3137, %rs1029;
	mul.f32 	%f3138, %f7, %f3137;
	ld.const.s8 	%rs1030, [c_brief+681];
	cvt.rn.f32.s16 	%f3139, %rs1030;
	mul.f32 	%f3140, %f76, %f3139;
	sub.f32 	%f3141, %f3138, %f3140;
	add.f32 	%f3142, %f3141, 0f3F000000;
	cvt.rzi.s32.f32 	%r3738, %f3142;
	mul.f32 	%f3143, %f7, %f3139;
	fma.rn.f32 	%f3144, %f76, %f3137, %f3143;
	add.f32 	%f3145, %f3144, 0f3F000000;
	cvt.rzi.s32.f32 	%r3739, %f3145;
	ld.const.s8 	%rs1031, [c_brief+682];
	cvt.rn.f32.s16 	%f3146, %rs1031;
	mul.f32 	%f3147, %f7, %f3146;
	ld.const.s8 	%rs1032, [c_brief+683];
	cvt.rn.f32.s16 	%f3148, %rs1032;
	mul.f32 	%f3149, %f76, %f3148;
	sub.f32 	%f3150, %f3147, %f3149;
	add.f32 	%f3151, %f3150, 0f3F000000;
	cvt.rzi.s32.f32 	%r3740, %f3151;
	mul.f32 	%f3152, %f7, %f3148;
	fma.rn.f32 	%f3153, %f76, %f3146, %f3152;
	add.f32 	%f3154, %f3153, 0f3F000000;
	cvt.rzi.s32.f32 	%r3741, %f3154;
	add.s32 	%r3742, %r3739, %r2;
	setp.lt.s32 	%p908, %r3742, 0;
	min.s32 	%r3743, %r3742, %r3;
	selp.b32 	%r3744, 0, %r3743, %p908;
	add.s32 	%r3745, %r3738, %r4;
	setp.lt.s32 	%p909, %r3745, 0;
	min.s32 	%r3746, %r3745, %r5;
	selp.b32 	%r3747, 0, %r3746, %p909;
	mad.lo.s32 	%r3748, %r3744, %r74, %r3747;
	cvt.s64.s32 	%rd786, %r3748;
	add.s64 	%rd787, %rd1, %rd786;
	ld.global.u8 	%rs1033, [%rd787];
	add.s32 	%r3749, %r3741, %r2;
	setp.lt.s32 	%p910, %r3749, 0;
	min.s32 	%r3750, %r3749, %r3;
	selp.b32 	%r3751, 0, %r3750, %p910;
	add.s32 	%r3752, %r3740, %r4;
	setp.lt.s32 	%p911, %r3752, 0;
	min.s32 	%r3753, %r3752, %r5;
	selp.b32 	%r3754, 0, %r3753, %p911;
	mad.lo.s32 	%r3755, %r3751, %r74, %r3754;
	cvt.s64.s32 	%rd788, %r3755;
	add.s64 	%rd789, %rd1, %rd788;
	ld.global.u8 	%rs1034, [%rd789];
	setp.lt.u16 	%p912, %rs1033, %rs1034;
	or.b32  	%r3756, %r3737, 1024;
	selp.b32 	%r3757, %r3756, %r3737, %p912;
	ld.const.s8 	%rs1035, [c_brief+684];
	cvt.rn.f32.s16 	%f3155, %rs1035;
	mul.f32 	%f3156, %f7, %f3155;
	ld.const.s8 	%rs1036, [c_brief+685];
	cvt.rn.f32.s16 	%f3157, %rs1036;
	mul.f32 	%f3158, %f76, %f3157;
	sub.f32 	%f3159, %f3156, %f3158;
	add.f32 	%f3160, %f3159, 0f3F000000;
	cvt.rzi.s32.f32 	%r3758, %f3160;
	mul.f32 	%f3161, %f7, %f3157;
	fma.rn.f32 	%f3162, %f76, %f3155, %f3161;
	add.f32 	%f3163, %f3162, 0f3F000000;
	cvt.rzi.s32.f32 	%r3759, %f3163;
	ld.const.s8 	%rs1037, [c_brief+686];
	cvt.rn.f32.s16 	%f3164, %rs1037;
	mul.f32 	%f3165, %f7, %f3164;
	ld.const.s8 	%rs1038, [c_brief+687];
	cvt.rn.f32.s16 	%f3166, %rs1038;
	mul.f32 	%f3167, %f76, %f3166;
	sub.f32 	%f3168, %f3165, %f3167;
	add.f32 	%f3169, %f3168, 0f3F000000;
	cvt.rzi.s32.f32 	%r3760, %f3169;
	mul.f32 	%f3170, %f7, %f3166;
	fma.rn.f32 	%f3171, %f76, %f3164, %f3170;
	add.f32 	%f3172, %f3171, 0f3F000000;
	cvt.rzi.s32.f32 	%r3761, %f3172;
	add.s32 	%r3762, %r3759, %r2;
	setp.lt.s32 	%p913, %r3762, 0;
	min.s32 	%r3763, %r3762, %r3;
	selp.b32 	%r3764, 0, %r3763, %p913;
	add.s32 	%r3765, %r3758, %r4;
	setp.lt.s32 	%p914, %r3765, 0;
	min.s32 	%r3766, %r3765, %r5;
	selp.b32 	%r3767, 0, %r3766, %p914;
	mad.lo.s32 	%r3768, %r3764, %r74, %r3767;
	cvt.s64.s32 	%rd790, %r3768;
	add.s64 	%rd791, %rd1, %rd790;
	ld.global.u8 	%rs1039, [%rd791];
	add.s32 	%r3769, %r3761, %r2;
	setp.lt.s32 	%p915, %r3769, 0;
	min.s32 	%r3770, %r3769, %r3;
	selp.b32 	%r3771, 0, %r3770, %p915;
	add.s32 	%r3772, %r3760, %r4;
	setp.lt.s32 	%p916, %r3772, 0;
	min.s32 	%r3773, %r3772, %r5;
	selp.b32 	%r3774, 0, %r3773, %p916;
	mad.lo.s32 	%r3775, %r3771, %r74, %r3774;
	cvt.s64.s32 	%rd792, %r3775;
	add.s64 	%rd793, %rd1, %rd792;
	ld.global.u8 	%rs1040, [%rd793];
	setp.lt.u16 	%p917, %rs1039, %rs1040;
	or.b32  	%r3776, %r3757, 2048;
	selp.b32 	%r3777, %r3776, %r3757, %p917;
	ld.const.s8 	%rs1041, [c_brief+688];
	cvt.rn.f32.s16 	%f3173, %rs1041;
	mul.f32 	%f3174, %f7, %f3173;
	ld.const.s8 	%rs1042, [c_brief+689];
	cvt.rn.f32.s16 	%f3175, %rs1042;
	mul.f32 	%f3176, %f76, %f3175;
	sub.f32 	%f3177, %f3174, %f3176;
	add.f32 	%f3178, %f3177, 0f3F000000;
	cvt.rzi.s32.f32 	%r3778, %f3178;
	mul.f32 	%f3179, %f7, %f3175;
	fma.rn.f32 	%f3180, %f76, %f3173, %f3179;
	add.f32 	%f3181, %f3180, 0f3F000000;
	cvt.rzi.s32.f32 	%r3779, %f3181;
	ld.const.s8 	%rs1043, [c_brief+690];
	cvt.rn.f32.s16 	%f3182, %rs1043;
	mul.f32 	%f3183, %f7, %f3182;
	ld.const.s8 	%rs1044, [c_brief+691];
	cvt.rn.f32.s16 	%f3184, %rs1044;
	mul.f32 	%f3185, %f76, %f3184;
	sub.f32 	%f3186, %f3183, %f3185;
	add.f32 	%f3187, %f3186, 0f3F000000;
	cvt.rzi.s32.f32 	%r3780, %f3187;
	mul.f32 	%f3188, %f7, %f3184;
	fma.rn.f32 	%f3189, %f76, %f3182, %f3188;
	add.f32 	%f3190, %f3189, 0f3F000000;
	cvt.rzi.s32.f32 	%r3781, %f3190;
	add.s32 	%r3782, %r3779, %r2;
	setp.lt.s32 	%p918, %r3782, 0;
	min.s32 	%r3783, %r3782, %r3;
	selp.b32 	%r3784, 0, %r3783, %p918;
	add.s32 	%r3785, %r3778, %r4;
	setp.lt.s32 	%p919, %r3785, 0;
	min.s32 	%r3786, %r3785, %r5;
	selp.b32 	%r3787, 0, %r3786, %p919;
	mad.lo.s32 	%r3788, %r3784, %r74, %r3787;
	cvt.s64.s32 	%rd794, %r3788;
	add.s64 	%rd795, %rd1, %rd794;
	ld.global.u8 	%rs1045, [%rd795];
	add.s32 	%r3789, %r3781, %r2;
	setp.lt.s32 	%p920, %r3789, 0;
	min.s32 	%r3790, %r3789, %r3;
	selp.b32 	%r3791, 0, %r3790, %p920;
	add.s32 	%r3792, %r3780, %r4;
	setp.lt.s32 	%p921, %r3792, 0;
	min.s32 	%r3793, %r3792, %r5;
	selp.b32 	%r3794, 0, %r3793, %p921;
	mad.lo.s32 	%r3795, %r3791, %r74, %r3794;
	cvt.s64.s32 	%rd796, %r3795;
	add.s64 	%rd797, %rd1, %rd796;
	ld.global.u8 	%rs1046, [%rd797];
	setp.lt.u16 	%p922, %rs1045, %rs1046;
	or.b32  	%r3796, %r3777, 4096;
	selp.b32 	%r3797, %r3796, %r3777, %p922;
	ld.const.s8 	%rs1047, [c_brief+692];
	cvt.rn.f32.s16 	%f3191, %rs1047;
	mul.f32 	%f3192, %f7, %f3191;
	ld.const.s8 	%rs1048, [c_brief+693];
	cvt.rn.f32.s16 	%f3193, %rs1048;
	mul.f32 	%f3194, %f76, %f3193;
	sub.f32 	%f3195, %f3192, %f3194;
	add.f32 	%f3196, %f3195, 0f3F000000;
	cvt.rzi.s32.f32 	%r3798, %f3196;
	mul.f32 	%f3197, %f7, %f3193;
	fma.rn.f32 	%f3198, %f76, %f3191, %f3197;
	add.f32 	%f3199, %f3198, 0f3F000000;
	cvt.rzi.s32.f32 	%r3799, %f3199;
	ld.const.s8 	%rs1049, [c_brief+694];
	cvt.rn.f32.s16 	%f3200, %rs1049;
	mul.f32 	%f3201, %f7, %f3200;
	ld.const.s8 	%rs1050, [c_brief+695];
	cvt.rn.f32.s16 	%f3202, %rs1050;
	mul.f32 	%f3203, %f76, %f3202;
	sub.f32 	%f3204, %f3201, %f3203;
	add.f32 	%f3205, %f3204, 0f3F000000;
	cvt.rzi.s32.f32 	%r3800, %f3205;
	mul.f32 	%f3206, %f7, %f3202;
	fma.rn.f32 	%f3207, %f76, %f3200, %f3206;
	add.f32 	%f3208, %f3207, 0f3F000000;
	cvt.rzi.s32.f32 	%r3801, %f3208;
	add.s32 	%r3802, %r3799, %r2;
	setp.lt.s32 	%p923, %r3802, 0;
	min.s32 	%r3803, %r3802, %r3;
	selp.b32 	%r3804, 0, %r3803, %p923;
	add.s32 	%r3805, %r3798, %r4;
	setp.lt.s32 	%p924, %r3805, 0;
	min.s32 	%r3806, %r3805, %r5;
	selp.b32 	%r3807, 0, %r3806, %p924;
	mad.lo.s32 	%r3808, %r3804, %r74, %r3807;
	cvt.s64.s32 	%rd798, %r3808;
	add.s64 	%rd799, %rd1, %rd798;
	ld.global.u8 	%rs1051, [%rd799];
	add.s32 	%r3809, %r3801, %r2;
	setp.lt.s32 	%p925, %r3809, 0;
	min.s32 	%r3810, %r3809, %r3;
	selp.b32 	%r3811, 0, %r3810, %p925;
	add.s32 	%r3812, %r3800, %r4;
	setp.lt.s32 	%p926, %r3812, 0;
	min.s32 	%r3813, %r3812, %r5;
	selp.b32 	%r3814, 0, %r3813, %p926;
	mad.lo.s32 	%r3815, %r3811, %r74, %r3814;
	cvt.s64.s32 	%rd800, %r3815;
	add.s64 	%rd801, %rd1, %rd800;
	ld.global.u8 	%rs1052, [%rd801];
	setp.lt.u16 	%p927, %rs1051, %rs1052;
	or.b32  	%r3816, %r3797, 8192;
	selp.b32 	%r3817, %r3816, %r3797, %p927;
	ld.const.s8 	%rs1053, [c_brief+696];
	cvt.rn.f32.s16 	%f3209, %rs1053;
	mul.f32 	%f3210, %f7, %f3209;
	ld.const.s8 	%rs1054, [c_brief+697];
	cvt.rn.f32.s16 	%f3211, %rs1054;
	mul.f32 	%f3212, %f76, %f3211;
	sub.f32 	%f3213, %f3210, %f3212;
	add.f32 	%f3214, %f3213, 0f3F000000;
	cvt.rzi.s32.f32 	%r3818, %f3214;
	mul.f32 	%f3215, %f7, %f3211;
	fma.rn.f32 	%f3216, %f76, %f3209, %f3215;
	add.f32 	%f3217, %f3216, 0f3F000000;
	cvt.rzi.s32.f32 	%r3819, %f3217;
	ld.const.s8 	%rs1055, [c_brief+698];
	cvt.rn.f32.s16 	%f3218, %rs1055;
	mul.f32 	%f3219, %f7, %f3218;
	ld.const.s8 	%rs1056, [c_brief+699];
	cvt.rn.f32.s16 	%f3220, %rs1056;
	mul.f32 	%f3221, %f76, %f3220;
	sub.f32 	%f3222, %f3219, %f3221;
	add.f32 	%f3223, %f3222, 0f3F000000;
	cvt.rzi.s32.f32 	%r3820, %f3223;
	mul.f32 	%f3224, %f7, %f3220;
	fma.rn.f32 	%f3225, %f76, %f3218, %f3224;
	add.f32 	%f3226, %f3225, 0f3F000000;
	cvt.rzi.s32.f32 	%r3821, %f3226;
	add.s32 	%r3822, %r3819, %r2;
	setp.lt.s32 	%p928, %r3822, 0;
	min.s32 	%r3823, %r3822, %r3;
	selp.b32 	%r3824, 0, %r3823, %p928;
	add.s32 	%r3825, %r3818, %r4;
	setp.lt.s32 	%p929, %r3825, 0;
	min.s32 	%r3826, %r3825, %r5;
	selp.b32 	%r3827, 0, %r3826, %p929;
	mad.lo.s32 	%r3828, %r3824, %r74, %r3827;
	cvt.s64.s32 	%rd802, %r3828;
	add.s64 	%rd803, %rd1, %rd802;
	ld.global.u8 	%rs1057, [%rd803];
	add.s32 	%r3829, %r3821, %r2;
	setp.lt.s32 	%p930, %r3829, 0;
	min.s32 	%r3830, %r3829, %r3;
	selp.b32 	%r3831, 0, %r3830, %p930;
	add.s32 	%r3832, %r3820, %r4;
	setp.lt.s32 	%p931, %r3832, 0;
	min.s32 	%r3833, %r3832, %r5;
	selp.b32 	%r3834, 0, %r3833, %p931;
	mad.lo.s32 	%r3835, %r3831, %r74, %r3834;
	cvt.s64.s32 	%rd804, %r3835;
	add.s64 	%rd805, %rd1, %rd804;
	ld.global.u8 	%rs1058, [%rd805];
	setp.lt.u16 	%p932, %rs1057, %rs1058;
	or.b32  	%r3836, %r3817, 16384;
	selp.b32 	%r3837, %r3836, %r3817, %p932;
	ld.const.s8 	%rs1059, [c_brief+700];
	cvt.rn.f32.s16 	%f3227, %rs1059;
	mul.f32 	%f3228, %f7, %f3227;
	ld.const.s8 	%rs1060, [c_brief+701];
	cvt.rn.f32.s16 	%f3229, %rs1060;
	mul.f32 	%f3230, %f76, %f3229;
	sub.f32 	%f3231, %f3228, %f3230;
	add.f32 	%f3232, %f3231, 0f3F000000;
	cvt.rzi.s32.f32 	%r3838, %f3232;
	mul.f32 	%f3233, %f7, %f3229;
	fma.rn.f32 	%f3234, %f76, %f3227, %f3233;
	add.f32 	%f3235, %f3234, 0f3F000000;
	cvt.rzi.s32.f32 	%r3839, %f3235;
	ld.const.s8 	%rs1061, [c_brief+702];
	cvt.rn.f32.s16 	%f3236, %rs1061;
	mul.f32 	%f3237, %f7, %f3236;
	ld.const.s8 	%rs1062, [c_brief+703];
	cvt.rn.f32.s16 	%f3238, %rs1062;
	mul.f32 	%f3239, %f76, %f3238;
	sub.f32 	%f3240, %f3237, %f3239;
	add.f32 	%f3241, %f3240, 0f3F000000;
	cvt.rzi.s32.f32 	%r3840, %f3241;
	mul.f32 	%f3242, %f7, %f3238;
	fma.rn.f32 	%f3243, %f76, %f3236, %f3242;
	add.f32 	%f3244, %f3243, 0f3F000000;
	cvt.rzi.s32.f32 	%r3841, %f3244;
	add.s32 	%r3842, %r3839, %r2;
	setp.lt.s32 	%p933, %r3842, 0;
	min.s32 	%r3843, %r3842, %r3;
	selp.b32 	%r3844, 0, %r3843, %p933;
	add.s32 	%r3845, %r3838, %r4;
	setp.lt.s32 	%p934, %r3845, 0;
	min.s32 	%r3846, %r3845, %r5;
	selp.b32 	%r3847, 0, %r3846, %p934;
	mad.lo.s32 	%r3848, %r3844, %r74, %r3847;
	cvt.s64.s32 	%rd806, %r3848;
	add.s64 	%rd807, %rd1, %rd806;
	ld.global.u8 	%rs1063, [%rd807];
	add.s32 	%r3849, %r3841, %r2;
	setp.lt.s32 	%p935, %r3849, 0;
	min.s32 	%r3850, %r3849, %r3;
	selp.b32 	%r3851, 0, %r3850, %p935;
	add.s32 	%r3852, %r3840, %r4;
	setp.lt.s32 	%p936, %r3852, 0;
	min.s32 	%r3853, %r3852, %r5;
	selp.b32 	%r3854, 0, %r3853, %p936;
	mad.lo.s32 	%r3855, %r3851, %r74, %r3854;
	cvt.s64.s32 	%rd808, %r3855;
	add.s64 	%rd809, %rd1, %rd808;
	ld.global.u8 	%rs1064, [%rd809];
	setp.lt.u16 	%p937, %rs1063, %rs1064;
	or.b32  	%r3856, %r3837, 32768;
	selp.b32 	%r3857, %r3856, %r3837, %p937;
	ld.const.s8 	%rs1065, [c_brief+704];
	cvt.rn.f32.s16 	%f3245, %rs1065;
	mul.f32 	%f3246, %f7, %f3245;
	ld.const.s8 	%rs1066, [c_brief+705];
	cvt.rn.f32.s16 	%f3247, %rs1066;
	mul.f32 	%f3248, %f76, %f3247;
	sub.f32 	%f3249, %f3246, %f3248;
	add.f32 	%f3250, %f3249, 0f3F000000;
	cvt.rzi.s32.f32 	%r3858, %f3250;
	mul.f32 	%f3251, %f7, %f3247;
	fma.rn.f32 	%f3252, %f76, %f3245, %f3251;
	add.f32 	%f3253, %f3252, 0f3F000000;
	cvt.rzi.s32.f32 	%r3859, %f3253;
	ld.const.s8 	%rs1067, [c_brief+706];
	cvt.rn.f32.s16 	%f3254, %rs1067;
	mul.f32 	%f3255, %f7, %f3254;
	ld.const.s8 	%rs1068, [c_brief+707];
	cvt.rn.f32.s16 	%f3256, %rs1068;
	mul.f32 	%f3257, %f76, %f3256;
	sub.f32 	%f3258, %f3255, %f3257;
	add.f32 	%f3259, %f3258, 0f3F000000;
	cvt.rzi.s32.f32 	%r3860, %f3259;
	mul.f32 	%f3260, %f7, %f3256;
	fma.rn.f32 	%f3261, %f76, %f3254, %f3260;
	add.f32 	%f3262, %f3261, 0f3F000000;
	cvt.rzi.s32.f32 	%r3861, %f3262;
	add.s32 	%r3862, %r3859, %r2;
	setp.lt.s32 	%p938, %r3862, 0;
	min.s32 	%r3863, %r3862, %r3;
	selp.b32 	%r3864, 0, %r3863, %p938;
	add.s32 	%r3865, %r3858, %r4;
	setp.lt.s32 	%p939, %r3865, 0;
	min.s32 	%r3866, %r3865, %r5;
	selp.b32 	%r3867, 0, %r3866, %p939;
	mad.lo.s32 	%r3868, %r3864, %r74, %r3867;
	cvt.s64.s32 	%rd810, %r3868;
	add.s64 	%rd811, %rd1, %rd810;
	ld.global.u8 	%rs1069, [%rd811];
	add.s32 	%r3869, %r3861, %r2;
	setp.lt.s32 	%p940, %r3869, 0;
	min.s32 	%r3870, %r3869, %r3;
	selp.b32 	%r3871, 0, %r3870, %p940;
	add.s32 	%r3872, %r3860, %r4;
	setp.lt.s32 	%p941, %r3872, 0;
	min.s32 	%r3873, %r3872, %r5;
	selp.b32 	%r3874, 0, %r3873, %p941;
	mad.lo.s32 	%r3875, %r3871, %r74, %r3874;
	cvt.s64.s32 	%rd812, %r3875;
	add.s64 	%rd813, %rd1, %rd812;
	ld.global.u8 	%rs1070, [%rd813];
	setp.lt.u16 	%p942, %rs1069, %rs1070;
	or.b32  	%r3876, %r3857, 65536;
	selp.b32 	%r3877, %r3876, %r3857, %p942;
	ld.const.s8 	%rs1071, [c_brief+708];
	cvt.rn.f32.s16 	%f3263, %rs1071;
	mul.f32 	%f3264, %f7, %f3263;
	ld.const.s8 	%rs1072, [c_brief+709];
	cvt.rn.f32.s16 	%f3265, %rs1072;
	mul.f32 	%f3266, %f76, %f3265;
	sub.f32 	%f3267, %f3264, %f3266;
	add.f32 	%f3268, %f3267, 0f3F000000;
	cvt.rzi.s32.f32 	%r3878, %f3268;
	mul.f32 	%f3269, %f7, %f3265;
	fma.rn.f32 	%f3270, %f76, %f3263, %f3269;
	add.f32 	%f3271, %f3270, 0f3F000000;
	cvt.rzi.s32.f32 	%r3879, %f3271;
	ld.const.s8 	%rs1073, [c_brief+710];
	cvt.rn.f32.s16 	%f3272, %rs1073;
	mul.f32 	%f3273, %f7, %f3272;
	ld.const.s8 	%rs1074, [c_brief+711];
	cvt.rn.f32.s16 	%f3274, %rs1074;
	mul.f32 	%f3275, %f76, %f3274;
	sub.f32 	%f3276, %f3273, %f3275;
	add.f32 	%f3277, %f3276, 0f3F000000;
	cvt.rzi.s32.f32 	%r3880, %f3277;
	mul.f32 	%f3278, %f7, %f3274;
	fma.rn.f32 	%f3279, %f76, %f3272, %f3278;
	add.f32 	%f3280, %f3279, 0f3F000000;
	cvt.rzi.s32.f32 	%r3881, %f3280;
	add.s32 	%r3882, %r3879, %r2;
	setp.lt.s32 	%p943, %r3882, 0;
	min.s32 	%r3883, %r3882, %r3;
	selp.b32 	%r3884, 0, %r3883, %p943;
	add.s32 	%r3885, %r3878, %r4;
	setp.lt.s32 	%p944, %r3885, 0;
	min.s32 	%r3886, %r3885, %r5;
	selp.b32 	%r3887, 0, %r3886, %p944;
	mad.lo.s32 	%r3888, %r3884, %r74, %r3887;
	cvt.s64.s32 	%rd814, %r3888;
	add.s64 	%rd815, %rd1, %rd814;
	ld.global.u8 	%rs1075, [%rd815];
	add.s32 	%r3889, %r3881, %r2;
	setp.lt.s32 	%p945, %r3889, 0;
	min.s32 	%r3890, %r3889, %r3;
	selp.b32 	%r3891, 0, %r3890, %p945;
	add.s32 	%r3892, %r3880, %r4;
	setp.lt.s32 	%p946, %r3892, 0;
	min.s32 	%r3893, %r3892, %r5;
	selp.b32 	%r3894, 0, %r3893, %p946;
	mad.lo.s32 	%r3895, %r3891, %r74, %r3894;
	cvt.s64.s32 	%rd816, %r3895;
	add.s64 	%rd817, %rd1, %rd816;
	ld.global.u8 	%rs1076, [%rd817];
	setp.lt.u16 	%p947, %rs1075, %rs1076;
	or.b32  	%r3896, %r3877, 131072;
	selp.b32 	%r3897, %r3896, %r3877, %p947;
	ld.const.s8 	%rs1077, [c_brief+712];
	cvt.rn.f32.s16 	%f3281, %rs1077;
	mul.f32 	%f3282, %f7, %f3281;
	ld.const.s8 	%rs1078, [c_brief+713];
	cvt.rn.f32.s16 	%f3283, %rs1078;
	mul.f32 	%f3284, %f76, %f3283;
	sub.f32 	%f3285, %f3282, %f3284;
	add.f32 	%f3286, %f3285, 0f3F000000;
	cvt.rzi.s32.f32 	%r3898, %f3286;
	mul.f32 	%f3287, %f7, %f3283;
	fma.rn.f32 	%f3288, %f76, %f3281, %f3287;
	add.f32 	%f3289, %f3288, 0f3F000000;
	cvt.rzi.s32.f32 	%r3899, %f3289;
	ld.const.s8 	%rs1079, [c_brief+714];
	cvt.rn.f32.s16 	%f3290, %rs1079;
	mul.f32 	%f3291, %f7, %f3290;
	ld.const.s8 	%rs1080, [c_brief+715];
	cvt.rn.f32.s16 	%f3292, %rs1080;
	mul.f32 	%f3293, %f76, %f3292;
	sub.f32 	%f3294, %f3291, %f3293;
	add.f32 	%f3295, %f3294, 0f3F000000;
	cvt.rzi.s32.f32 	%r3900, %f3295;
	mul.f32 	%f3296, %f7, %f3292;
	fma.rn.f32 	%f3297, %f76, %f3290, %f3296;
	add.f32 	%f3298, %f3297, 0f3F000000;
	cvt.rzi.s32.f32 	%r3901, %f3298;
	add.s32 	%r3902, %r3899, %r2;
	setp.lt.s32 	%p948, %r3902, 0;
	min.s32 	%r3903, %r3902, %r3;
	selp.b32 	%r3904, 0, %r3903, %p948;
	add.s32 	%r3905, %r3898, %r4;
	setp.lt.s32 	%p949, %r3905, 0;
	min.s32 	%r3906, %r3905, %r5;
	selp.b32 	%r3907, 0, %r3906, %p949;
	mad.lo.s32 	%r3908, %r3904, %r74, %r3907;
	cvt.s64.s32 	%rd818, %r3908;
	add.s64 	%rd819, %rd1, %rd818;
	ld.global.u8 	%rs1081, [%rd819];
	add.s32 	%r3909, %r3901, %r2;
	setp.lt.s32 	%p950, %r3909, 0;
	min.s32 	%r3910, %r3909, %r3;
	selp.b32 	%r3911, 0, %r3910, %p950;
	add.s32 	%r3912, %r3900, %r4;
	setp.lt.s32 	%p951, %r3912, 0;
	min.s32 	%r3913, %r3912, %r5;
	selp.b32 	%r3914, 0, %r3913, %p951;
	mad.lo.s32 	%r3915, %r3911, %r74, %r3914;
	cvt.s64.s32 	%rd820, %r3915;
	add.s64 	%rd821, %rd1, %rd820;
	ld.global.u8 	%rs1082, [%rd821];
	setp.lt.u16 	%p952, %rs1081, %rs1082;
	or.b32  	%r3916, %r3897, 262144;
	selp.b32 	%r3917, %r3916, %r3897, %p952;
	ld.const.s8 	%rs1083, [c_brief+716];
	cvt.rn.f32.s16 	%f3299, %rs1083;
	mul.f32 	%f3300, %f7, %f3299;
	ld.const.s8 	%rs1084, [c_brief+717];
	cvt.rn.f32.s16 	%f3301, %rs1084;
	mul.f32 	%f3302, %f76, %f3301;
	sub.f32 	%f3303, %f3300, %f3302;
	add.f32 	%f3304, %f3303, 0f3F000000;
	cvt.rzi.s32.f32 	%r3918, %f3304;
	mul.f32 	%f3305, %f7, %f3301;
	fma.rn.f32 	%f3306, %f76, %f3299, %f3305;
	add.f32 	%f3307, %f3306, 0f3F000000;
	cvt.rzi.s32.f32 	%r3919, %f3307;
	ld.const.s8 	%rs1085, [c_brief+718];
	cvt.rn.f32.s16 	%f3308, %rs1085;
	mul.f32 	%f3309, %f7, %f3308;
	ld.const.s8 	%rs1086, [c_brief+719];
	cvt.rn.f32.s16 	%f3310, %rs1086;
	mul.f32 	%f3311, %f76, %f3310;
	sub.f32 	%f3312, %f3309, %f3311;
	add.f32 	%f3313, %f3312, 0f3F000000;
	cvt.rzi.s32.f32 	%r3920, %f3313;
	mul.f32 	%f3314, %f7, %f3310;
	fma.rn.f32 	%f3315, %f76, %f3308, %f3314;
	add.f32 	%f3316, %f3315, 0f3F000000;
	cvt.rzi.s32.f32 	%r3921, %f3316;
	add.s32 	%r3922, %r3919, %r2;
	setp.lt.s32 	%p953, %r3922, 0;
	min.s32 	%r3923, %r3922, %r3;
	selp.b32 	%r3924, 0, %r3923, %p953;
	add.s32 	%r3925, %r3918, %r4;
	setp.lt.s32 	%p954, %r3925, 0;
	min.s32 	%r3926, %r3925, %r5;
	selp.b32 	%r3927, 0, %r3926, %p954;
	mad.lo.s32 	%r3928, %r3924, %r74, %r3927;
	cvt.s64.s32 	%rd822, %r3928;
	add.s64 	%rd823, %rd1, %rd822;
	ld.global.u8 	%rs1087, [%rd823];
	add.s32 	%r3929, %r3921, %r2;
	setp.lt.s32 	%p955, %r3929, 0;
	min.s32 	%r3930, %r3929, %r3;
	selp.b32 	%r3931, 0, %r3930, %p955;
	add.s32 	%r3932, %r3920, %r4;
	setp.lt.s32 	%p956, %r3932, 0;
	min.s32 	%r3933, %r3932, %r5;
	selp.b32 	%r3934, 0, %r3933, %p956;
	mad.lo.s32 	%r3935, %r3931, %r74, %r3934;
	cvt.s64.s32 	%rd824, %r3935;
	add.s64 	%rd825, %rd1, %rd824;
	ld.global.u8 	%rs1088, [%rd825];
	setp.lt.u16 	%p957, %rs1087, %rs1088;
	or.b32  	%r3936, %r3917, 524288;
	selp.b32 	%r3937, %r3936, %r3917, %p957;
	ld.const.s8 	%rs1089, [c_brief+720];
	cvt.rn.f32.s16 	%f3317, %rs1089;
	mul.f32 	%f3318, %f7, %f3317;
	ld.const.s8 	%rs1090, [c_brief+721];
	cvt.rn.f32.s16 	%f3319, %rs1090;
	mul.f32 	%f3320, %f76, %f3319;
	sub.f32 	%f3321, %f3318, %f3320;
	add.f32 	%f3322, %f3321, 0f3F000000;
	cvt.rzi.s32.f32 	%r3938, %f3322;
	mul.f32 	%f3323, %f7, %f3319;
	fma.rn.f32 	%f3324, %f76, %f3317, %f3323;
	add.f32 	%f3325, %f3324, 0f3F000000;
	cvt.rzi.s32.f32 	%r3939, %f3325;
	ld.const.s8 	%rs1091, [c_brief+722];
	cvt.rn.f32.s16 	%f3326, %rs1091;
	mul.f32 	%f3327, %f7, %f3326;
	ld.const.s8 	%rs1092, [c_brief+723];
	cvt.rn.f32.s16 	%f3328, %rs1092;
	mul.f32 	%f3329, %f76, %f3328;
	sub.f32 	%f3330, %f3327, %f3329;
	add.f32 	%f3331, %f3330, 0f3F000000;
	cvt.rzi.s32.f32 	%r3940, %f3331;
	mul.f32 	%f3332, %f7, %f3328;
	fma.rn.f32 	%f3333, %f76, %f3326, %f3332;
	add.f32 	%f3334, %f3333, 0f3F000000;
	cvt.rzi.s32.f32 	%r3941, %f3334;
	add.s32 	%r3942, %r3939, %r2;
	setp.lt.s32 	%p958, %r3942, 0;
	min.s32 	%r3943, %r3942, %r3;
	selp.b32 	%r3944, 0, %r3943, %p958;
	add.s32 	%r3945, %r3938, %r4;
	setp.lt.s32 	%p959, %r3945, 0;
	min.s32 	%r3946, %r3945, %r5;
	selp.b32 	%r3947, 0, %r3946, %p959;
	mad.lo.s32 	%r3948, %r3944, %r74, %r3947;
	cvt.s64.s32 	%rd826, %r3948;
	add.s64 	%rd827, %rd1, %rd826;
	ld.global.u8 	%rs1093, [%rd827];
	add.s32 	%r3949, %r3941, %r2;
	setp.lt.s32 	%p960, %r3949, 0;
	min.s32 	%r3950, %r3949, %r3;
	selp.b32 	%r3951, 0, %r3950, %p960;
	add.s32 	%r3952, %r3940, %r4;
	setp.lt.s32 	%p961, %r3952, 0;
	min.s32 	%r3953, %r3952, %r5;
	selp.b32 	%r3954, 0, %r3953, %p961;
	mad.lo.s32 	%r3955, %r3951, %r74, %r3954;
	cvt.s64.s32 	%rd828, %r3955;
	add.s64 	%rd829, %rd1, %rd828;
	ld.global.u8 	%rs1094, [%rd829];
	setp.lt.u16 	%p962, %rs1093, %rs1094;
	or.b32  	%r3956, %r3937, 1048576;
	selp.b32 	%r3957, %r3956, %r3937, %p962;
	ld.const.s8 	%rs1095, [c_brief+724];
	cvt.rn.f32.s16 	%f3335, %rs1095;
	mul.f32 	%f3336, %f7, %f3335;
	ld.const.s8 	%rs1096, [c_brief+725];
	cvt.rn.f32.s16 	%f3337, %rs1096;
	mul.f32 	%f3338, %f76, %f3337;
	sub.f32 	%f3339, %f3336, %f3338;
	add.f32 	%f3340, %f3339, 0f3F000000;
	cvt.rzi.s32.f32 	%r3958, %f3340;
	mul.f32 	%f3341, %f7, %f3337;
	fma.rn.f32 	%f3342, %f76, %f3335, %f3341;
	add.f32 	%f3343, %f3342, 0f3F000000;
	cvt.rzi.s32.f32 	%r3959, %f3343;
	ld.const.s8 	%rs1097, [c_brief+726];
	cvt.rn.f32.s16 	%f3344, %rs1097;
	mul.f32 	%f3345, %f7, %f3344;
	ld.const.s8 	%rs1098, [c_brief+727];
	cvt.rn.f32.s16 	%f3346, %rs1098;
	mul.f32 	%f3347, %f76, %f3346;
	sub.f32 	%f3348, %f3345, %f3347;
	add.f32 	%f3349, %f3348, 0f3F000000;
	cvt.rzi.s32.f32 	%r3960, %f3349;
	mul.f32 	%f3350, %f7, %f3346;
	fma.rn.f32 	%f3351, %f76, %f3344, %f3350;
	add.f32 	%f3352, %f3351, 0f3F000000;
	cvt.rzi.s32.f32 	%r3961, %f3352;
	add.s32 	%r3962, %r3959, %r2;
	setp.lt.s32 	%p963, %r3962, 0;
	min.s32 	%r3963, %r3962, %r3;
	selp.b32 	%r3964, 0, %r3963, %p963;
	add.s32 	%r3965, %r3958, %r4;
	setp.lt.s32 	%p964, %r3965, 0;
	min.s32 	%r3966, %r3965, %r5;
	selp.b32 	%r3967, 0, %r3966, %p964;
	mad.lo.s32 	%r3968, %r3964, %r74, %r3967;
	cvt.s64.s32 	%rd830, %r3968;
	add.s64 	%rd831, %rd1, %rd830;
	ld.global.u8 	%rs1099, [%rd831];
	add.s32 	%r3969, %r3961, %r2;
	setp.lt.s32 	%p965, %r3969, 0;
	min.s32 	%r3970, %r3969, %r3;
	selp.b32 	%r3971, 0, %r3970, %p965;
	add.s32 	%r3972, %r3960, %r4;
	setp.lt.s32 	%p966, %r3972, 0;
	min.s32 	%r3973, %r3972, %r5;
	selp.b32 	%r3974, 0, %r3973, %p966;
	mad.lo.s32 	%r3975, %r3971, %r74, %r3974;
	cvt.s64.s32 	%rd832, %r3975;
	add.s64 	%rd833, %rd1, %rd832;
	ld.global.u8 	%rs1100, [%rd833];
	setp.lt.u16 	%p967, %rs1099, %rs1100;
	or.b32  	%r3976, %r3957, 2097152;
	selp.b32 	%r3977, %r3976, %r3957, %p967;
	ld.const.s8 	%rs1101, [c_brief+728];
	cvt.rn.f32.s16 	%f3353, %rs1101;
	mul.f32 	%f3354, %f7, %f3353;
	ld.const.s8 	%rs1102, [c_brief+729];
	cvt.rn.f32.s16 	%f3355, %rs1102;
	mul.f32 	%f3356, %f76, %f3355;
	sub.f32 	%f3357, %f3354, %f3356;
	add.f32 	%f3358, %f3357, 0f3F000000;
	cvt.rzi.s32.f32 	%r3978, %f3358;
	mul.f32 	%f3359, %f7, %f3355;
	fma.rn.f32 	%f3360, %f76, %f3353, %f3359;
	add.f32 	%f3361, %f3360, 0f3F000000;
	cvt.rzi.s32.f32 	%r3979, %f3361;
	ld.const.s8 	%rs1103, [c_brief+730];
	cvt.rn.f32.s16 	%f3362, %rs1103;
	mul.f32 	%f3363, %f7, %f3362;
	ld.const.s8 	%rs1104, [c_brief+731];
	cvt.rn.f32.s16 	%f3364, %rs1104;
	mul.f32 	%f3365, %f76, %f3364;
	sub.f32 	%f3366, %f3363, %f3365;
	add.f32 	%f3367, %f3366, 0f3F000000;
	cvt.rzi.s32.f32 	%r3980, %f3367;
	mul.f32 	%f3368, %f7, %f3364;
	fma.rn.f32 	%f3369, %f76, %f3362, %f3368;
	add.f32 	%f3370, %f3369, 0f3F000000;
	cvt.rzi.s32.f32 	%r3981, %f3370;
	add.s32 	%r3982, %r3979, %r2;
	setp.lt.s32 	%p968, %r3982, 0;
	min.s32 	%r3983, %r3982, %r3;
	selp.b32 	%r3984, 0, %r3983, %p968;
	add.s32 	%r3985, %r3978, %r4;
	setp.lt.s32 	%p969, %r3985, 0;
	min.s32 	%r3986, %r3985, %r5;
	selp.b32 	%r3987, 0, %r3986, %p969;
	mad.lo.s32 	%r3988, %r3984, %r74, %r3987;
	cvt.s64.s32 	%rd834, %r3988;
	add.s64 	%rd835, %rd1, %rd834;
	ld.global.u8 	%rs1105, [%rd835];
	add.s32 	%r3989, %r3981, %r2;
	setp.lt.s32 	%p970, %r3989, 0;
	min.s32 	%r3990, %r3989, %r3;
	selp.b32 	%r3991, 0, %r3990, %p970;
	add.s32 	%r3992, %r3980, %r4;
	setp.lt.s32 	%p971, %r3992, 0;
	min.s32 	%r3993, %r3992, %r5;
	selp.b32 	%r3994, 0, %r3993, %p971;
	mad.lo.s32 	%r3995, %r3991, %r74, %r3994;
	cvt.s64.s32 	%rd836, %r3995;
	add.s64 	%rd837, %rd1, %rd836;
	ld.global.u8 	%rs1106, [%rd837];
	setp.lt.u16 	%p972, %rs1105, %rs1106;
	or.b32  	%r3996, %r3977, 4194304;
	selp.b32 	%r3997, %r3996, %r3977, %p972;
	ld.const.s8 	%rs1107, [c_brief+732];
	cvt.rn.f32.s16 	%f3371, %rs1107;
	mul.f32 	%f3372, %f7, %f3371;
	ld.const.s8 	%rs1108, [c_brief+733];
	cvt.rn.f32.s16 	%f3373, %rs1108;
	mul.f32 	%f3374, %f76, %f3373;
	sub.f32 	%f3375, %f3372, %f3374;
	add.f32 	%f3376, %f3375, 0f3F000000;
	cvt.rzi.s32.f32 	%r3998, %f3376;
	mul.f32 	%f3377, %f7, %f3373;
	fma.rn.f32 	%f3378, %f76, %f3371, %f3377;
	add.f32 	%f3379, %f3378, 0f3F000000;
	cvt.rzi.s32.f32 	%r3999, %f3379;
	ld.const.s8 	%rs1109, [c_brief+734];
	cvt.rn.f32.s16 	%f3380, %rs1109;
	mul.f32 	%f3381, %f7, %f3380;
	ld.const.s8 	%rs1110, [c_brief+735];
	cvt.rn.f32.s16 	%f3382, %rs1110;
	mul.f32 	%f3383, %f76, %f3382;
	sub.f32 	%f3384, %f3381, %f3383;
	add.f32 	%f3385, %f3384, 0f3F000000;
	cvt.rzi.s32.f32 	%r4000, %f3385;
	mul.f32 	%f3386, %f7, %f3382;
	fma.rn.f32 	%f3387, %f76, %f3380, %f3386;
	add.f32 	%f3388, %f3387, 0f3F000000;
	cvt.rzi.s32.f32 	%r4001, %f3388;
	add.s32 	%r4002, %r3999, %r2;
	setp.lt.s32 	%p973, %r4002, 0;
	min.s32 	%r4003, %r4002, %r3;
	selp.b32 	%r4004, 0, %r4003, %p973;
	add.s32 	%r4005, %r3998, %r4;
	setp.lt.s32 	%p974, %r4005, 0;
	min.s32 	%r4006, %r4005, %r5;
	selp.b32 	%r4007, 0, %r4006, %p974;
	mad.lo.s32 	%r4008, %r4004, %r74, %r4007;
	cvt.s64.s32 	%rd838, %r4008;
	add.s64 	%rd839, %rd1, %rd838;
	ld.global.u8 	%rs1111, [%rd839];
	add.s32 	%r4009, %r4001, %r2;
	setp.lt.s32 	%p975, %r4009, 0;
	min.s32 	%r4010, %r4009, %r3;
	selp.b32 	%r4011, 0, %r4010, %p975;
	add.s32 	%r4012, %r4000, %r4;
	setp.lt.s32 	%p976, %r4012, 0;
	min.s32 	%r4013, %r4012, %r5;
	selp.b32 	%r4014, 0, %r4013, %p976;
	mad.lo.s32 	%r4015, %r4011, %r74, %r4014;
	cvt.s64.s32 	%rd840, %r4015;
	add.s64 	%rd841, %rd1, %rd840;
	ld.global.u8 	%rs1112, [%rd841];
	setp.lt.u16 	%p977, %rs1111, %rs1112;
	or.b32  	%r4016, %r3997, 8388608;
	selp.b32 	%r4017, %r4016, %r3997, %p977;
	ld.const.s8 	%rs1113, [c_brief+736];
	cvt.rn.f32.s16 	%f3389, %rs1113;
	mul.f32 	%f3390, %f7, %f3389;
	ld.const.s8 	%rs1114, [c_brief+737];
	cvt.rn.f32.s16 	%f3391, %rs1114;
	mul.f32 	%f3392, %f76, %f3391;
	sub.f32 	%f3393, %f3390, %f3392;
	add.f32 	%f3394, %f3393, 0f3F000000;
	cvt.rzi.s32.f32 	%r4018, %f3394;
	mul.f32 	%f3395, %f7, %f3391;
	fma.rn.f32 	%f3396, %f76, %f3389, %f3395;
	add.f32 	%f3397, %f3396, 0f3F000000;
	cvt.rzi.s32.f32 	%r4019, %f3397;
	ld.const.s8 	%rs1115, [c_brief+738];
	cvt.rn.f32.s16 	%f3398, %rs1115;
	mul.f32 	%f3399, %f7, %f3398;
	ld.const.s8 	%rs1116, [c_brief+739];
	cvt.rn.f32.s16 	%f3400, %rs1116;
	mul.f32 	%f3401, %f76, %f3400;
	sub.f32 	%f3402, %f3399, %f3401;
	add.f32 	%f3403, %f3402, 0f3F000000;
	cvt.rzi.s32.f32 	%r4020, %f3403;
	mul.f32 	%f3404, %f7, %f3400;
	fma.rn.f32 	%f3405, %f76, %f3398, %f3404;
	add.f32 	%f3406, %f3405, 0f3F000000;
	cvt.rzi.s32.f32 	%r4021, %f3406;
	add.s32 	%r4022, %r4019, %r2;
	setp.lt.s32 	%p978, %r4022, 0;
	min.s32 	%r4023, %r4022, %r3;
	selp.b32 	%r4024, 0, %r4023, %p978;
	add.s32 	%r4025, %r4018, %r4;
	setp.lt.s32 	%p979, %r4025, 0;
	min.s32 	%r4026, %r4025, %r5;
	selp.b32 	%r4027, 0, %r4026, %p979;
	mad.lo.s32 	%r4028, %r4024, %r74, %r4027;
	cvt.s64.s32 	%rd842, %r4028;
	add.s64 	%rd843, %rd1, %rd842;
	ld.global.u8 	%rs1117, [%rd843];
	add.s32 	%r4029, %r4021, %r2;
	setp.lt.s32 	%p980, %r4029, 0;
	min.s32 	%r4030, %r4029, %r3;
	selp.b32 	%r4031, 0, %r4030, %p980;
	add.s32 	%r4032, %r4020, %r4;
	setp.lt.s32 	%p981, %r4032, 0;
	min.s32 	%r4033, %r4032, %r5;
	selp.b32 	%r4034, 0, %r4033, %p981;
	mad.lo.s32 	%r4035, %r4031, %r74, %r4034;
	cvt.s64.s32 	%rd844, %r4035;
	add.s64 	%rd845, %rd1, %rd844;
	ld.global.u8 	%rs1118, [%rd845];
	setp.lt.u16 	%p982, %rs1117, %rs1118;
	or.b32  	%r4036, %r4017, 16777216;
	selp.b32 	%r4037, %r4036, %r4017, %p982;
	ld.const.s8 	%rs1119, [c_brief+740];
	cvt.rn.f32.s16 	%f3407, %rs1119;
	mul.f32 	%f3408, %f7, %f3407;
	ld.const.s8 	%rs1120, [c_brief+741];
	cvt.rn.f32.s16 	%f3409, %rs1120;
	mul.f32 	%f3410, %f76, %f3409;
	sub.f32 	%f3411, %f3408, %f3410;
	add.f32 	%f3412, %f3411, 0f3F000000;
	cvt.rzi.s32.f32 	%r4038, %f3412;
	mul.f32 	%f3413, %f7, %f3409;
	fma.rn.f32 	%f3414, %f76, %f3407, %f3413;
	add.f32 	%f3415, %f3414, 0f3F000000;
	cvt.rzi.s32.f32 	%r4039, %f3415;
	ld.const.s8 	%rs1121, [c_brief+742];
	cvt.rn.f32.s16 	%f3416, %rs1121;
	mul.f32 	%f3417, %f7, %f3416;
	ld.const.s8 	%rs1122, [c_brief+743];
	cvt.rn.f32.s16 	%f3418, %rs1122;
	mul.f32 	%f3419, %f76, %f3418;
	sub.f32 	%f3420, %f3417, %f3419;
	add.f32 	%f3421, %f3420, 0f3F000000;
	cvt.rzi.s32.f32 	%r4040, %f3421;
	mul.f32 	%f3422, %f7, %f3418;
	fma.rn.f32 	%f3423, %f76, %f3416, %f3422;
	add.f32 	%f3424, %f3423, 0f3F000000;
	cvt.rzi.s32.f32 	%r4041, %f3424;
	add.s32 	%r4042, %r4039, %r2;
	setp.lt.s32 	%p983, %r4042, 0;
	min.s32 	%r4043, %r4042, %r3;
	selp.b32 	%r4044, 0, %r4043, %p983;
	add.s32 	%r4045, %r4038, %r4;
	setp.lt.s32 	%p984, %r4045, 0;
	min.s32 	%r4046, %r4045, %r5;
	selp.b32 	%r4047, 0, %r4046, %p984;
	mad.lo.s32 	%r4048, %r4044, %r74, %r4047;
	cvt.s64.s32 	%rd846, %r4048;
	add.s64 	%rd847, %rd1, %rd846;
	ld.global.u8 	%rs1123, [%rd847];
	add.s32 	%r4049, %r4041, %r2;
	setp.lt.s32 	%p985, %r4049, 0;
	min.s32 	%r4050, %r4049, %r3;
	selp.b32 	%r4051, 0, %r4050, %p985;
	add.s32 	%r4052, %r4040, %r4;
	setp.lt.s32 	%p986, %r4052, 0;
	min.s32 	%r4053, %r4052, %r5;
	selp.b32 	%r4054, 0, %r4053, %p986;
	mad.lo.s32 	%r4055, %r4051, %r74, %r4054;
	cvt.s64.s32 	%rd848, %r4055;
	add.s64 	%rd849, %rd1, %rd848;
	ld.global.u8 	%rs1124, [%rd849];
	setp.lt.u16 	%p987, %rs1123, %rs1124;
	or.b32  	%r4056, %r4037, 33554432;
	selp.b32 	%r4057, %r4056, %r4037, %p987;
	ld.const.s8 	%rs1125, [c_brief+744];
	cvt.rn.f32.s16 	%f3425, %rs1125;
	mul.f32 	%f3426, %f7, %f3425;
	ld.const.s8 	%rs1126, [c_brief+745];
	cvt.rn.f32.s16 	%f3427, %rs1126;
	mul.f32 	%f3428, %f76, %f3427;
	sub.f32 	%f3429, %f3426, %f3428;
	add.f32 	%f3430, %f3429, 0f3F000000;
	cvt.rzi.s32.f32 	%r4058, %f3430;
	mul.f32 	%f3431, %f7, %f3427;
	fma.rn.f32 	%f3432, %f76, %f3425, %f3431;
	add.f32 	%f3433, %f3432, 0f3F000000;
	cvt.rzi.s32.f32 	%r4059, %f3433;
	ld.const.s8 	%rs1127, [c_brief+746];
	cvt.rn.f32.s16 	%f3434, %rs1127;
	mul.f32 	%f3435, %f7, %f3434;
	ld.const.s8 	%rs1128, [c_brief+747];
	cvt.rn.f32.s16 	%f3436, %rs1128;
	mul.f32 	%f3437, %f76, %f3436;
	sub.f32 	%f3438, %f3435, %f3437;
	add.f32 	%f3439, %f3438, 0f3F000000;
	cvt.rzi.s32.f32 	%r4060, %f3439;
	mul.f32 	%f3440, %f7, %f3436;
	fma.rn.f32 	%f3441, %f76, %f3434, %f3440;
	add.f32 	%f3442, %f3441, 0f3F000000;
	cvt.rzi.s32.f32 	%r4061, %f3442;
	add.s32 	%r4062, %r4059, %r2;
	setp.lt.s32 	%p988, %r4062, 0;
	min.s32 	%r4063, %r4062, %r3;
	selp.b32 	%r4064, 0, %r4063, %p988;
	add.s32 	%r4065, %r4058, %r4;
	setp.lt.s32 	%p989, %r4065, 0;
	min.s32 	%r4066, %r4065, %r5;
	selp.b32 	%r4067, 0, %r4066, %p989;
	mad.lo.s32 	%r4068, %r4064, %r74, %r4067;
	cvt.s64.s32 	%rd850, %r4068;
	add.s64 	%rd851, %rd1, %rd850;
	ld.global.u8 	%rs1129, [%rd851];
	add.s32 	%r4069, %r4061, %r2;
	setp.lt.s32 	%p990, %r4069, 0;
	min.s32 	%r4070, %r4069, %r3;
	selp.b32 	%r4071, 0, %r4070, %p990;
	add.s32 	%r4072, %r4060, %r4;
	setp.lt.s32 	%p991, %r4072, 0;
	min.s32 	%r4073, %r4072, %r5;
	selp.b32 	%r4074, 0, %r4073, %p991;
	mad.lo.s32 	%r4075, %r4071, %r74, %r4074;
	cvt.s64.s32 	%rd852, %r4075;
	add.s64 	%rd853, %rd1, %rd852;
	ld.global.u8 	%rs1130, [%rd853];
	setp.lt.u16 	%p992, %rs1129, %rs1130;
	or.b32  	%r4076, %r4057, 67108864;
	selp.b32 	%r4077, %r4076, %r4057, %p992;
	ld.const.s8 	%rs1131, [c_brief+748];
	cvt.rn.f32.s16 	%f3443, %rs1131;
	mul.f32 	%f3444, %f7, %f3443;
	ld.const.s8 	%rs1132, [c_brief+749];
	cvt.rn.f32.s16 	%f3445, %rs1132;
	mul.f32 	%f3446, %f76, %f3445;
	sub.f32 	%f3447, %f3444, %f3446;
	add.f32 	%f3448, %f3447, 0f3F000000;
	cvt.rzi.s32.f32 	%r4078, %f3448;
	mul.f32 	%f3449, %f7, %f3445;
	fma.rn.f32 	%f3450, %f76, %f3443, %f3449;
	add.f32 	%f3451, %f3450, 0f3F000000;
	cvt.rzi.s32.f32 	%r4079, %f3451;
	ld.const.s8 	%rs1133, [c_brief+750];
	cvt.rn.f32.s16 	%f3452, %rs1133;
	mul.f32 	%f3453, %f7, %f3452;
	ld.const.s8 	%rs1134, [c_brief+751];
	cvt.rn.f32.s16 	%f3454, %rs1134;
	mul.f32 	%f3455, %f76, %f3454;
	sub.f32 	%f3456, %f3453, %f3455;
	add.f32 	%f3457, %f3456, 0f3F000000;
	cvt.rzi.s32.f32 	%r4080, %f3457;
	mul.f32 	%f3458, %f7, %f3454;
	fma.rn.f32 	%f3459, %f76, %f3452, %f3458;
	add.f32 	%f3460, %f3459, 0f3F000000;
	cvt.rzi.s32.f32 	%r4081, %f3460;
	add.s32 	%r4082, %r4079, %r2;
	setp.lt.s32 	%p993, %r4082, 0;
	min.s32 	%r4083, %r4082, %r3;
	selp.b32 	%r4084, 0, %r4083, %p993;
	add.s32 	%r4085, %r4078, %r4;
	setp.lt.s32 	%p994, %r4085, 0;
	min.s32 	%r4086, %r4085, %r5;
	selp.b32 	%r4087, 0, %r4086, %p994;
	mad.lo.s32 	%r4088, %r4084, %r74, %r4087;
	cvt.s64.s32 	%rd854, %r4088;
	add.s64 	%rd855, %rd1, %rd854;
	ld.global.u8 	%rs1135, [%rd855];
	add.s32 	%r4089, %r4081, %r2;
	setp.lt.s32 	%p995, %r4089, 0;
	min.s32 	%r4090, %r4089, %r3;
	selp.b32 	%r4091, 0, %r4090, %p995;
	add.s32 	%r4092, %r4080, %r4;
	setp.lt.s32 	%p996, %r4092, 0;
	min.s32 	%r4093, %r4092, %r5;
	selp.b32 	%r4094, 0, %r4093, %p996;
	mad.lo.s32 	%r4095, %r4091, %r74, %r4094;
	cvt.s64.s32 	%rd856, %r4095;
	add.s64 	%rd857, %rd1, %rd856;
	ld.global.u8 	%rs1136, [%rd857];
	setp.lt.u16 	%p997, %rs1135, %rs1136;
	or.b32  	%r4096, %r4077, 134217728;
	selp.b32 	%r4097, %r4096, %r4077, %p997;
	ld.const.s8 	%rs1137, [c_brief+752];
	cvt.rn.f32.s16 	%f3461, %rs1137;
	mul.f32 	%f3462, %f7, %f3461;
	ld.const.s8 	%rs1138, [c_brief+753];
	cvt.rn.f32.s16 	%f3463, %rs1138;
	mul.f32 	%f3464, %f76, %f3463;
	sub.f32 	%f3465, %f3462, %f3464;
	add.f32 	%f3466, %f3465, 0f3F000000;
	cvt.rzi.s32.f32 	%r4098, %f3466;
	mul.f32 	%f3467, %f7, %f3463;
	fma.rn.f32 	%f3468, %f76, %f3461, %f3467;
	add.f32 	%f3469, %f3468, 0f3F000000;
	cvt.rzi.s32.f32 	%r4099, %f3469;
	ld.const.s8 	%rs1139, [c_brief+754];
	cvt.rn.f32.s16 	%f3470, %rs1139;
	mul.f32 	%f3471, %f7, %f3470;
	ld.const.s8 	%rs1140, [c_brief+755];
	cvt.rn.f32.s16 	%f3472, %rs1140;
	mul.f32 	%f3473, %f76, %f3472;
	sub.f32 	%f3474, %f3471, %f3473;
	add.f32 	%f3475, %f3474, 0f3F000000;
	cvt.rzi.s32.f32 	%r4100, %f3475;
	mul.f32 	%f3476, %f7, %f3472;
	fma.rn.f32 	%f3477, %f76, %f3470, %f3476;
	add.f32 	%f3478, %f3477, 0f3F000000;
	cvt.rzi.s32.f32 	%r4101, %f3478;
	add.s32 	%r4102, %r4099, %r2;
	setp.lt.s32 	%p998, %r4102, 0;
	min.s32 	%r4103, %r4102, %r3;
	selp.b32 	%r4104, 0, %r4103, %p998;
	add.s32 	%r4105, %r4098, %r4;
	setp.lt.s32 	%p999, %r4105, 0;
	min.s32 	%r4106, %r4105, %r5;
	selp.b32 	%r4107, 0, %r4106, %p999;
	mad.lo.s32 	%r4108, %r4104, %r74, %r4107;
	cvt.s64.s32 	%rd858, %r4108;
	add.s64 	%rd859, %rd1, %rd858;
	ld.global.u8 	%rs1141, [%rd859];
	add.s32 	%r4109, %r4101, %r2;
	setp.lt.s32 	%p1000, %r4109, 0;
	min.s32 	%r4110, %r4109, %r3;
	selp.b32 	%r4111, 0, %r4110, %p1000;
	add.s32 	%r4112, %r4100, %r4;
	setp.lt.s32 	%p1001, %r4112, 0;
	min.s32 	%r4113, %r4112, %r5;
	selp.b32 	%r4114, 0, %r4113, %p1001;
	mad.lo.s32 	%r4115, %r4111, %r74, %r4114;
	cvt.s64.s32 	%rd860, %r4115;
	add.s64 	%rd861, %rd1, %rd860;
	ld.global.u8 	%rs1142, [%rd861];
	setp.lt.u16 	%p1002, %rs1141, %rs1142;
	or.b32  	%r4116, %r4097, 268435456;
	selp.b32 	%r4117, %r4116, %r4097, %p1002;
	ld.const.s8 	%rs1143, [c_brief+756];
	cvt.rn.f32.s16 	%f3479, %rs1143;
	mul.f32 	%f3480, %f7, %f3479;
	ld.const.s8 	%rs1144, [c_brief+757];
	cvt.rn.f32.s16 	%f3481, %rs1144;
	mul.f32 	%f3482, %f76, %f3481;
	sub.f32 	%f3483, %f3480, %f3482;
	add.f32 	%f3484, %f3483, 0f3F000000;
	cvt.rzi.s32.f32 	%r4118, %f3484;
	mul.f32 	%f3485, %f7, %f3481;
	fma.rn.f32 	%f3486, %f76, %f3479, %f3485;
	add.f32 	%f3487, %f3486, 0f3F000000;
	cvt.rzi.s32.f32 	%r4119, %f3487;
	ld.const.s8 	%rs1145, [c_brief+758];
	cvt.rn.f32.s16 	%f3488, %rs1145;
	mul.f32 	%f3489, %f7, %f3488;
	ld.const.s8 	%rs1146, [c_brief+759];
	cvt.rn.f32.s16 	%f3490, %rs1146;
	mul.f32 	%f3491, %f76, %f3490;
	sub.f32 	%f3492, %f3489, %f3491;
	add.f32 	%f3493, %f3492, 0f3F000000;
	cvt.rzi.s32.f32 	%r4120, %f3493;
	mul.f32 	%f3494, %f7, %f3490;
	fma.rn.f32 	%f3495, %f76, %f3488, %f3494;
	add.f32 	%f3496, %f3495, 0f3F000000;
	cvt.rzi.s32.f32 	%r4121, %f3496;
	add.s32 	%r4122, %r4119, %r2;
	setp.lt.s32 	%p1003, %r4122, 0;
	min.s32 	%r4123, %r4122, %r3;
	selp.b32 	%r4124, 0, %r4123, %p1003;
	add.s32 	%r4125, %r4118, %r4;
	setp.lt.s32 	%p1004, %r4125, 0;
	min.s32 	%r4126, %r4125, %r5;
	selp.b32 	%r4127, 0, %r4126, %p1004;
	mad.lo.s32 	%r4128, %r4124, %r74, %r4127;
	cvt.s64.s32 	%rd862, %r4128;
	add.s64 	%rd863, %rd1, %rd862;
	ld.global.u8 	%rs1147, [%rd863];
	add.s32 	%r4129, %r4121, %r2;
	setp.lt.s32 	%p1005, %r4129, 0;
	min.s32 	%r4130, %r4129, %r3;
	selp.b32 	%r4131, 0, %r4130, %p1005;
	add.s32 	%r4132, %r4120, %r4;
	setp.lt.s32 	%p1006, %r4132, 0;
	min.s32 	%r4133, %r4132, %r5;
	selp.b32 	%r4134, 0, %r4133, %p1006;
	mad.lo.s32 	%r4135, %r4131, %r74, %r4134;
	cvt.s64.s32 	%rd864, %r4135;
	add.s64 	%rd865, %rd1, %rd864;
	ld.global.u8 	%rs1148, [%rd865];
	setp.lt.u16 	%p1007, %rs1147, %rs1148;
	or.b32  	%r4136, %r4117, 536870912;
	selp.b32 	%r4137, %r4136, %r4117, %p1007;
	ld.const.s8 	%rs1149, [c_brief+760];
	cvt.rn.f32.s16 	%f3497, %rs1149;
	mul.f32 	%f3498, %f7, %f3497;
	ld.const.s8 	%rs1150, [c_brief+761];
	cvt.rn.f32.s16 	%f3499, %rs1150;
	mul.f32 	%f3500, %f76, %f3499;
	sub.f32 	%f3501, %f3498, %f3500;
	add.f32 	%f3502, %f3501, 0f3F000000;
	cvt.rzi.s32.f32 	%r4138, %f3502;
	mul.f32 	%f3503, %f7, %f3499;
	fma.rn.f32 	%f3504, %f76, %f3497, %f3503;
	add.f32 	%f3505, %f3504, 0f3F000000;
	cvt.rzi.s32.f32 	%r4139, %f3505;
	ld.const.s8 	%rs1151, [c_brief+762];
	cvt.rn.f32.s16 	%f3506, %rs1151;
	mul.f32 	%f3507, %f7, %f3506;
	ld.const.s8 	%rs1152, [c_brief+763];
	cvt.rn.f32.s16 	%f3508, %rs1152;
	mul.f32 	%f3509, %f76, %f3508;
	sub.f32 	%f3510, %f3507, %f3509;
	add.f32 	%f3511, %f3510, 0f3F000000;
	cvt.rzi.s32.f32 	%r4140, %f3511;
	mul.f32 	%f3512, %f7, %f3508;
	fma.rn.f32 	%f3513, %f76, %f3506, %f3512;
	add.f32 	%f3514, %f3513, 0f3F000000;
	cvt.rzi.s32.f32 	%r4141, %f3514;
	add.s32 	%r4142, %r4139, %r2;
	setp.lt.s32 	%p1008, %r4142, 0;
	min.s32 	%r4143, %r4142, %r3;
	selp.b32 	%r4144, 0, %r4143, %p1008;
	add.s32 	%r4145, %r4138, %r4;
	setp.lt.s32 	%p1009, %r4145, 0;
	min.s32 	%r4146, %r4145, %r5;
	selp.b32 	%r4147, 0, %r4146, %p1009;
	mad.lo.s32 	%r4148, %r4144, %r74, %r4147;
	cvt.s64.s32 	%rd866, %r4148;
	add.s64 	%rd867, %rd1, %rd866;
	ld.global.u8 	%rs1153, [%rd867];
	add.s32 	%r4149, %r4141, %r2;
	setp.lt.s32 	%p1010, %r4149, 0;
	min.s32 	%r4150, %r4149, %r3;
	selp.b32 	%r4151, 0, %r4150, %p1010;
	add.s32 	%r4152, %r4140, %r4;
	setp.lt.s32 	%p1011, %r4152, 0;
	min.s32 	%r4153, %r4152, %r5;
	selp.b32 	%r4154, 0, %r4153, %p1011;
	mad.lo.s32 	%r4155, %r4151, %r74, %r4154;
	cvt.s64.s32 	%rd868, %r4155;
	add.s64 	%rd869, %rd1, %rd868;
	ld.global.u8 	%rs1154, [%rd869];
	setp.lt.u16 	%p1012, %rs1153, %rs1154;
	or.b32  	%r4156, %r4137, 1073741824;
	selp.b32 	%r4157, %r4156, %r4137, %p1012;
	ld.const.s8 	%rs1155, [c_brief+764];
	cvt.rn.f32.s16 	%f3515, %rs1155;
	mul.f32 	%f3516, %f7, %f3515;
	ld.const.s8 	%rs1156, [c_brief+765];
	cvt.rn.f32.s16 	%f3517, %rs1156;
	mul.f32 	%f3518, %f76, %f3517;
	sub.f32 	%f3519, %f3516, %f3518;
	add.f32 	%f3520, %f3519, 0f3F000000;
	cvt.rzi.s32.f32 	%r4158, %f3520;
	mul.f32 	%f3521, %f7, %f3517;
	fma.rn.f32 	%f3522, %f76, %f3515, %f3521;
	add.f32 	%f3523, %f3522, 0f3F000000;
	cvt.rzi.s32.f32 	%r4159, %f3523;
	ld.const.s8 	%rs1157, [c_brief+766];
	cvt.rn.f32.s16 	%f3524, %rs1157;
	mul.f32 	%f3525, %f7, %f3524;
	ld.const.s8 	%rs1158, [c_brief+767];
	cvt.rn.f32.s16 	%f3526, %rs1158;
	mul.f32 	%f3527, %f76, %f3526;
	sub.f32 	%f3528, %f3525, %f3527;
	add.f32 	%f3529, %f3528, 0f3F000000;
	cvt.rzi.s32.f32 	%r4160, %f3529;
	mul.f32 	%f3530, %f7, %f3526;
	fma.rn.f32 	%f3531, %f76, %f3524, %f3530;
	add.f32 	%f3532, %f3531, 0f3F000000;
	cvt.rzi.s32.f32 	%r4161, %f3532;
	add.s32 	%r4162, %r4159, %r2;
	setp.lt.s32 	%p1013, %r4162, 0;
	min.s32 	%r4163, %r4162, %r3;
	selp.b32 	%r4164, 0, %r4163, %p1013;
	add.s32 	%r4165, %r4158, %r4;
	setp.lt.s32 	%p1014, %r4165, 0;
	min.s32 	%r4166, %r4165, %r5;
	selp.b32 	%r4167, 0, %r4166, %p1014;
	mad.lo.s32 	%r4168, %r4164, %r74, %r4167;
	cvt.s64.s32 	%rd870, %r4168;
	add.s64 	%rd871, %rd1, %rd870;
	ld.global.u8 	%rs1159, [%rd871];
	add.s32 	%r4169, %r4161, %r2;
	setp.lt.s32 	%p1015, %r4169, 0;
	min.s32 	%r4170, %r4169, %r3;
	selp.b32 	%r4171, 0, %r4170, %p1015;
	add.s32 	%r4172, %r4160, %r4;
	setp.lt.s32 	%p1016, %r4172, 0;
	min.s32 	%r4173, %r4172, %r5;
	selp.b32 	%r4174, 0, %r4173, %p1016;
	mad.lo.s32 	%r4175, %r4171, %r74, %r4174;
	cvt.s64.s32 	%rd872, %r4175;
	add.s64 	%rd873, %rd1, %rd872;
	ld.global.u8 	%rs1160, [%rd873];
	setp.lt.u16 	%p1017, %rs1159, %rs1160;
	or.b32  	%r4176, %r4157, -2147483648;
	selp.b32 	%r4177, %r4176, %r4157, %p1017;
	ld.const.s8 	%rs1161, [c_brief+768];
	cvt.rn.f32.s16 	%f3533, %rs1161;
	mul.f32 	%f3534, %f7, %f3533;
	ld.const.s8 	%rs1162, [c_brief+769];
	cvt.rn.f32.s16 	%f3535, %rs1162;
	mul.f32 	%f3536, %f76, %f3535;
	sub.f32 	%f3537, %f3534, %f3536;
	add.f32 	%f3538, %f3537, 0f3F000000;
	cvt.rzi.s32.f32 	%r4178, %f3538;
	mul.f32 	%f3539, %f7, %f3535;
	fma.rn.f32 	%f3540, %f76, %f3533, %f3539;
	add.f32 	%f3541, %f3540, 0f3F000000;
	cvt.rzi.s32.f32 	%r4179, %f3541;
	ld.const.s8 	%rs1163, [c_brief+770];
	cvt.rn.f32.s16 	%f3542, %rs1163;
	mul.f32 	%f3543, %f7, %f3542;
	ld.const.s8 	%rs1164, [c_brief+771];
	cvt.rn.f32.s16 	%f3544, %rs1164;
	mul.f32 	%f3545, %f76, %f3544;
	sub.f32 	%f3546, %f3543, %f3545;
	add.f32 	%f3547, %f3546, 0f3F000000;
	cvt.rzi.s32.f32 	%r4180, %f3547;
	mul.f32 	%f3548, %f7, %f3544;
	fma.rn.f32 	%f3549, %f76, %f3542, %f3548;
	add.f32 	%f3550, %f3549, 0f3F000000;
	cvt.rzi.s32.f32 	%r4181, %f3550;
	add.s32 	%r4182, %r4179, %r2;
	setp.lt.s32 	%p1018, %r4182, 0;
	min.s32 	%r4183, %r4182, %r3;
	selp.b32 	%r4184, 0, %r4183, %p1018;
	add.s32 	%r4185, %r4178, %r4;
	setp.lt.s32 	%p1019, %r4185, 0;
	min.s32 	%r4186, %r4185, %r5;
	selp.b32 	%r4187, 0, %r4186, %p1019;
	mad.lo.s32 	%r4188, %r4184, %r74, %r4187;
	cvt.s64.s32 	%rd874, %r4188;
	add.s64 	%rd875, %rd1, %rd874;
	ld.global.u8 	%rs1165, [%rd875];
	add.s32 	%r4189, %r4181, %r2;
	setp.lt.s32 	%p1020, %r4189, 0;
	min.s32 	%r4190, %r4189, %r3;
	selp.b32 	%r4191, 0, %r4190, %p1020;
	add.s32 	%r4192, %r4180, %r4;
	setp.lt.s32 	%p1021, %r4192, 0;
	min.s32 	%r4193, %r4192, %r5;
	selp.b32 	%r4194, 0, %r4193, %p1021;
	mad.lo.s32 	%r4195, %r4191, %r74, %r4194;
	cvt.s64.s32 	%rd876, %r4195;
	add.s64 	%rd877, %rd1, %rd876;
	ld.global.u8 	%rs1166, [%rd877];
	setp.lt.u16 	%p1022, %rs1165, %rs1166;
	selp.u32 	%r4196, 1, 0, %p1022;
	ld.const.s8 	%rs1167, [c_brief+772];
	cvt.rn.f32.s16 	%f3551, %rs1167;
	mul.f32 	%f3552, %f7, %f3551;
	ld.const.s8 	%rs1168, [c_brief+773];
	cvt.rn.f32.s16 	%f3553, %rs1168;
	mul.f32 	%f3554, %f76, %f3553;
	sub.f32 	%f3555, %f3552, %f3554;
	add.f32 	%f3556, %f3555, 0f3F000000;
	cvt.rzi.s32.f32 	%r4197, %f3556;
	mul.f32 	%f3557, %f7, %f3553;
	fma.rn.f32 	%f3558, %f76, %f3551, %f3557;
	add.f32 	%f3559, %f3558, 0f3F000000;
	cvt.rzi.s32.f32 	%r4198, %f3559;
	ld.const.s8 	%rs1169, [c_brief+774];
	cvt.rn.f32.s16 	%f3560, %rs1169;
	mul.f32 	%f3561, %f7, %f3560;
	ld.const.s8 	%rs1170, [c_brief+775];
	cvt.rn.f32.s16 	%f3562, %rs1170;
	mul.f32 	%f3563, %f76, %f3562;
	sub.f32 	%f3564, %f3561, %f3563;
	add.f32 	%f3565, %f3564, 0f3F000000;
	cvt.rzi.s32.f32 	%r4199, %f3565;
	mul.f32 	%f3566, %f7, %f3562;
	fma.rn.f32 	%f3567, %f76, %f3560, %f3566;
	add.f32 	%f3568, %f3567, 0f3F000000;
	cvt.rzi.s32.f32 	%r4200, %f3568;
	add.s32 	%r4201, %r4198, %r2;
	setp.lt.s32 	%p1023, %r4201, 0;
	min.s32 	%r4202, %r4201, %r3;
	selp.b32 	%r4203, 0, %r4202, %p1023;
	add.s32 	%r4204, %r4197, %r4;
	setp.lt.s32 	%p1024, %r4204, 0;
	min.s32 	%r4205, %r4204, %r5;
	selp.b32 	%r4206, 0, %r4205, %p1024;
	mad.lo.s32 	%r4207, %r4203, %r74, %r4206;
	cvt.s64.s32 	%rd878, %r4207;
	add.s64 	%rd879, %rd1, %rd878;
	ld.global.u8 	%rs1171, [%rd879];
	add.s32 	%r4208, %r4200, %r2;
	setp.lt.s32 	%p1025, %r4208, 0;
	min.s32 	%r4209, %r4208, %r3;
	selp.b32 	%r4210, 0, %r4209, %p1025;
	add.s32 	%r4211, %r4199, %r4;
	setp.lt.s32 	%p1026, %r4211, 0;
	min.s32 	%r4212, %r4211, %r5;
	selp.b32 	%r4213, 0, %r4212, %p1026;
	mad.lo.s32 	%r4214, %r4210, %r74, %r4213;
	cvt.s64.s32 	%rd880, %r4214;
	add.s64 	%rd881, %rd1, %rd880;
	ld.global.u8 	%rs1172, [%rd881];
	setp.lt.u16 	%p1027, %rs1171, %rs1172;
	or.b32  	%r4215, %r4196, 2;
	selp.b32 	%r4216, %r4215, %r4196, %p1027;
	ld.const.s8 	%rs1173, [c_brief+776];
	cvt.rn.f32.s16 	%f3569, %rs1173;
	mul.f32 	%f3570, %f7, %f3569;
	ld.const.s8 	%rs1174, [c_brief+777];
	cvt.rn.f32.s16 	%f3571, %rs1174;
	mul.f32 	%f3572, %f76, %f3571;
	sub.f32 	%f3573, %f3570, %f3572;
	add.f32 	%f3574, %f3573, 0f3F000000;
	cvt.rzi.s32.f32 	%r4217, %f3574;
	mul.f32 	%f3575, %f7, %f3571;
	fma.rn.f32 	%f3576, %f76, %f3569, %f3575;
	add.f32 	%f3577, %f3576, 0f3F000000;
	cvt.rzi.s32.f32 	%r4218, %f3577;
	ld.const.s8 	%rs1175, [c_brief+778];
	cvt.rn.f32.s16 	%f3578, %rs1175;
	mul.f32 	%f3579, %f7, %f3578;
	ld.const.s8 	%rs1176, [c_brief+779];
	cvt.rn.f32.s16 	%f3580, %rs1176;
	mul.f32 	%f3581, %f76, %f3580;
	sub.f32 	%f3582, %f3579, %f3581;
	add.f32 	%f3583, %f3582, 0f3F000000;
	cvt.rzi.s32.f32 	%r4219, %f3583;
	mul.f32 	%f3584, %f7, %f3580;
	fma.rn.f32 	%f3585, %f76, %f3578, %f3584;
	add.f32 	%f3586, %f3585, 0f3F000000;
	cvt.rzi.s32.f32 	%r4220, %f3586;
	add.s32 	%r4221, %r4218, %r2;
	setp.lt.s32 	%p1028, %r4221, 0;
	min.s32 	%r4222, %r4221, %r3;
	selp.b32 	%r4223, 0, %r4222, %p1028;
	add.s32 	%r4224, %r4217, %r4;
	setp.lt.s32 	%p1029, %r4224, 0;
	min.s32 	%r4225, %r4224, %r5;
	selp.b32 	%r4226, 0, %r4225, %p1029;
	mad.lo.s32 	%r4227, %r4223, %r74, %r4226;
	cvt.s64.s32 	%rd882, %r4227;
	add.s64 	%rd883, %rd1, %rd882;
	ld.global.u8 	%rs1177, [%rd883];
	add.s32 	%r4228, %r4220, %r2;
	setp.lt.s32 	%p1030, %r4228, 0;
	min.s32 	%r4229, %r4228, %r3;
	selp.b32 	%r4230, 0, %r4229, %p1030;
	add.s32 	%r4231, %r4219, %r4;
	setp.lt.s32 	%p1031, %r4231, 0;
	min.s32 	%r4232, %r4231, %r5;
	selp.b32 	%r4233, 0, %r4232, %p1031;
	mad.lo.s32 	%r4234, %r4230, %r74, %r4233;
	cvt.s64.s32 	%rd884, %r4234;
	add.s64 	%rd885, %rd1, %rd884;
	ld.global.u8 	%rs1178, [%rd885];
	setp.lt.u16 	%p1032, %rs1177, %rs1178;
	or.b32  	%r4235, %r4216, 4;
	selp.b32 	%r4236, %r4235, %r4216, %p1032;
	ld.const.s8 	%rs1179, [c_brief+780];
	cvt.rn.f32.s16 	%f3587, %rs1179;
	mul.f32 	%f3588, %f7, %f3587;
	ld.const.s8 	%rs1180, [c_brief+781];
	cvt.rn.f32.s16 	%f3589, %rs1180;
	mul.f32 	%f3590, %f76, %f3589;
	sub.f32 	%f3591, %f3588, %f3590;
	add.f32 	%f3592, %f3591, 0f3F000000;
	cvt.rzi.s32.f32 	%r4237, %f3592;
	mul.f32 	%f3593, %f7, %f3589;
	fma.rn.f32 	%f3594, %f76, %f3587, %f3593;
	add.f32 	%f3595, %f3594, 0f3F000000;
	cvt.rzi.s32.f32 	%r4238, %f3595;
	ld.const.s8 	%rs1181, [c_brief+782];
	cvt.rn.f32.s16 	%f3596, %rs1181;
	mul.f32 	%f3597, %f7, %f3596;
	ld.const.s8 	%rs1182, [c_brief+783];
	cvt.rn.f32.s16 	%f3598, %rs1182;
	mul.f32 	%f3599, %f76, %f3598;
	sub.f32 	%f3600, %f3597, %f3599;
	add.f32 	%f3601, %f3600, 0f3F000000;
	cvt.rzi.s32.f32 	%r4239, %f3601;
	mul.f32 	%f3602, %f7, %f3598;
	fma.rn.f32 	%f3603, %f76, %f3596, %f3602;
	add.f32 	%f3604, %f3603, 0f3F000000;
	cvt.rzi.s32.f32 	%r4240, %f3604;
	add.s32 	%r4241, %r4238, %r2;
	setp.lt.s32 	%p1033, %r4241, 0;
	min.s32 	%r4242, %r4241, %r3;
	selp.b32 	%r4243, 0, %r4242, %p1033;
	add.s32 	%r4244, %r4237, %r4;
	setp.lt.s32 	%p1034, %r4244, 0;
	min.s32 	%r4245, %r4244, %r5;
	selp.b32 	%r4246, 0, %r4245, %p1034;
	mad.lo.s32 	%r4247, %r4243, %r74, %r4246;
	cvt.s64.s32 	%rd886, %r4247;
	add.s64 	%rd887, %rd1, %rd886;
	ld.global.u8 	%rs1183, [%rd887];
	add.s32 	%r4248, %r4240, %r2;
	setp.lt.s32 	%p1035, %r4248, 0;
	min.s32 	%r4249, %r4248, %r3;
	selp.b32 	%r4250, 0, %r4249, %p1035;
	add.s32 	%r4251, %r4239, %r4;
	setp.lt.s32 	%p1036, %r4251, 0;
	min.s32 	%r4252, %r4251, %r5;
	selp.b32 	%r4253, 0, %r4252, %p1036;
	mad.lo.s32 	%r4254, %r4250, %r74, %r4253;
	cvt.s64.s32 	%rd888, %r4254;
	add.s64 	%rd889, %rd1, %rd888;
	ld.global.u8 	%rs1184, [%rd889];
	setp.lt.u16 	%p1037, %rs1183, %rs1184;
	or.b32  	%r4255, %r4236, 8;
	selp.b32 	%r4256, %r4255, %r4236, %p1037;
	ld.const.s8 	%rs1185, [c_brief+784];
	cvt.rn.f32.s16 	%f3605, %rs1185;
	mul.f32 	%f3606, %f7, %f3605;
	ld.const.s8 	%rs1186, [c_brief+785];
	cvt.rn.f32.s16 	%f3607, %rs1186;
	mul.f32 	%f3608, %f76, %f3607;
	sub.f32 	%f3609, %f3606, %f3608;
	add.f32 	%f3610, %f3609, 0f3F000000;
	cvt.rzi.s32.f32 	%r4257, %f3610;
	mul.f32 	%f3611, %f7, %f3607;
	fma.rn.f32 	%f3612, %f76, %f3605, %f3611;
	add.f32 	%f3613, %f3612, 0f3F000000;
	cvt.rzi.s32.f32 	%r4258, %f3613;
	ld.const.s8 	%rs1187, [c_brief+786];
	cvt.rn.f32.s16 	%f3614, %rs1187;
	mul.f32 	%f3615, %f7, %f3614;
	ld.const.s8 	%rs1188, [c_brief+787];
	cvt.rn.f32.s16 	%f3616, %rs1188;
	mul.f32 	%f3617, %f76, %f3616;
	sub.f32 	%f3618, %f3615, %f3617;
	add.f32 	%f3619, %f3618, 0f3F000000;
	cvt.rzi.s32.f32 	%r4259, %f3619;
	mul.f32 	%f3620, %f7, %f3616;
	fma.rn.f32 	%f3621, %f76, %f3614, %f3620;
	add.f32 	%f3622, %f3621, 0f3F000000;
	cvt.rzi.s32.f32 	%r4260, %f3622;
	add.s32 	%r4261, %r4258, %r2;
	setp.lt.s32 	%p1038, %r4261, 0;
	min.s32 	%r4262, %r4261, %r3;
	selp.b32 	%r4263, 0, %r4262, %p1038;
	add.s32 	%r4264, %r4257, %r4;
	setp.lt.s32 	%p1039, %r4264, 0;
	min.s32 	%r4265, %r4264, %r5;
	selp.b32 	%r4266, 0, %r4265, %p1039;
	mad.lo.s32 	%r4267, %r4263, %r74, %r4266;
	cvt.s64.s32 	%rd890, %r4267;
	add.s64 	%rd891, %rd1, %rd890;
	ld.global.u8 	%rs1189, [%rd891];
	add.s32 	%r4268, %r4260, %r2;
	setp.lt.s32 	%p1040, %r4268, 0;
	min.s32 	%r4269, %r4268, %r3;
	selp.b32 	%r4270, 0, %r4269, %p1040;
	add.s32 	%r4271, %r4259, %r4;
	setp.lt.s32 	%p1041, %r4271, 0;
	min.s32 	%r4272, %r4271, %r5;
	selp.b32 	%r4273, 0, %r4272, %p1041;
	mad.lo.s32 	%r4274, %r4270, %r74, %r4273;
	cvt.s64.s32 	%rd892, %r4274;
	add.s64 	%rd893, %rd1, %rd892;
	ld.global.u8 	%rs1190, [%rd893];
	setp.lt.u16 	%p1042, %rs1189, %rs1190;
	or.b32  	%r4275, %r4256, 16;
	selp.b32 	%r4276, %r4275, %r4256, %p1042;
	ld.const.s8 	%rs1191, [c_brief+788];
	cvt.rn.f32.s16 	%f3623, %rs1191;
	mul.f32 	%f3624, %f7, %f3623;
	ld.const.s8 	%rs1192, [c_brief+789];
	cvt.rn.f32.s16 	%f3625, %rs1192;
	mul.f32 	%f3626, %f76, %f3625;
	sub.f32 	%f3627, %f3624, %f3626;
	add.f32 	%f3628, %f3627, 0f3F000000;
	cvt.rzi.s32.f32 	%r4277, %f3628;
	mul.f32 	%f3629, %f7, %f3625;
	fma.rn.f32 	%f3630, %f76, %f3623, %f3629;
	add.f32 	%f3631, %f3630, 0f3F000000;
	cvt.rzi.s32.f32 	%r4278, %f3631;
	ld.const.s8 	%rs1193, [c_brief+790];
	cvt.rn.f32.s16 	%f3632, %rs1193;
	mul.f32 	%f3633, %f7, %f3632;
	ld.const.s8 	%rs1194, [c_brief+791];
	cvt.rn.f32.s16 	%f3634, %rs1194;
	mul.f32 	%f3635, %f76, %f3634;
	sub.f32 	%f3636, %f3633, %f3635;
	add.f32 	%f3637, %f3636, 0f3F000000;
	cvt.rzi.s32.f32 	%r4279, %f3637;
	mul.f32 	%f3638, %f7, %f3634;
	fma.rn.f32 	%f3639, %f76, %f3632, %f3638;
	add.f32 	%f3640, %f3639, 0f3F000000;
	cvt.rzi.s32.f32 	%r4280, %f3640;
	add.s32 	%r4281, %r4278, %r2;
	setp.lt.s32 	%p1043, %r4281, 0;
	min.s32 	%r4282, %r4281, %r3;
	selp.b32 	%r4283, 0, %r4282, %p1043;
	add.s32 	%r4284, %r4277, %r4;
	setp.lt.s32 	%p1044, %r4284, 0;
	min.s32 	%r4285, %r4284, %r5;
	selp.b32 	%r4286, 0, %r4285, %p1044;
	mad.lo.s32 	%r4287, %r4283, %r74, %r4286;
	cvt.s64.s32 	%rd894, %r4287;
	add.s64 	%rd895, %rd1, %rd894;
	ld.global.u8 	%rs1195, [%rd895];
	add.s32 	%r4288, %r4280, %r2;
	setp.lt.s32 	%p1045, %r4288, 0;
	min.s32 	%r4289, %r4288, %r3;
	selp.b32 	%r4290, 0, %r4289, %p1045;
	add.s32 	%r4291, %r4279, %r4;
	setp.lt.s32 	%p1046, %r4291, 0;
	min.s32 	%r4292, %r4291, %r5;
	selp.b32 	%r4293, 0, %r4292, %p1046;
	mad.lo.s32 	%r4294, %r4290, %r74, %r4293;
	cvt.s64.s32 	%rd896, %r4294;
	add.s64 	%rd897, %rd1, %rd896;
	ld.global.u8 	%rs1196, [%rd897];
	setp.lt.u16 	%p1047, %rs1195, %rs1196;
	or.b32  	%r4295, %r4276, 32;
	selp.b32 	%r4296, %r4295, %r4276, %p1047;
	ld.const.s8 	%rs1197, [c_brief+792];
	cvt.rn.f32.s16 	%f3641, %rs1197;
	mul.f32 	%f3642, %f7, %f3641;
	ld.const.s8 	%rs1198, [c_brief+793];
	cvt.rn.f32.s16 	%f3643, %rs1198;
	mul.f32 	%f3644, %f76, %f3643;
	sub.f32 	%f3645, %f3642, %f3644;
	add.f32 	%f3646, %f3645, 0f3F000000;
	cvt.rzi.s32.f32 	%r4297, %f3646;
	mul.f32 	%f3647, %f7, %f3643;
	fma.rn.f32 	%f3648, %f76, %f3641, %f3647;
	add.f32 	%f3649, %f3648, 0f3F000000;
	cvt.rzi.s32.f32 	%r4298, %f3649;
	ld.const.s8 	%rs1199, [c_brief+794];
	cvt.rn.f32.s16 	%f3650, %rs1199;
	mul.f32 	%f3651, %f7, %f3650;
	ld.const.s8 	%rs1200, [c_brief+795];
	cvt.rn.f32.s16 	%f3652, %rs1200;
	mul.f32 	%f3653, %f76, %f3652;
	sub.f32 	%f3654, %f3651, %f3653;
	add.f32 	%f3655, %f3654, 0f3F000000;
	cvt.rzi.s32.f32 	%r4299, %f3655;
	mul.f32 	%f3656, %f7, %f3652;
	fma.rn.f32 	%f3657, %f76, %f3650, %f3656;
	add.f32 	%f3658, %f3657, 0f3F000000;
	cvt.rzi.s32.f32 	%r4300, %f3658;
	add.s32 	%r4301, %r4298, %r2;
	setp.lt.s32 	%p1048, %r4301, 0;
	min.s32 	%r4302, %r4301, %r3;
	selp.b32 	%r4303, 0, %r4302, %p1048;
	add.s32 	%r4304, %r4297, %r4;
	setp.lt.s32 	%p1049, %r4304, 0;
	min.s32 	%r4305, %r4304, %r5;
	selp.b32 	%r4306, 0, %r4305, %p1049;
	mad.lo.s32 	%r4307, %r4303, %r74, %r4306;
	cvt.s64.s32 	%rd898, %r4307;
	add.s64 	%rd899, %rd1, %rd898;
	ld.global.u8 	%rs1201, [%rd899];
	add.s32 	%r4308, %r4300, %r2;
	setp.lt.s32 	%p1050, %r4308, 0;
	min.s32 	%r4309, %r4308, %r3;
	selp.b32 	%r4310, 0, %r4309, %p1050;
	add.s32 	%r4311, %r4299, %r4;
	setp.lt.s32 	%p1051, %r4311, 0;
	min.s32 	%r4312, %r4311, %r5;
	selp.b32 	%r4313, 0, %r4312, %p1051;
	mad.lo.s32 	%r4314, %r4310, %r74, %r4313;
	cvt.s64.s32 	%rd900, %r4314;
	add.s64 	%rd901, %rd1, %rd900;
	ld.global.u8 	%rs1202, [%rd901];
	setp.lt.u16 	%p1052, %rs1201, %rs1202;
	or.b32  	%r4315, %r4296, 64;
	selp.b32 	%r4316, %r4315, %r4296, %p1052;
	ld.const.s8 	%rs1203, [c_brief+796];
	cvt.rn.f32.s16 	%f3659, %rs1203;
	mul.f32 	%f3660, %f7, %f3659;
	ld.const.s8 	%rs1204, [c_brief+797];
	cvt.rn.f32.s16 	%f3661, %rs1204;
	mul.f32 	%f3662, %f76, %f3661;
	sub.f32 	%f3663, %f3660, %f3662;
	add.f32 	%f3664, %f3663, 0f3F000000;
	cvt.rzi.s32.f32 	%r4317, %f3664;
	mul.f32 	%f3665, %f7, %f3661;
	fma.rn.f32 	%f3666, %f76, %f3659, %f3665;
	add.f32 	%f3667, %f3666, 0f3F000000;
	cvt.rzi.s32.f32 	%r4318, %f3667;
	ld.const.s8 	%rs1205, [c_brief+798];
	cvt.rn.f32.s16 	%f3668, %rs1205;
	mul.f32 	%f3669, %f7, %f3668;
	ld.const.s8 	%rs1206, [c_brief+799];
	cvt.rn.f32.s16 	%f3670, %rs1206;
	mul.f32 	%f3671, %f76, %f3670;
	sub.f32 	%f3672, %f3669, %f3671;
	add.f32 	%f3673, %f3672, 0f3F000000;
	cvt.rzi.s32.f32 	%r4319, %f3673;
	mul.f32 	%f3674, %f7, %f3670;
	fma.rn.f32 	%f3675, %f76, %f3668, %f3674;
	add.f32 	%f3676, %f3675, 0f3F000000;
	cvt.rzi.s32.f32 	%r4320, %f3676;
	add.s32 	%r4321, %r4318, %r2;
	setp.lt.s32 	%p1053, %r4321, 0;
	min.s32 	%r4322, %r4321, %r3;
	selp.b32 	%r4323, 0, %r4322, %p1053;
	add.s32 	%r4324, %r4317, %r4;
	setp.lt.s32 	%p1054, %r4324, 0;
	min.s32 	%r4325, %r4324, %r5;
	selp.b32 	%r4326, 0, %r4325, %p1054;
	mad.lo.s32 	%r4327, %r4323, %r74, %r4326;
	cvt.s64.s32 	%rd902, %r4327;
	add.s64 	%rd903, %rd1, %rd902;
	ld.global.u8 	%rs1207, [%rd903];
	add.s32 	%r4328, %r4320, %r2;
	setp.lt.s32 	%p1055, %r4328, 0;
	min.s32 	%r4329, %r4328, %r3;
	selp.b32 	%r4330, 0, %r4329, %p1055;
	add.s32 	%r4331, %r4319, %r4;
	setp.lt.s32 	%p1056, %r4331, 0;
	min.s32 	%r4332, %r4331, %r5;
	selp.b32 	%r4333, 0, %r4332, %p1056;
	mad.lo.s32 	%r4334, %r4330, %r74, %r4333;
	cvt.s64.s32 	%rd904, %r4334;
	add.s64 	%rd905, %rd1, %rd904;
	ld.global.u8 	%rs1208, [%rd905];
	setp.lt.u16 	%p1057, %rs1207, %rs1208;
	or.b32  	%r4335, %r4316, 128;
	selp.b32 	%r4336, %r4335, %r4316, %p1057;
	ld.const.s8 	%rs1209, [c_brief+800];
	cvt.rn.f32.s16 	%f3677, %rs1209;
	mul.f32 	%f3678, %f7, %f3677;
	ld.const.s8 	%rs1210, [c_brief+801];
	cvt.rn.f32.s16 	%f3679, %rs1210;
	mul.f32 	%f3680, %f76, %f3679;
	sub.f32 	%f3681, %f3678, %f3680;
	add.f32 	%f3682, %f3681, 0f3F000000;
	cvt.rzi.s32.f32 	%r4337, %f3682;
	mul.f32 	%f3683, %f7, %f3679;
	fma.rn.f32 	%f3684, %f76, %f3677, %f3683;
	add.f32 	%f3685, %f3684, 0f3F000000;
	cvt.rzi.s32.f32 	%r4338, %f3685;
	ld.const.s8 	%rs1211, [c_brief+802];
	cvt.rn.f32.s16 	%f3686, %rs1211;
	mul.f32 	%f3687, %f7, %f3686;
	ld.const.s8 	%rs1212, [c_brief+803];
	cvt.rn.f32.s16 	%f3688, %rs1212;
	mul.f32 	%f3689, %f76, %f3688;
	sub.f32 	%f3690, %f3687, %f3689;
	add.f32 	%f3691, %f3690, 0f3F000000;
	cvt.rzi.s32.f32 	%r4339, %f3691;
	mul.f32 	%f3692, %f7, %f3688;
	fma.rn.f32 	%f3693, %f76, %f3686, %f3692;
	add.f32 	%f3694, %f3693, 0f3F000000;
	cvt.rzi.s32.f32 	%r4340, %f3694;
	add.s32 	%r4341, %r4338, %r2;
	setp.lt.s32 	%p1058, %r4341, 0;
	min.s32 	%r4342, %r4341, %r3;
	selp.b32 	%r4343, 0, %r4342, %p1058;
	add.s32 	%r4344, %r4337, %r4;
	setp.lt.s32 	%p1059, %r4344, 0;
	min.s32 	%r4345, %r4344, %r5;
	selp.b32 	%r4346, 0, %r4345, %p1059;
	mad.lo.s32 	%r4347, %r4343, %r74, %r4346;
	cvt.s64.s32 	%rd906, %r4347;
	add.s64 	%rd907, %rd1, %rd906;
	ld.global.u8 	%rs1213, [%rd907];
	add.s32 	%r4348, %r4340, %r2;
	setp.lt.s32 	%p1060, %r4348, 0;
	min.s32 	%r4349, %r4348, %r3;
	selp.b32 	%r4350, 0, %r4349, %p1060;
	add.s32 	%r4351, %r4339, %r4;
	setp.lt.s32 	%p1061, %r4351, 0;
	min.s32 	%r4352, %r4351, %r5;
	selp.b32 	%r4353, 0, %r4352, %p1061;
	mad.lo.s32 	%r4354, %r4350, %r74, %r4353;
	cvt.s64.s32 	%rd908, %r4354;
	add.s64 	%rd909, %rd1, %rd908;
	ld.global.u8 	%rs1214, [%rd909];
	setp.lt.u16 	%p1062, %rs1213, %rs1214;
	or.b32  	%r4355, %r4336, 256;
	selp.b32 	%r4356, %r4355, %r4336, %p1062;
	ld.const.s8 	%rs1215, [c_brief+804];
	cvt.rn.f32.s16 	%f3695, %rs1215;
	mul.f32 	%f3696, %f7, %f3695;
	ld.const.s8 	%rs1216, [c_brief+805];
	cvt.rn.f32.s16 	%f3697, %rs1216;
	mul.f32 	%f3698, %f76, %f3697;
	sub.f32 	%f3699, %f3696, %f3698;
	add.f32 	%f3700, %f3699, 0f3F000000;
	cvt.rzi.s32.f32 	%r4357, %f3700;
	mul.f32 	%f3701, %f7, %f3697;
	fma.rn.f32 	%f3702, %f76, %f3695, %f3701;
	add.f32 	%f3703, %f3702, 0f3F000000;
	cvt.rzi.s32.f32 	%r4358, %f3703;
	ld.const.s8 	%rs1217, [c_brief+806];
	cvt.rn.f32.s16 	%f3704, %rs1217;
	mul.f32 	%f3705, %f7, %f3704;
	ld.const.s8 	%rs1218, [c_brief+807];
	cvt.rn.f32.s16 	%f3706, %rs1218;
	mul.f32 	%f3707, %f76, %f3706;
	sub.f32 	%f3708, %f3705, %f3707;
	add.f32 	%f3709, %f3708, 0f3F000000;
	cvt.rzi.s32.f32 	%r4359, %f3709;
	mul.f32 	%f3710, %f7, %f3706;
	fma.rn.f32 	%f3711, %f76, %f3704, %f3710;
	add.f32 	%f3712, %f3711, 0f3F000000;
	cvt.rzi.s32.f32 	%r4360, %f3712;
	add.s32 	%r4361, %r4358, %r2;
	setp.lt.s32 	%p1063, %r4361, 0;
	min.s32 	%r4362, %r4361, %r3;
	selp.b32 	%r4363, 0, %r4362, %p1063;
	add.s32 	%r4364, %r4357, %r4;
	setp.lt.s32 	%p1064, %r4364, 0;
	min.s32 	%r4365, %r4364, %r5;
	selp.b32 	%r4366, 0, %r4365, %p1064;
	mad.lo.s32 	%r4367, %r4363, %r74, %r4366;
	cvt.s64.s32 	%rd910, %r4367;
	add.s64 	%rd911, %rd1, %rd910;
	ld.global.u8 	%rs1219, [%rd911];
	add.s32 	%r4368, %r4360, %r2;
	setp.lt.s32 	%p1065, %r4368, 0;
	min.s32 	%r4369, %r4368, %r3;
	selp.b32 	%r4370, 0, %r4369, %p1065;
	add.s32 	%r4371, %r4359, %r4;
	setp.lt.s32 	%p1066, %r4371, 0;
	min.s32 	%r4372, %r4371, %r5;
	selp.b32 	%r4373, 0, %r4372, %p1066;
	mad.lo.s32 	%r4374, %r4370, %r74, %r4373;
	cvt.s64.s32 	%rd912, %r4374;
	add.s64 	%rd913, %rd1, %rd912;
	ld.global.u8 	%rs1220, [%rd913];
	setp.lt.u16 	%p1067, %rs1219, %rs1220;
	or.b32  	%r4375, %r4356, 512;
	selp.b32 	%r4376, %r4375, %r4356, %p1067;
	ld.const.s8 	%rs1221, [c_brief+808];
	cvt.rn.f32.s16 	%f3713, %rs1221;
	mul.f32 	%f3714, %f7, %f3713;
	ld.const.s8 	%rs1222, [c_brief+809];
	cvt.rn.f32.s16 	%f3715, %rs1222;
	mul.f32 	%f3716, %f76, %f3715;
	sub.f32 	%f3717, %f3714, %f3716;
	add.f32 	%f3718, %f3717, 0f3F000000;
	cvt.rzi.s32.f32 	%r4377, %f3718;
	mul.f32 	%f3719, %f7, %f3715;
	fma.rn.f32 	%f3720, %f76, %f3713, %f3719;
	add.f32 	%f3721, %f3720, 0f3F000000;
	cvt.rzi.s32.f32 	%r4378, %f3721;
	ld.const.s8 	%rs1223, [c_brief+810];
	cvt.rn.f32.s16 	%f3722, %rs1223;
	mul.f32 	%f3723, %f7, %f3722;
	ld.const.s8 	%rs1224, [c_brief+811];
	cvt.rn.f32.s16 	%f3724, %rs1224;
	mul.f32 	%f3725, %f76, %f3724;
	sub.f32 	%f3726, %f3723, %f3725;
	add.f32 	%f3727, %f3726, 0f3F000000;
	cvt.rzi.s32.f32 	%r4379, %f3727;
	mul.f32 	%f3728, %f7, %f3724;
	fma.rn.f32 	%f3729, %f76, %f3722, %f3728;
	add.f32 	%f3730, %f3729, 0f3F000000;
	cvt.rzi.s32.f32 	%r4380, %f3730;
	add.s32 	%r4381, %r4378, %r2;
	setp.lt.s32 	%p1068, %r4381, 0;
	min.s32 	%r4382, %r4381, %r3;
	selp.b32 	%r4383, 0, %r4382, %p1068;
	add.s32 	%r4384, %r4377, %r4;
	setp.lt.s32 	%p1069, %r4384, 0;
	min.s32 	%r4385, %r4384, %r5;
	selp.b32 	%r4386, 0, %r4385, %p1069;
	mad.lo.s32 	%r4387, %r4383, %r74, %r4386;
	cvt.s64.s32 	%rd914, %r4387;
	add.s64 	%rd915, %rd1, %rd914;
	ld.global.u8 	%rs1225, [%rd915];
	add.s32 	%r4388, %r4380, %r2;
	setp.lt.s32 	%p1070, %r4388, 0;
	min.s32 	%r4389, %r4388, %r3;
	selp.b32 	%r4390, 0, %r4389, %p1070;
	add.s32 	%r4391, %r4379, %r4;
	setp.lt.s32 	%p1071, %r4391, 0;
	min.s32 	%r4392, %r4391, %r5;
	selp.b32 	%r4393, 0, %r4392, %p1071;
	mad.lo.s32 	%r4394, %r4390, %r74, %r4393;
	cvt.s64.s32 	%rd916, %r4394;
	add.s64 	%rd917, %rd1, %rd916;
	ld.global.u8 	%rs1226, [%rd917];
	setp.lt.u16 	%p1072, %rs1225, %rs1226;
	or.b32  	%r4395, %r4376, 1024;
	selp.b32 	%r4396, %r4395, %r4376, %p1072;
	ld.const.s8 	%rs1227, [c_brief+812];
	cvt.rn.f32.s16 	%f3731, %rs1227;
	mul.f32 	%f3732, %f7, %f3731;
	ld.const.s8 	%rs1228, [c_brief+813];
	cvt.rn.f32.s16 	%f3733, %rs1228;
	mul.f32 	%f3734, %f76, %f3733;
	sub.f32 	%f3735, %f3732, %f3734;
	add.f32 	%f3736, %f3735, 0f3F000000;
	cvt.rzi.s32.f32 	%r4397, %f3736;
	mul.f32 	%f3737, %f7, %f3733;
	fma.rn.f32 	%f3738, %f76, %f3731, %f3737;
	add.f32 	%f3739, %f3738, 0f3F000000;
	cvt.rzi.s32.f32 	%r4398, %f3739;
	ld.const.s8 	%rs1229, [c_brief+814];
	cvt.rn.f32.s16 	%f3740, %rs1229;
	mul.f32 	%f3741, %f7, %f3740;
	ld.const.s8 	%rs1230, [c_brief+815];
	cvt.rn.f32.s16 	%f3742, %rs1230;
	mul.f32 	%f3743, %f76, %f3742;
	sub.f32 	%f3744, %f3741, %f3743;
	add.f32 	%f3745, %f3744, 0f3F000000;
	cvt.rzi.s32.f32 	%r4399, %f3745;
	mul.f32 	%f3746, %f7, %f3742;
	fma.rn.f32 	%f3747, %f76, %f3740, %f3746;
	add.f32 	%f3748, %f3747, 0f3F000000;
	cvt.rzi.s32.f32 	%r4400, %f3748;
	add.s32 	%r4401, %r4398, %r2;
	setp.lt.s32 	%p1073, %r4401, 0;
	min.s32 	%r4402, %r4401, %r3;
	selp.b32 	%r4403, 0, %r4402, %p1073;
	add.s32 	%r4404, %r4397, %r4;
	setp.lt.s32 	%p1074, %r4404, 0;
	min.s32 	%r4405, %r4404, %r5;
	selp.b32 	%r4406, 0, %r4405, %p1074;
	mad.lo.s32 	%r4407, %r4403, %r74, %r4406;
	cvt.s64.s32 	%rd918, %r4407;
	add.s64 	%rd919, %rd1, %rd918;
	ld.global.u8 	%rs1231, [%rd919];
	add.s32 	%r4408, %r4400, %r2;
	setp.lt.s32 	%p1075, %r4408, 0;
	min.s32 	%r4409, %r4408, %r3;
	selp.b32 	%r4410, 0, %r4409, %p1075;
	add.s32 	%r4411, %r4399, %r4;
	setp.lt.s32 	%p1076, %r4411, 0;
	min.s32 	%r4412, %r4411, %r5;
	selp.b32 	%r4413, 0, %r4412, %p1076;
	mad.lo.s32 	%r4414, %r4410, %r74, %r4413;
	cvt.s64.s32 	%rd920, %r4414;
	add.s64 	%rd921, %rd1, %rd920;
	ld.global.u8 	%rs1232, [%rd921];
	setp.lt.u16 	%p1077, %rs1231, %rs1232;
	or.b32  	%r4415, %r4396, 2048;
	selp.b32 	%r4416, %r4415, %r4396, %p1077;
	ld.const.s8 	%rs1233, [c_brief+816];
	cvt.rn.f32.s16 	%f3749, %rs1233;
	mul.f32 	%f3750, %f7, %f3749;
	ld.const.s8 	%rs1234, [c_brief+817];
	cvt.rn.f32.s16 	%f3751, %rs1234;
	mul.f32 	%f3752, %f76, %f3751;
	sub.f32 	%f3753, %f3750, %f3752;
	add.f32 	%f3754, %f3753, 0f3F000000;
	cvt.rzi.s32.f32 	%r4417, %f3754;
	mul.f32 	%f3755, %f7, %f3751;
	fma.rn.f32 	%f3756, %f76, %f3749, %f3755;
	add.f32 	%f3757, %f3756, 0f3F000000;
	cvt.rzi.s32.f32 	%r4418, %f3757;
	ld.const.s8 	%rs1235, [c_brief+818];
	cvt.rn.f32.s16 	%f3758, %rs1235;
	mul.f32 	%f3759, %f7, %f3758;
	ld.const.s8 	%rs1236, [c_brief+819];
	cvt.rn.f32.s16 	%f3760, %rs1236;
	mul.f32 	%f3761, %f76, %f3760;
	sub.f32 	%f3762, %f3759, %f3761;
	add.f32 	%f3763, %f3762, 0f3F000000;
	cvt.rzi.s32.f32 	%r4419, %f3763;
	mul.f32 	%f3764, %f7, %f3760;
	fma.rn.f32 	%f3765, %f76, %f3758, %f3764;
	add.f32 	%f3766, %f3765, 0f3F000000;
	cvt.rzi.s32.f32 	%r4420, %f3766;
	add.s32 	%r4421, %r4418, %r2;
	setp.lt.s32 	%p1078, %r4421, 0;
	min.s32 	%r4422, %r4421, %r3;
	selp.b32 	%r4423, 0, %r4422, %p1078;
	add.s32 	%r4424, %r4417, %r4;
	setp.lt.s32 	%p1079, %r4424, 0;
	min.s32 	%r4425, %r4424, %r5;
	selp.b32 	%r4426, 0, %r4425, %p1079;
	mad.lo.s32 	%r4427, %r4423, %r74, %r4426;
	cvt.s64.s32 	%rd922, %r4427;
	add.s64 	%rd923, %rd1, %rd922;
	ld.global.u8 	%rs1237, [%rd923];
	add.s32 	%r4428, %r4420, %r2;
	setp.lt.s32 	%p1080, %r4428, 0;
	min.s32 	%r4429, %r4428, %r3;
	selp.b32 	%r4430, 0, %r4429, %p1080;
	add.s32 	%r4431, %r4419, %r4;
	setp.lt.s32 	%p1081, %r4431, 0;
	min.s32 	%r4432, %r4431, %r5;
	selp.b32 	%r4433, 0, %r4432, %p1081;
	mad.lo.s32 	%r4434, %r4430, %r74, %r4433;
	cvt.s64.s32 	%rd924, %r4434;
	add.s64 	%rd925, %rd1, %rd924;
	ld.global.u8 	%rs1238, [%rd925];
	setp.lt.u16 	%p1082, %rs1237, %rs1238;
	or.b32  	%r4435, %r4416, 4096;
	selp.b32 	%r4436, %r4435, %r4416, %p1082;
	ld.const.s8 	%rs1239, [c_brief+820];
	cvt.rn.f32.s16 	%f3767, %rs1239;
	mul.f32 	%f3768, %f7, %f3767;
	ld.const.s8 	%rs1240, [c_brief+821];
	cvt.rn.f32.s16 	%f3769, %rs1240;
	mul.f32 	%f3770, %f76, %f3769;
	sub.f32 	%f3771, %f3768, %f3770;
	add.f32 	%f3772, %f3771, 0f3F000000;
	cvt.rzi.s32.f32 	%r4437, %f3772;
	mul.f32 	%f3773, %f7, %f3769;
	fma.rn.f32 	%f3774, %f76, %f3767, %f3773;
	add.f32 	%f3775, %f3774, 0f3F000000;
	cvt.rzi.s32.f32 	%r4438, %f3775;
	ld.const.s8 	%rs1241, [c_brief+822];
	cvt.rn.f32.s16 	%f3776, %rs1241;
	mul.f32 	%f3777, %f7, %f3776;
	ld.const.s8 	%rs1242, [c_brief+823];
	cvt.rn.f32.s16 	%f3778, %rs1242;
	mul.f32 	%f3779, %f76, %f3778;
	sub.f32 	%f3780, %f3777, %f3779;
	add.f32 	%f3781, %f3780, 0f3F000000;
	cvt.rzi.s32.f32 	%r4439, %f3781;
	mul.f32 	%f3782, %f7, %f3778;
	fma.rn.f32 	%f3783, %f76, %f3776, %f3782;
	add.f32 	%f3784, %f3783, 0f3F000000;
	cvt.rzi.s32.f32 	%r4440, %f3784;
	add.s32 	%r4441, %r4438, %r2;
	setp.lt.s32 	%p1083, %r4441, 0;
	min.s32 	%r4442, %r4441, %r3;
	selp.b32 	%r4443, 0, %r4442, %p1083;
	add.s32 	%r4444, %r4437, %r4;
	setp.lt.s32 	%p1084, %r4444, 0;
	min.s32 	%r4445, %r4444, %r5;
	selp.b32 	%r4446, 0, %r4445, %p1084;
	mad.lo.s32 	%r4447, %r4443, %r74, %r4446;
	cvt.s64.s32 	%rd926, %r4447;
	add.s64 	%rd927, %rd1, %rd926;
	ld.global.u8 	%rs1243, [%rd927];
	add.s32 	%r4448, %r4440, %r2;
	setp.lt.s32 	%p1085, %r4448, 0;
	min.s32 	%r4449, %r4448, %r3;
	selp.b32 	%r4450, 0, %r4449, %p1085;
	add.s32 	%r4451, %r4439, %r4;
	setp.lt.s32 	%p1086, %r4451, 0;
	min.s32 	%r4452, %r4451, %r5;
	selp.b32 	%r4453, 0, %r4452, %p1086;
	mad.lo.s32 	%r4454, %r4450, %r74, %r4453;
	cvt.s64.s32 	%rd928, %r4454;
	add.s64 	%rd929, %rd1, %rd928;
	ld.global.u8 	%rs1244, [%rd929];
	setp.lt.u16 	%p1087, %rs1243, %rs1244;
	or.b32  	%r4455, %r4436, 8192;
	selp.b32 	%r4456, %r4455, %r4436, %p1087;
	ld.const.s8 	%rs1245, [c_brief+824];
	cvt.rn.f32.s16 	%f3785, %rs1245;
	mul.f32 	%f3786, %f7, %f3785;
	ld.const.s8 	%rs1246, [c_brief+825];
	cvt.rn.f32.s16 	%f3787, %rs1246;
	mul.f32 	%f3788, %f76, %f3787;
	sub.f32 	%f3789, %f3786, %f3788;
	add.f32 	%f3790, %f3789, 0f3F000000;
	cvt.rzi.s32.f32 	%r4457, %f3790;
	mul.f32 	%f3791, %f7, %f3787;
	fma.rn.f32 	%f3792, %f76, %f3785, %f3791;
	add.f32 	%f3793, %f3792, 0f3F000000;
	cvt.rzi.s32.f32 	%r4458, %f3793;
	ld.const.s8 	%rs1247, [c_brief+826];
	cvt.rn.f32.s16 	%f3794, %rs1247;
	mul.f32 	%f3795, %f7, %f3794;
	ld.const.s8 	%rs1248, [c_brief+827];
	cvt.rn.f32.s16 	%f3796, %rs1248;
	mul.f32 	%f3797, %f76, %f3796;
	sub.f32 	%f3798, %f3795, %f3797;
	add.f32 	%f3799, %f3798, 0f3F000000;
	cvt.rzi.s32.f32 	%r4459, %f3799;
	mul.f32 	%f3800, %f7, %f3796;
	fma.rn.f32 	%f3801, %f76, %f3794, %f3800;
	add.f32 	%f3802, %f3801, 0f3F000000;
	cvt.rzi.s32.f32 	%r4460, %f3802;
	add.s32 	%r4461, %r4458, %r2;
	setp.lt.s32 	%p1088, %r4461, 0;
	min.s32 	%r4462, %r4461, %r3;
	selp.b32 	%r4463, 0, %r4462, %p1088;
	add.s32 	%r4464, %r4457, %r4;
	setp.lt.s32 	%p1089, %r4464, 0;
	min.s32 	%r4465, %r4464, %r5;
	selp.b32 	%r4466, 0, %r4465, %p1089;
	mad.lo.s32 	%r4467, %r4463, %r74, %r4466;
	cvt.s64.s32 	%rd930, %r4467;
	add.s64 	%rd931, %rd1, %rd930;
	ld.global.u8 	%rs1249, [%rd931];
	add.s32 	%r4468, %r4460, %r2;
	setp.lt.s32 	%p1090, %r4468, 0;
	min.s32 	%r4469, %r4468, %r3;
	selp.b32 	%r4470, 0, %r4469, %p1090;
	add.s32 	%r4471, %r4459, %r4;
	setp.lt.s32 	%p1091, %r4471, 0;
	min.s32 	%r4472, %r4471, %r5;
	selp.b32 	%r4473, 0, %r4472, %p1091;
	mad.lo.s32 	%r4474, %r4470, %r74, %r4473;
	cvt.s64.s32 	%rd932, %r4474;
	add.s64 	%rd933, %rd1, %rd932;
	ld.global.u8 	%rs1250, [%rd933];
	setp.lt.u16 	%p1092, %rs1249, %rs1250;
	or.b32  	%r4475, %r4456, 16384;
	selp.b32 	%r4476, %r4475, %r4456, %p1092;
	ld.const.s8 	%rs1251, [c_brief+828];
	cvt.rn.f32.s16 	%f3803, %rs1251;
	mul.f32 	%f3804, %f7, %f3803;
	ld.const.s8 	%rs1252, [c_brief+829];
	cvt.rn.f32.s16 	%f3805, %rs1252;
	mul.f32 	%f3806, %f76, %f3805;
	sub.f32 	%f3807, %f3804, %f3806;
	add.f32 	%f3808, %f3807, 0f3F000000;
	cvt.rzi.s32.f32 	%r4477, %f3808;
	mul.f32 	%f3809, %f7, %f3805;
	fma.rn.f32 	%f3810, %f76, %f3803, %f3809;
	add.f32 	%f3811, %f3810, 0f3F000000;
	cvt.rzi.s32.f32 	%r4478, %f3811;
	ld.const.s8 	%rs1253, [c_brief+830];
	cvt.rn.f32.s16 	%f3812, %rs1253;
	mul.f32 	%f3813, %f7, %f3812;
	ld.const.s8 	%rs1254, [c_brief+831];
	cvt.rn.f32.s16 	%f3814, %rs1254;
	mul.f32 	%f3815, %f76, %f3814;
	sub.f32 	%f3816, %f3813, %f3815;
	add.f32 	%f3817, %f3816, 0f3F000000;
	cvt.rzi.s32.f32 	%r4479, %f3817;
	mul.f32 	%f3818, %f7, %f3814;
	fma.rn.f32 	%f3819, %f76, %f3812, %f3818;
	add.f32 	%f3820, %f3819, 0f3F000000;
	cvt.rzi.s32.f32 	%r4480, %f3820;
	add.s32 	%r4481, %r4478, %r2;
	setp.lt.s32 	%p1093, %r4481, 0;
	min.s32 	%r4482, %r4481, %r3;
	selp.b32 	%r4483, 0, %r4482, %p1093;
	add.s32 	%r4484, %r4477, %r4;
	setp.lt.s32 	%p1094, %r4484, 0;
	min.s32 	%r4485, %r4484, %r5;
	selp.b32 	%r4486, 0, %r4485, %p1094;
	mad.lo.s32 	%r4487, %r4483, %r74, %r4486;
	cvt.s64.s32 	%rd934, %r4487;
	add.s64 	%rd935, %rd1, %rd934;
	ld.global.u8 	%rs1255, [%rd935];
	add.s32 	%r4488, %r4480, %r2;
	setp.lt.s32 	%p1095, %r4488, 0;
	min.s32 	%r4489, %r4488, %r3;
	selp.b32 	%r4490, 0, %r4489, %p1095;
	add.s32 	%r4491, %r4479, %r4;
	setp.lt.s32 	%p1096, %r4491, 0;
	min.s32 	%r4492, %r4491, %r5;
	selp.b32 	%r4493, 0, %r4492, %p1096;
	mad.lo.s32 	%r4494, %r4490, %r74, %r4493;
	cvt.s64.s32 	%rd936, %r4494;
	add.s64 	%rd937, %rd1, %rd936;
	ld.global.u8 	%rs1256, [%rd937];
	setp.lt.u16 	%p1097, %rs1255, %rs1256;
	or.b32  	%r4495, %r4476, 32768;
	selp.b32 	%r4496, %r4495, %r4476, %p1097;
	ld.const.s8 	%rs1257, [c_brief+832];
	cvt.rn.f32.s16 	%f3821, %rs1257;
	mul.f32 	%f3822, %f7, %f3821;
	ld.const.s8 	%rs1258, [c_brief+833];
	cvt.rn.f32.s16 	%f3823, %rs1258;
	mul.f32 	%f3824, %f76, %f3823;
	sub.f32 	%f3825, %f3822, %f3824;
	add.f32 	%f3826, %f3825, 0f3F000000;
	cvt.rzi.s32.f32 	%r4497, %f3826;
	mul.f32 	%f3827, %f7, %f3823;
	fma.rn.f32 	%f3828, %f76, %f3821, %f3827;
	add.f32 	%f3829, %f3828, 0f3F000000;
	cvt.rzi.s32.f32 	%r4498, %f3829;
	ld.const.s8 	%rs1259, [c_brief+834];
	cvt.rn.f32.s16 	%f3830, %rs1259;
	mul.f32 	%f3831, %f7, %f3830;
	ld.const.s8 	%rs1260, [c_brief+835];
	cvt.rn.f32.s16 	%f3832, %rs1260;
	mul.f32 	%f3833, %f76, %f3832;
	sub.f32 	%f3834, %f3831, %f3833;
	add.f32 	%f3835, %f3834, 0f3F000000;
	cvt.rzi.s32.f32 	%r4499, %f3835;
	mul.f32 	%f3836, %f7, %f3832;
	fma.rn.f32 	%f3837, %f76, %f3830, %f3836;
	add.f32 	%f3838, %f3837, 0f3F000000;
	cvt.rzi.s32.f32 	%r4500, %f3838;
	add.s32 	%r4501, %r4498, %r2;
	setp.lt.s32 	%p1098, %r4501, 0;
	min.s32 	%r4502, %r4501, %r3;
	selp.b32 	%r4503, 0, %r4502, %p1098;
	add.s32 	%r4504, %r4497, %r4;
	setp.lt.s32 	%p1099, %r4504, 0;
	min.s32 	%r4505, %r4504, %r5;
	selp.b32 	%r4506, 0, %r4505, %p1099;
	mad.lo.s32 	%r4507, %r4503, %r74, %r4506;
	cvt.s64.s32 	%rd938, %r4507;
	add.s64 	%rd939, %rd1, %rd938;
	ld.global.u8 	%rs1261, [%rd939];
	add.s32 	%r4508, %r4500, %r2;
	setp.lt.s32 	%p1100, %r4508, 0;
	min.s32 	%r4509, %r4508, %r3;
	selp.b32 	%r4510, 0, %r4509, %p1100;
	add.s32 	%r4511, %r4499, %r4;
	setp.lt.s32 	%p1101, %r4511, 0;
	min.s32 	%r4512, %r4511, %r5;
	selp.b32 	%r4513, 0, %r4512, %p1101;
	mad.lo.s32 	%r4514, %r4510, %r74, %r4513;
	cvt.s64.s32 	%rd940, %r4514;
	add.s64 	%rd941, %rd1, %rd940;
	ld.global.u8 	%rs1262, [%rd941];
	setp.lt.u16 	%p1102, %rs1261, %rs1262;
	or.b32  	%r4515, %r4496, 65536;
	selp.b32 	%r4516, %r4515, %r4496, %p1102;
	ld.const.s8 	%rs1263, [c_brief+836];
	cvt.rn.f32.s16 	%f3839, %rs1263;
	mul.f32 	%f3840, %f7, %f3839;
	ld.const.s8 	%rs1264, [c_brief+837];
	cvt.rn.f32.s16 	%f3841, %rs1264;
	mul.f32 	%f3842, %f76, %f3841;
	sub.f32 	%f3843, %f3840, %f3842;
	add.f32 	%f3844, %f3843, 0f3F000000;
	cvt.rzi.s32.f32 	%r4517, %f3844;
	mul.f32 	%f3845, %f7, %f3841;
	fma.rn.f32 	%f3846, %f76, %f3839, %f3845;
	add.f32 	%f3847, %f3846, 0f3F000000;
	cvt.rzi.s32.f32 	%r4518, %f3847;
	ld.const.s8 	%rs1265, [c_brief+838];
	cvt.rn.f32.s16 	%f3848, %rs1265;
	mul.f32 	%f3849, %f7, %f3848;
	ld.const.s8 	%rs1266, [c_brief+839];
	cvt.rn.f32.s16 	%f3850, %rs1266;
	mul.f32 	%f3851, %f76, %f3850;
	sub.f32 	%f3852, %f3849, %f3851;
	add.f32 	%f3853, %f3852, 0f3F000000;
	cvt.rzi.s32.f32 	%r4519, %f3853;
	mul.f32 	%f3854, %f7, %f3850;
	fma.rn.f32 	%f3855, %f76, %f3848, %f3854;
	add.f32 	%f3856, %f3855, 0f3F000000;
	cvt.rzi.s32.f32 	%r4520, %f3856;
	add.s32 	%r4521, %r4518, %r2;
	setp.lt.s32 	%p1103, %r4521, 0;
	min.s32 	%r4522, %r4521, %r3;
	selp.b32 	%r4523, 0, %r4522, %p1103;
	add.s32 	%r4524, %r4517, %r4;
	setp.lt.s32 	%p1104, %r4524, 0;
	min.s32 	%r4525, %r4524, %r5;
	selp.b32 	%r4526, 0, %r4525, %p1104;
	mad.lo.s32 	%r4527, %r4523, %r74, %r4526;
	cvt.s64.s32 	%rd942, %r4527;
	add.s64 	%rd943, %rd1, %rd942;
	ld.global.u8 	%rs1267, [%rd943];
	add.s32 	%r4528, %r4520, %r2;
	setp.lt.s32 	%p1105, %r4528, 0;
	min.s32 	%r4529, %r4528, %r3;
	selp.b32 	%r4530, 0, %r4529, %p1105;
	add.s32 	%r4531, %r4519, %r4;
	setp.lt.s32 	%p1106, %r4531, 0;
	min.s32 	%r4532, %r4531, %r5;
	selp.b32 	%r4533, 0, %r4532, %p1106;
	mad.lo.s32 	%r4534, %r4530, %r74, %r4533;
	cvt.s64.s32 	%rd944, %r4534;
	add.s64 	%rd945, %rd1, %rd944;
	ld.global.u8 	%rs1268, [%rd945];
	setp.lt.u16 	%p1107, %rs1267, %rs1268;
	or.b32  	%r4535, %r4516, 131072;
	selp.b32 	%r4536, %r4535, %r4516, %p1107;
	ld.const.s8 	%rs1269, [c_brief+840];
	cvt.rn.f32.s16 	%f3857, %rs1269;
	mul.f32 	%f3858, %f7, %f3857;
	ld.const.s8 	%rs1270, [c_brief+841];
	cvt.rn.f32.s16 	%f3859, %rs1270;
	mul.f32 	%f3860, %f76, %f3859;
	sub.f32 	%f3861, %f3858, %f3860;
	add.f32 	%f3862, %f3861, 0f3F000000;
	cvt.rzi.s32.f32 	%r4537, %f3862;
	mul.f32 	%f3863, %f7, %f3859;
	fma.rn.f32 	%f3864, %f76, %f3857, %f3863;
	add.f32 	%f3865, %f3864, 0f3F000000;
	cvt.rzi.s32.f32 	%r4538, %f3865;
	ld.const.s8 	%rs1271, [c_brief+842];
	cvt.rn.f32.s16 	%f3866, %rs1271;
	mul.f32 	%f3867, %f7, %f3866;
	ld.const.s8 	%rs1272, [c_brief+843];
	cvt.rn.f32.s16 	%f3868, %rs1272;
	mul.f32 	%f3869, %f76, %f3868;
	sub.f32 	%f3870, %f3867, %f3869;
	add.f32 	%f3871, %f3870, 0f3F000000;
	cvt.rzi.s32.f32 	%r4539, %f3871;
	mul.f32 	%f3872, %f7, %f3868;
	fma.rn.f32 	%f3873, %f76, %f3866, %f3872;
	add.f32 	%f3874, %f3873, 0f3F000000;
	cvt.rzi.s32.f32 	%r4540, %f3874;
	add.s32 	%r4541, %r4538, %r2;
	setp.lt.s32 	%p1108, %r4541, 0;
	min.s32 	%r4542, %r4541, %r3;
	selp.b32 	%r4543, 0, %r4542, %p1108;
	add.s32 	%r4544, %r4537, %r4;
	setp.lt.s32 	%p1109, %r4544, 0;
	min.s32 	%r4545, %r4544, %r5;
	selp.b32 	%r4546, 0, %r4545, %p1109;
	mad.lo.s32 	%r4547, %r4543, %r74, %r4546;
	cvt.s64.s32 	%rd946, %r4547;
	add.s64 	%rd947, %rd1, %rd946;
	ld.global.u8 	%rs1273, [%rd947];
	add.s32 	%r4548, %r4540, %r2;
	setp.lt.s32 	%p1110, %r4548, 0;
	min.s32 	%r4549, %r4548, %r3;
	selp.b32 	%r4550, 0, %r4549, %p1110;
	add.s32 	%r4551, %r4539, %r4;
	setp.lt.s32 	%p1111, %r4551, 0;
	min.s32 	%r4552, %r4551, %r5;
	selp.b32 	%r4553, 0, %r4552, %p1111;
	mad.lo.s32 	%r4554, %r4550, %r74, %r4553;
	cvt.s64.s32 	%rd948, %r4554;
	add.s64 	%rd949, %rd1, %rd948;
	ld.global.u8 	%rs1274, [%rd949];
	setp.lt.u16 	%p1112, %rs1273, %rs1274;
	or.b32  	%r4555, %r4536, 262144;
	selp.b32 	%r4556, %r4555, %r4536, %p1112;
	ld.const.s8 	%rs1275, [c_brief+844];
	cvt.rn.f32.s16 	%f3875, %rs1275;
	mul.f32 	%f3876, %f7, %f3875;
	ld.const.s8 	%rs1276, [c_brief+845];
	cvt.rn.f32.s16 	%f3877, %rs1276;
	mul.f32 	%f3878, %f76, %f3877;
	sub.f32 	%f3879, %f3876, %f3878;
	add.f32 	%f3880, %f3879, 0f3F000000;
	cvt.rzi.s32.f32 	%r4557, %f3880;
	mul.f32 	%f3881, %f7, %f3877;
	fma.rn.f32 	%f3882, %f76, %f3875, %f3881;
	add.f32 	%f3883, %f3882, 0f3F000000;
	cvt.rzi.s32.f32 	%r4558, %f3883;
	ld.const.s8 	%rs1277, [c_brief+846];
	cvt.rn.f32.s16 	%f3884, %rs1277;
	mul.f32 	%f3885, %f7, %f3884;
	ld.const.s8 	%rs1278, [c_brief+847];
	cvt.rn.f32.s16 	%f3886, %rs1278;
	mul.f32 	%f3887, %f76, %f3886;
	sub.f32 	%f3888, %f3885, %f3887;
	add.f32 	%f3889, %f3888, 0f3F000000;
	cvt.rzi.s32.f32 	%r4559, %f3889;
	mul.f32 	%f3890, %f7, %f3886;
	fma.rn.f32 	%f3891, %f76, %f3884, %f3890;
	add.f32 	%f3892, %f3891, 0f3F000000;
	cvt.rzi.s32.f32 	%r4560, %f3892;
	add.s32 	%r4561, %r4558, %r2;
	setp.lt.s32 	%p1113, %r4561, 0;
	min.s32 	%r4562, %r4561, %r3;
	selp.b32 	%r4563, 0, %r4562, %p1113;
	add.s32 	%r4564, %r4557, %r4;
	setp.lt.s32 	%p1114, %r4564, 0;
	min.s32 	%r4565, %r4564, %r5;
	selp.b32 	%r4566, 0, %r4565, %p1114;
	mad.lo.s32 	%r4567, %r4563, %r74, %r4566;
	cvt.s64.s32 	%rd950, %r4567;
	add.s64 	%rd951, %rd1, %rd950;
	ld.global.u8 	%rs1279, [%rd951];
	add.s32 	%r4568, %r4560, %r2;
	setp.lt.s32 	%p1115, %r4568, 0;
	min.s32 	%r4569, %r4568, %r3;
	selp.b32 	%r4570, 0, %r4569, %p1115;
	add.s32 	%r4571, %r4559, %r4;
	setp.lt.s32 	%p1116, %r4571, 0;
	min.s32 	%r4572, %r4571, %r5;
	selp.b32 	%r4573, 0, %r4572, %p1116;
	mad.lo.s32 	%r4574, %r4570, %r74, %r4573;
	cvt.s64.s32 	%rd952, %r4574;
	add.s64 	%rd953, %rd1, %rd952;
	ld.global.u8 	%rs1280, [%rd953];
	setp.lt.u16 	%p1117, %rs1279, %rs1280;
	or.b32  	%r4575, %r4556, 524288;
	selp.b32 	%r4576, %r4575, %r4556, %p1117;
	ld.const.s8 	%rs1281, [c_brief+848];
	cvt.rn.f32.s16 	%f3893, %rs1281;
	mul.f32 	%f3894, %f7, %f3893;
	ld.const.s8 	%rs1282, [c_brief+849];
	cvt.rn.f32.s16 	%f3895, %rs1282;
	mul.f32 	%f3896, %f76, %f3895;
	sub.f32 	%f3897, %f3894, %f3896;
	add.f32 	%f3898, %f3897, 0f3F000000;
	cvt.rzi.s32.f32 	%r4577, %f3898;
	mul.f32 	%f3899, %f7, %f3895;
	fma.rn.f32 	%f3900, %f76, %f3893, %f3899;
	add.f32 	%f3901, %f3900, 0f3F000000;
	cvt.rzi.s32.f32 	%r4578, %f3901;
	ld.const.s8 	%rs1283, [c_brief+850];
	cvt.rn.f32.s16 	%f3902, %rs1283;
	mul.f32 	%f3903, %f7, %f3902;
	ld.const.s8 	%rs1284, [c_brief+851];
	cvt.rn.f32.s16 	%f3904, %rs1284;
	mul.f32 	%f3905, %f76, %f3904;
	sub.f32 	%f3906, %f3903, %f3905;
	add.f32 	%f3907, %f3906, 0f3F000000;
	cvt.rzi.s32.f32 	%r4579, %f3907;
	mul.f32 	%f3908, %f7, %f3904;
	fma.rn.f32 	%f3909, %f76, %f3902, %f3908;
	add.f32 	%f3910, %f3909, 0f3F000000;
	cvt.rzi.s32.f32 	%r4580, %f3910;
	add.s32 	%r4581, %r4578, %r2;
	setp.lt.s32 	%p1118, %r4581, 0;
	min.s32 	%r4582, %r4581, %r3;
	selp.b32 	%r4583, 0, %r4582, %p1118;
	add.s32 	%r4584, %r4577, %r4;
	setp.lt.s32 	%p1119, %r4584, 0;
	min.s32 	%r4585, %r4584, %r5;
	selp.b32 	%r4586, 0, %r4585, %p1119;
	mad.lo.s32 	%r4587, %r4583, %r74, %r4586;
	cvt.s64.s32 	%rd954, %r4587;
	add.s64 	%rd955, %rd1, %rd954;
	ld.global.u8 	%rs1285, [%rd955];
	add.s32 	%r4588, %r4580, %r2;
	setp.lt.s32 	%p1120, %r4588, 0;
	min.s32 	%r4589, %r4588, %r3;
	selp.b32 	%r4590, 0, %r4589, %p1120;
	add.s32 	%r4591, %r4579, %r4;
	setp.lt.s32 	%p1121, %r4591, 0;
	min.s32 	%r4592, %r4591, %r5;
	selp.b32 	%r4593, 0, %r4592, %p1121;
	mad.lo.s32 	%r4594, %r4590, %r74, %r4593;
	cvt.s64.s32 	%rd956, %r4594;
	add.s64 	%rd957, %rd1, %rd956;
	ld.global.u8 	%rs1286, [%rd957];
	setp.lt.u16 	%p1122, %rs1285, %rs1286;
	or.b32  	%r4595, %r4576, 1048576;
	selp.b32 	%r4596, %r4595, %r4576, %p1122;
	ld.const.s8 	%rs1287, [c_brief+852];
	cvt.rn.f32.s16 	%f3911, %rs1287;
	mul.f32 	%f3912, %f7, %f3911;
	ld.const.s8 	%rs1288, [c_brief+853];
	cvt.rn.f32.s16 	%f3913, %rs1288;
	mul.f32 	%f3914, %f76, %f3913;
	sub.f32 	%f3915, %f3912, %f3914;
	add.f32 	%f3916, %f3915, 0f3F000000;
	cvt.rzi.s32.f32 	%r4597, %f3916;
	mul.f32 	%f3917, %f7, %f3913;
	fma.rn.f32 	%f3918, %f76, %f3911, %f3917;
	add.f32 	%f3919, %f3918, 0f3F000000;
	cvt.rzi.s32.f32 	%r4598, %f3919;
	ld.const.s8 	%rs1289, [c_brief+854];
	cvt.rn.f32.s16 	%f3920, %rs1289;
	mul.f32 	%f3921, %f7, %f3920;
	ld.const.s8 	%rs1290, [c_brief+855];
	cvt.rn.f32.s16 	%f3922, %rs1290;
	mul.f32 	%f3923, %f76, %f3922;
	sub.f32 	%f3924, %f3921, %f3923;
	add.f32 	%f3925, %f3924, 0f3F000000;
	cvt.rzi.s32.f32 	%r4599, %f3925;
	mul.f32 	%f3926, %f7, %f3922;
	fma.rn.f32 	%f3927, %f76, %f3920, %f3926;
	add.f32 	%f3928, %f3927, 0f3F000000;
	cvt.rzi.s32.f32 	%r4600, %f3928;
	add.s32 	%r4601, %r4598, %r2;
	setp.lt.s32 	%p1123, %r4601, 0;
	min.s32 	%r4602, %r4601, %r3;
	selp.b32 	%r4603, 0, %r4602, %p1123;
	add.s32 	%r4604, %r4597, %r4;
	setp.lt.s32 	%p1124, %r4604, 0;
	min.s32 	%r4605, %r4604, %r5;
	selp.b32 	%r4606, 0, %r4605, %p1124;
	mad.lo.s32 	%r4607, %r4603, %r74, %r4606;
	cvt.s64.s32 	%rd958, %r4607;
	add.s64 	%rd959, %rd1, %rd958;
	ld.global.u8 	%rs1291, [%rd959];
	add.s32 	%r4608, %r4600, %r2;
	setp.lt.s32 	%p1125, %r4608, 0;
	min.s32 	%r4609, %r4608, %r3;
	selp.b32 	%r4610, 0, %r4609, %p1125;
	add.s32 	%r4611, %r4599, %r4;
	setp.lt.s32 	%p1126, %r4611, 0;
	min.s32 	%r4612, %r4611, %r5;
	selp.b32 	%r4613, 0, %r4612, %p1126;
	mad.lo.s32 	%r4614, %r4610, %r74, %r4613;
	cvt.s64.s32 	%rd960, %r4614;
	add.s64 	%rd961, %rd1, %rd960;
	ld.global.u8 	%rs1292, [%rd961];
	setp.lt.u16 	%p1127, %rs1291, %rs1292;
	or.b32  	%r4615, %r4596, 2097152;
	selp.b32 	%r4616, %r4615, %r4596, %p1127;
	ld.const.s8 	%rs1293, [c_brief+856];
	cvt.rn.f32.s16 	%f3929, %rs1293;
	mul.f32 	%f3930, %f7, %f3929;
	ld.const.s8 	%rs1294, [c_brief+857];
	cvt.rn.f32.s16 	%f3931, %rs1294;
	mul.f32 	%f3932, %f76, %f3931;
	sub.f32 	%f3933, %f3930, %f3932;
	add.f32 	%f3934, %f3933, 0f3F000000;
	cvt.rzi.s32.f32 	%r4617, %f3934;
	mul.f32 	%f3935, %f7, %f3931;
	fma.rn.f32 	%f3936, %f76, %f3929, %f3935;
	add.f32 	%f3937, %f3936, 0f3F000000;
	cvt.rzi.s32.f32 	%r4618, %f3937;
	ld.const.s8 	%rs1295, [c_brief+858];
	cvt.rn.f32.s16 	%f3938, %rs1295;
	mul.f32 	%f3939, %f7, %f3938;
	ld.const.s8 	%rs1296, [c_brief+859];
	cvt.rn.f32.s16 	%f3940, %rs1296;
	mul.f32 	%f3941, %f76, %f3940;
	sub.f32 	%f3942, %f3939, %f3941;
	add.f32 	%f3943, %f3942, 0f3F000000;
	cvt.rzi.s32.f32 	%r4619, %f3943;
	mul.f32 	%f3944, %f7, %f3940;
	fma.rn.f32 	%f3945, %f76, %f3938, %f3944;
	add.f32 	%f3946, %f3945, 0f3F000000;
	cvt.rzi.s32.f32 	%r4620, %f3946;
	add.s32 	%r4621, %r4618, %r2;
	setp.lt.s32 	%p1128, %r4621, 0;
	min.s32 	%r4622, %r4621, %r3;
	selp.b32 	%r4623, 0, %r4622, %p1128;
	add.s32 	%r4624, %r4617, %r4;
	setp.lt.s32 	%p1129, %r4624, 0;
	min.s32 	%r4625, %r4624, %r5;
	selp.b32 	%r4626, 0, %r4625, %p1129;
	mad.lo.s32 	%r4627, %r4623, %r74, %r4626;
	cvt.s64.s32 	%rd962, %r4627;
	add.s64 	%rd963, %rd1, %rd962;
	ld.global.u8 	%rs1297, [%rd963];
	add.s32 	%r4628, %r4620, %r2;
	setp.lt.s32 	%p1130, %r4628, 0;
	min.s32 	%r4629, %r4628, %r3;
	selp.b32 	%r4630, 0, %r4629, %p1130;
	add.s32 	%r4631, %r4619, %r4;
	setp.lt.s32 	%p1131, %r4631, 0;
	min.s32 	%r4632, %r4631, %r5;
	selp.b32 	%r4633, 0, %r4632, %p1131;
	mad.lo.s32 	%r4634, %r4630, %r74, %r4633;
	cvt.s64.s32 	%rd964, %r4634;
	add.s64 	%rd965, %rd1, %rd964;
	ld.global.u8 	%rs1298, [%rd965];
	setp.lt.u16 	%p1132, %rs1297, %rs1298;
	or.b32  	%r4635, %r4616, 4194304;
	selp.b32 	%r4636, %r4635, %r4616, %p1132;
	ld.const.s8 	%rs1299, [c_brief+860];
	cvt.rn.f32.s16 	%f3947, %rs1299;
	mul.f32 	%f3948, %f7, %f3947;
	ld.const.s8 	%rs1300, [c_brief+861];
	cvt.rn.f32.s16 	%f3949, %rs1300;
	mul.f32 	%f3950, %f76, %f3949;
	sub.f32 	%f3951, %f3948, %f3950;
	add.f32 	%f3952, %f3951, 0f3F000000;
	cvt.rzi.s32.f32 	%r4637, %f3952;
	mul.f32 	%f3953, %f7, %f3949;
	fma.rn.f32 	%f3954, %f76, %f3947, %f3953;
	add.f32 	%f3955, %f3954, 0f3F000000;
	cvt.rzi.s32.f32 	%r4638, %f3955;
	ld.const.s8 	%rs1301, [c_brief+862];
	cvt.rn.f32.s16 	%f3956, %rs1301;
	mul.f32 	%f3957, %f7, %f3956;
	ld.const.s8 	%rs1302, [c_brief+863];
	cvt.rn.f32.s16 	%f3958, %rs1302;
	mul.f32 	%f3959, %f76, %f3958;
	sub.f32 	%f3960, %f3957, %f3959;
	add.f32 	%f3961, %f3960, 0f3F000000;
	cvt.rzi.s32.f32 	%r4639, %f3961;
	mul.f32 	%f3962, %f7, %f3958;
	fma.rn.f32 	%f3963, %f76, %f3956, %f3962;
	add.f32 	%f3964, %f3963, 0f3F000000;
	cvt.rzi.s32.f32 	%r4640, %f3964;
	add.s32 	%r4641, %r4638, %r2;
	setp.lt.s32 	%p1133, %r4641, 0;
	min.s32 	%r4642, %r4641, %r3;
	selp.b32 	%r4643, 0, %r4642, %p1133;
	add.s32 	%r4644, %r4637, %r4;
	setp.lt.s32 	%p1134, %r4644, 0;
	min.s32 	%r4645, %r4644, %r5;
	selp.b32 	%r4646, 0, %r4645, %p1134;
	mad.lo.s32 	%r4647, %r4643, %r74, %r4646;
	cvt.s64.s32 	%rd966, %r4647;
	add.s64 	%rd967, %rd1, %rd966;
	ld.global.u8 	%rs1303, [%rd967];
	add.s32 	%r4648, %r4640, %r2;
	setp.lt.s32 	%p1135, %r4648, 0;
	min.s32 	%r4649, %r4648, %r3;
	selp.b32 	%r4650, 0, %r4649, %p1135;
	add.s32 	%r4651, %r4639, %r4;
	setp.lt.s32 	%p1136, %r4651, 0;
	min.s32 	%r4652, %r4651, %r5;
	selp.b32 	%r4653, 0, %r4652, %p1136;
	mad.lo.s32 	%r4654, %r4650, %r74, %r4653;
	cvt.s64.s32 	%rd968, %r4654;
	add.s64 	%rd969, %rd1, %rd968;
	ld.global.u8 	%rs1304, [%rd969];
	setp.lt.u16 	%p1137, %rs1303, %rs1304;
	or.b32  	%r4655, %r4636, 8388608;
	selp.b32 	%r4656, %r4655, %r4636, %p1137;
	ld.const.s8 	%rs1305, [c_brief+864];
	cvt.rn.f32.s16 	%f3965, %rs1305;
	mul.f32 	%f3966, %f7, %f3965;
	ld.const.s8 	%rs1306, [c_brief+865];
	cvt.rn.f32.s16 	%f3967, %rs1306;
	mul.f32 	%f3968, %f76, %f3967;
	sub.f32 	%f3969, %f3966, %f3968;
	add.f32 	%f3970, %f3969, 0f3F000000;
	cvt.rzi.s32.f32 	%r4657, %f3970;
	mul.f32 	%f3971, %f7, %f3967;
	fma.rn.f32 	%f3972, %f76, %f3965, %f3971;
	add.f32 	%f3973, %f3972, 0f3F000000;
	cvt.rzi.s32.f32 	%r4658, %f3973;
	ld.const.s8 	%rs1307, [c_brief+866];
	cvt.rn.f32.s16 	%f3974, %rs1307;
	mul.f32 	%f3975, %f7, %f3974;
	ld.const.s8 	%rs1308, [c_brief+867];
	cvt.rn.f32.s16 	%f3976, %rs1308;
	mul.f32 	%f3977, %f76, %f3976;
	sub.f32 	%f3978, %f3975, %f3977;
	add.f32 	%f3979, %f3978, 0f3F000000;
	cvt.rzi.s32.f32 	%r4659, %f3979;
	mul.f32 	%f3980, %f7, %f3976;
	fma.rn.f32 	%f3981, %f76, %f3974, %f3980;
	add.f32 	%f3982, %f3981, 0f3F000000;
	cvt.rzi.s32.f32 	%r4660, %f3982;
	add.s32 	%r4661, %r4658, %r2;
	setp.lt.s32 	%p1138, %r4661, 0;
	min.s32 	%r4662, %r4661, %r3;
	selp.b32 	%r4663, 0, %r4662, %p1138;
	add.s32 	%r4664, %r4657, %r4;
	setp.lt.s32 	%p1139, %r4664, 0;
	min.s32 	%r4665, %r4664, %r5;
	selp.b32 	%r4666, 0, %r4665, %p1139;
	mad.lo.s32 	%r4667, %r4663, %r74, %r4666;
	cvt.s64.s32 	%rd970, %r4667;
	add.s64 	%rd971, %rd1, %rd970;
	ld.global.u8 	%rs1309, [%rd971];
	add.s32 	%r4668, %r4660, %r2;
	setp.lt.s32 	%p1140, %r4668, 0;
	min.s32 	%r4669, %r4668, %r3;
	selp.b32 	%r4670, 0, %r4669, %p1140;
	add.s32 	%r4671, %r4659, %r4;
	setp.lt.s32 	%p1141, %r4671, 0;
	min.s32 	%r4672, %r4671, %r5;
	selp.b32 	%r4673, 0, %r4672, %p1141;
	mad.lo.s32 	%r4674, %r4670, %r74, %r4673;
	cvt.s64.s32 	%rd972, %r4674;
	add.s64 	%rd973, %rd1, %rd972;
	ld.global.u8 	%rs1310, [%rd973];
	setp.lt.u16 	%p1142, %rs1309, %rs1310;
	or.b32  	%r4675, %r4656, 16777216;
	selp.b32 	%r4676, %r4675, %r4656, %p1142;
	ld.const.s8 	%rs1311, [c_brief+868];
	cvt.rn.f32.s16 	%f3983, %rs1311;
	mul.f32 	%f3984, %f7, %f3983;
	ld.const.s8 	%rs1312, [c_brief+869];
	cvt.rn.f32.s16 	%f3985, %rs1312;
	mul.f32 	%f3986, %f76, %f3985;
	sub.f32 	%f3987, %f3984, %f3986;
	add.f32 	%f3988, %f3987, 0f3F000000;
	cvt.rzi.s32.f32 	%r4677, %f3988;
	mul.f32 	%f3989, %f7, %f3985;
	fma.rn.f32 	%f3990, %f76, %f3983, %f3989;
	add.f32 	%f3991, %f3990, 0f3F000000;
	cvt.rzi.s32.f32 	%r4678, %f3991;
	ld.const.s8 	%rs1313, [c_brief+870];
	cvt.rn.f32.s16 	%f3992, %rs1313;
	mul.f32 	%f3993, %f7, %f3992;
	ld.const.s8 	%rs1314, [c_brief+871];
	cvt.rn.f32.s16 	%f3994, %rs1314;
	mul.f32 	%f3995, %f76, %f3994;
	sub.f32 	%f3996, %f3993, %f3995;
	add.f32 	%f3997, %f3996, 0f3F000000;
	cvt.rzi.s32.f32 	%r4679, %f3997;
	mul.f32 	%f3998, %f7, %f3994;
	fma.rn.f32 	%f3999, %f76, %f3992, %f3998;
	add.f32 	%f4000, %f3999, 0f3F000000;
	cvt.rzi.s32.f32 	%r4680, %f4000;
	add.s32 	%r4681, %r4678, %r2;
	setp.lt.s32 	%p1143, %r4681, 0;
	min.s32 	%r4682, %r4681, %r3;
	selp.b32 	%r4683, 0, %r4682, %p1143;
	add.s32 	%r4684, %r4677, %r4;
	setp.lt.s32 	%p1144, %r4684, 0;
	min.s32 	%r4685, %r4684, %r5;
	selp.b32 	%r4686, 0, %r4685, %p1144;
	mad.lo.s32 	%r4687, %r4683, %r74, %r4686;
	cvt.s64.s32 	%rd974, %r4687;
	add.s64 	%rd975, %rd1, %rd974;
	ld.global.u8 	%rs1315, [%rd975];
	add.s32 	%r4688, %r4680, %r2;
	setp.lt.s32 	%p1145, %r4688, 0;
	min.s32 	%r4689, %r4688, %r3;
	selp.b32 	%r4690, 0, %r4689, %p1145;
	add.s32 	%r4691, %r4679, %r4;
	setp.lt.s32 	%p1146, %r4691, 0;
	min.s32 	%r4692, %r4691, %r5;
	selp.b32 	%r4693, 0, %r4692, %p1146;
	mad.lo.s32 	%r4694, %r4690, %r74, %r4693;
	cvt.s64.s32 	%rd976, %r4694;
	add.s64 	%rd977, %rd1, %rd976;
	ld.global.u8 	%rs1316, [%rd977];
	setp.lt.u16 	%p1147, %rs1315, %rs1316;
	or.b32  	%r4695, %r4676, 33554432;
	selp.b32 	%r4696, %r4695, %r4676, %p1147;
	ld.const.s8 	%rs1317, [c_brief+872];
	cvt.rn.f32.s16 	%f4001, %rs1317;
	mul.f32 	%f4002, %f7, %f4001;
	ld.const.s8 	%rs1318, [c_brief+873];
	cvt.rn.f32.s16 	%f4003, %rs1318;
	mul.f32 	%f4004, %f76, %f4003;
	sub.f32 	%f4005, %f4002, %f4004;
	add.f32 	%f4006, %f4005, 0f3F000000;
	cvt.rzi.s32.f32 	%r4697, %f4006;
	mul.f32 	%f4007, %f7, %f4003;
	fma.rn.f32 	%f4008, %f76, %f4001, %f4007;
	add.f32 	%f4009, %f4008, 0f3F000000;
	cvt.rzi.s32.f32 	%r4698, %f4009;
	ld.const.s8 	%rs1319, [c_brief+874];
	cvt.rn.f32.s16 	%f4010, %rs1319;
	mul.f32 	%f4011, %f7, %f4010;
	ld.const.s8 	%rs1320, [c_brief+875];
	cvt.rn.f32.s16 	%f4012, %rs1320;
	mul.f32 	%f4013, %f76, %f4012;
	sub.f32 	%f4014, %f4011, %f4013;
	add.f32 	%f4015, %f4014, 0f3F000000;
	cvt.rzi.s32.f32 	%r4699, %f4015;
	mul.f32 	%f4016, %f7, %f4012;
	fma.rn.f32 	%f4017, %f76, %f4010, %f4016;
	add.f32 	%f4018, %f4017, 0f3F000000;
	cvt.rzi.s32.f32 	%r4700, %f4018;
	add.s32 	%r4701, %r4698, %r2;
	setp.lt.s32 	%p1148, %r4701, 0;
	min.s32 	%r4702, %r4701, %r3;
	selp.b32 	%r4703, 0, %r4702, %p1148;
	add.s32 	%r4704, %r4697, %r4;
	setp.lt.s32 	%p1149, %r4704, 0;
	min.s32 	%r4705, %r4704, %r5;
	selp.b32 	%r4706, 0, %r4705, %p1149;
	mad.lo.s32 	%r4707, %r4703, %r74, %r4706;
	cvt.s64.s32 	%rd978, %r4707;
	add.s64 	%rd979, %rd1, %rd978;
	ld.global.u8 	%rs1321, [%rd979];
	add.s32 	%r4708, %r4700, %r2;
	setp.lt.s32 	%p1150, %r4708, 0;
	min.s32 	%r4709, %r4708, %r3;
	selp.b32 	%r4710, 0, %r4709, %p1150;
	add.s32 	%r4711, %r4699, %r4;
	setp.lt.s32 	%p1151, %r4711, 0;
	min.s32 	%r4712, %r4711, %r5;
	selp.b32 	%r4713, 0, %r4712, %p1151;
	mad.lo.s32 	%r4714, %r4710, %r74, %r4713;
	cvt.s64.s32 	%rd980, %r4714;
	add.s64 	%rd981, %rd1, %rd980;
	ld.global.u8 	%rs1322, [%rd981];
	setp.lt.u16 	%p1152, %rs1321, %rs1322;
	or.b32  	%r4715, %r4696, 67108864;
	selp.b32 	%r4716, %r4715, %r4696, %p1152;
	ld.const.s8 	%rs1323, [c_brief+876];
	cvt.rn.f32.s16 	%f4019, %rs1323;
	mul.f32 	%f4020, %f7, %f4019;
	ld.const.s8 	%rs1324, [c_brief+877];
	cvt.rn.f32.s16 	%f4021, %rs1324;
	mul.f32 	%f4022, %f76, %f4021;
	sub.f32 	%f4023, %f4020, %f4022;
	add.f32 	%f4024, %f4023, 0f3F000000;
	cvt.rzi.s32.f32 	%r4717, %f4024;
	mul.f32 	%f4025, %f7, %f4021;
	fma.rn.f32 	%f4026, %f76, %f4019, %f4025;
	add.f32 	%f4027, %f4026, 0f3F000000;
	cvt.rzi.s32.f32 	%r4718, %f4027;
	ld.const.s8 	%rs1325, [c_brief+878];
	cvt.rn.f32.s16 	%f4028, %rs1325;
	mul.f32 	%f4029, %f7, %f4028;
	ld.const.s8 	%rs1326, [c_brief+879];
	cvt.rn.f32.s16 	%f4030, %rs1326;
	mul.f32 	%f4031, %f76, %f4030;
	sub.f32 	%f4032, %f4029, %f4031;
	add.f32 	%f4033, %f4032, 0f3F000000;
	cvt.rzi.s32.f32 	%r4719, %f4033;
	mul.f32 	%f4034, %f7, %f4030;
	fma.rn.f32 	%f4035, %f76, %f4028, %f4034;
	add.f32 	%f4036, %f4035, 0f3F000000;
	cvt.rzi.s32.f32 	%r4720, %f4036;
	add.s32 	%r4721, %r4718, %r2;
	setp.lt.s32 	%p1153, %r4721, 0;
	min.s32 	%r4722, %r4721, %r3;
	selp.b32 	%r4723, 0, %r4722, %p1153;
	add.s32 	%r4724, %r4717, %r4;
	setp.lt.s32 	%p1154, %r4724, 0;
	min.s32 	%r4725, %r4724, %r5;
	selp.b32 	%r4726, 0, %r4725, %p1154;
	mad.lo.s32 	%r4727, %r4723, %r74, %r4726;
	cvt.s64.s32 	%rd982, %r4727;
	add.s64 	%rd983, %rd1, %rd982;
	ld.global.u8 	%rs1327, [%rd983];
	add.s32 	%r4728, %r4720, %r2;
	setp.lt.s32 	%p1155, %r4728, 0;
	min.s32 	%r4729, %r4728, %r3;
	selp.b32 	%r4730, 0, %r4729, %p1155;
	add.s32 	%r4731, %r4719, %r4;
	setp.lt.s32 	%p1156, %r4731, 0;
	min.s32 	%r4732, %r4731, %r5;
	selp.b32 	%r4733, 0, %r4732, %p1156;
	mad.lo.s32 	%r4734, %r4730, %r74, %r4733;
	cvt.s64.s32 	%rd984, %r4734;
	add.s64 	%rd985, %rd1, %rd984;
	ld.global.u8 	%rs1328, [%rd985];
	setp.lt.u16 	%p1157, %rs1327, %rs1328;
	or.b32  	%r4735, %r4716, 134217728;
	selp.b32 	%r4736, %r4735, %r4716, %p1157;
	ld.const.s8 	%rs1329, [c_brief+880];
	cvt.rn.f32.s16 	%f4037, %rs1329;
	mul.f32 	%f4038, %f7, %f4037;
	ld.const.s8 	%rs1330, [c_brief+881];
	cvt.rn.f32.s16 	%f4039, %rs1330;
	mul.f32 	%f4040, %f76, %f4039;
	sub.f32 	%f4041, %f4038, %f4040;
	add.f32 	%f4042, %f4041, 0f3F000000;
	cvt.rzi.s32.f32 	%r4737, %f4042;
	mul.f32 	%f4043, %f7, %f4039;
	fma.rn.f32 	%f4044, %f76, %f4037, %f4043;
	add.f32 	%f4045, %f4044, 0f3F000000;
	cvt.rzi.s32.f32 	%r4738, %f4045;
	ld.const.s8 	%rs1331, [c_brief+882];
	cvt.rn.f32.s16 	%f4046, %rs1331;
	mul.f32 	%f4047, %f7, %f4046;
	ld.const.s8 	%rs1332, [c_brief+883];
	cvt.rn.f32.s16 	%f4048, %rs1332;
	mul.f32 	%f4049, %f76, %f4048;
	sub.f32 	%f4050, %f4047, %f4049;
	add.f32 	%f4051, %f4050, 0f3F000000;
	cvt.rzi.s32.f32 	%r4739, %f4051;
	mul.f32 	%f4052, %f7, %f4048;
	fma.rn.f32 	%f4053, %f76, %f4046, %f4052;
	add.f32 	%f4054, %f4053, 0f3F000000;
	cvt.rzi.s32.f32 	%r4740, %f4054;
	add.s32 	%r4741, %r4738, %r2;
	setp.lt.s32 	%p1158, %r4741, 0;
	min.s32 	%r4742, %r4741, %r3;
	selp.b32 	%r4743, 0, %r4742, %p1158;
	add.s32 	%r4744, %r4737, %r4;
	setp.lt.s32 	%p1159, %r4744, 0;
	min.s32 	%r4745, %r4744, %r5;
	selp.b32 	%r4746, 0, %r4745, %p1159;
	mad.lo.s32 	%r4747, %r4743, %r74, %r4746;
	cvt.s64.s32 	%rd986, %r4747;
	add.s64 	%rd987, %rd1, %rd986;
	ld.global.u8 	%rs1333, [%rd987];
	add.s32 	%r4748, %r4740, %r2;
	setp.lt.s32 	%p1160, %r4748, 0;
	min.s32 	%r4749, %r4748, %r3;
	selp.b32 	%r4750, 0, %r4749, %p1160;
	add.s32 	%r4751, %r4739, %r4;
	setp.lt.s32 	%p1161, %r4751, 0;
	min.s32 	%r4752, %r4751, %r5;
	selp.b32 	%r4753, 0, %r4752, %p1161;
	mad.lo.s32 	%r4754, %r4750, %r74, %r4753;
	cvt.s64.s32 	%rd988, %r4754;
	add.s64 	%rd989, %rd1, %rd988;
	ld.global.u8 	%rs1334, [%rd989];
	setp.lt.u16 	%p1162, %rs1333, %rs1334;
	or.b32  	%r4755, %r4736, 268435456;
	selp.b32 	%r4756, %r4755, %r4736, %p1162;
	ld.const.s8 	%rs1335, [c_brief+884];
	cvt.rn.f32.s16 	%f4055, %rs1335;
	mul.f32 	%f4056, %f7, %f4055;
	ld.const.s8 	%rs1336, [c_brief+885];
	cvt.rn.f32.s16 	%f4057, %rs1336;
	mul.f32 	%f4058, %f76, %f4057;
	sub.f32 	%f4059, %f4056, %f4058;
	add.f32 	%f4060, %f4059, 0f3F000000;
	cvt.rzi.s32.f32 	%r4757, %f4060;
	mul.f32 	%f4061, %f7, %f4057;
	fma.rn.f32 	%f4062, %f76, %f4055, %f4061;
	add.f32 	%f4063, %f4062, 0f3F000000;
	cvt.rzi.s32.f32 	%r4758, %f4063;
	ld.const.s8 	%rs1337, [c_brief+886];
	cvt.rn.f32.s16 	%f4064, %rs1337;
	mul.f32 	%f4065, %f7, %f4064;
	ld.const.s8 	%rs1338, [c_brief+887];
	cvt.rn.f32.s16 	%f4066, %rs1338;
	mul.f32 	%f4067, %f76, %f4066;
	sub.f32 	%f4068, %f4065, %f4067;
	add.f32 	%f4069, %f4068, 0f3F000000;
	cvt.rzi.s32.f32 	%r4759, %f4069;
	mul.f32 	%f4070, %f7, %f4066;
	fma.rn.f32 	%f4071, %f76, %f4064, %f4070;
	add.f32 	%f4072, %f4071, 0f3F000000;
	cvt.rzi.s32.f32 	%r4760, %f4072;
	add.s32 	%r4761, %r4758, %r2;
	setp.lt.s32 	%p1163, %r4761, 0;
	min.s32 	%r4762, %r4761, %r3;
	selp.b32 	%r4763, 0, %r4762, %p1163;
	add.s32 	%r4764, %r4757, %r4;
	setp.lt.s32 	%p1164, %r4764, 0;
	min.s32 	%r4765, %r4764, %r5;
	selp.b32 	%r4766, 0, %r4765, %p1164;
	mad.lo.s32 	%r4767, %r4763, %r74, %r4766;
	cvt.s64.s32 	%rd990, %r4767;
	add.s64 	%rd991, %rd1, %rd990;
	ld.global.u8 	%rs1339, [%rd991];
	add.s32 	%r4768, %r4760, %r2;
	setp.lt.s32 	%p1165, %r4768, 0;
	min.s32 	%r4769, %r4768, %r3;
	selp.b32 	%r4770, 0, %r4769, %p1165;
	add.s32 	%r4771, %r4759, %r4;
	setp.lt.s32 	%p1166, %r4771, 0;
	min.s32 	%r4772, %r4771, %r5;
	selp.b32 	%r4773, 0, %r4772, %p1166;
	mad.lo.s32 	%r4774, %r4770, %r74, %r4773;
	cvt.s64.s32 	%rd992, %r4774;
	add.s64 	%rd993, %rd1, %rd992;
	ld.global.u8 	%rs1340, [%rd993];
	setp.lt.u16 	%p1167, %rs1339, %rs1340;
	or.b32  	%r4775, %r4756, 536870912;
	selp.b32 	%r4776, %r4775, %r4756, %p1167;
	ld.const.s8 	%rs1341, [c_brief+888];
	cvt.rn.f32.s16 	%f4073, %rs1341;
	mul.f32 	%f4074, %f7, %f4073;
	ld.const.s8 	%rs1342, [c_brief+889];
	cvt.rn.f32.s16 	%f4075, %rs1342;
	mul.f32 	%f4076, %f76, %f4075;
	sub.f32 	%f4077, %f4074, %f4076;
	add.f32 	%f4078, %f4077, 0f3F000000;
	cvt.rzi.s32.f32 	%r4777, %f4078;
	mul.f32 	%f4079, %f7, %f4075;
	fma.rn.f32 	%f4080, %f76, %f4073, %f4079;
	add.f32 	%f4081, %f4080, 0f3F000000;
	cvt.rzi.s32.f32 	%r4778, %f4081;
	ld.const.s8 	%rs1343, [c_brief+890];
	cvt.rn.f32.s16 	%f4082, %rs1343;
	mul.f32 	%f4083, %f7, %f4082;
	ld.const.s8 	%rs1344, [c_brief+891];
	cvt.rn.f32.s16 	%f4084, %rs1344;
	mul.f32 	%f4085, %f76, %f4084;
	sub.f32 	%f4086, %f4083, %f4085;
	add.f32 	%f4087, %f4086, 0f3F000000;
	cvt.rzi.s32.f32 	%r4779, %f4087;
	mul.f32 	%f4088, %f7, %f4084;
	fma.rn.f32 	%f4089, %f76, %f4082, %f4088;
	add.f32 	%f4090, %f4089, 0f3F000000;
	cvt.rzi.s32.f32 	%r4780, %f4090;
	add.s32 	%r4781, %r4778, %r2;
	setp.lt.s32 	%p1168, %r4781, 0;
	min.s32 	%r4782, %r4781, %r3;
	selp.b32 	%r4783, 0, %r4782, %p1168;
	add.s32 	%r4784, %r4777, %r4;
	setp.lt.s32 	%p1169, %r4784, 0;
	min.s32 	%r4785, %r4784, %r5;
	selp.b32 	%r4786, 0, %r4785, %p1169;
	mad.lo.s32 	%r4787, %r4783, %r74, %r4786;
	cvt.s64.s32 	%rd994, %r4787;
	add.s64 	%rd995, %rd1, %rd994;
	ld.global.u8 	%rs1345, [%rd995];
	add.s32 	%r4788, %r4780, %r2;
	setp.lt.s32 	%p1170, %r4788, 0;
	min.s32 	%r4789, %r4788, %r3;
	selp.b32 	%r4790, 0, %r4789, %p1170;
	add.s32 	%r4791, %r4779, %r4;
	setp.lt.s32 	%p1171, %r4791, 0;
	min.s32 	%r4792, %r4791, %r5;
	selp.b32 	%r4793, 0, %r4792, %p1171;
	mad.lo.s32 	%r4794, %r4790, %r74, %r4793;
	cvt.s64.s32 	%rd996, %r4794;
	add.s64 	%rd997, %rd1, %rd996;
	ld.global.u8 	%rs1346, [%rd997];
	setp.lt.u16 	%p1172, %rs1345, %rs1346;
	or.b32  	%r4795, %r4776, 1073741824;
	selp.b32 	%r4796, %r4795, %r4776, %p1172;
	ld.const.s8 	%rs1347, [c_brief+892];
	cvt.rn.f32.s16 	%f4091, %rs1347;
	mul.f32 	%f4092, %f7, %f4091;
	ld.const.s8 	%rs1348, [c_brief+893];
	cvt.rn.f32.s16 	%f4093, %rs1348;
	mul.f32 	%f4094, %f76, %f4093;
	sub.f32 	%f4095, %f4092, %f4094;
	add.f32 	%f4096, %f4095, 0f3F000000;
	cvt.rzi.s32.f32 	%r4797, %f4096;
	mul.f32 	%f4097, %f7, %f4093;
	fma.rn.f32 	%f4098, %f76, %f4091, %f4097;
	add.f32 	%f4099, %f4098, 0f3F000000;
	cvt.rzi.s32.f32 	%r4798, %f4099;
	ld.const.s8 	%rs1349, [c_brief+894];
	cvt.rn.f32.s16 	%f4100, %rs1349;
	mul.f32 	%f4101, %f7, %f4100;
	ld.const.s8 	%rs1350, [c_brief+895];
	cvt.rn.f32.s16 	%f4102, %rs1350;
	mul.f32 	%f4103, %f76, %f4102;
	sub.f32 	%f4104, %f4101, %f4103;
	add.f32 	%f4105, %f4104, 0f3F000000;
	cvt.rzi.s32.f32 	%r4799, %f4105;
	mul.f32 	%f4106, %f7, %f4102;
	fma.rn.f32 	%f4107, %f76, %f4100, %f4106;
	add.f32 	%f4108, %f4107, 0f3F000000;
	cvt.rzi.s32.f32 	%r4800, %f4108;
	add.s32 	%r4801, %r4798, %r2;
	setp.lt.s32 	%p1173, %r4801, 0;
	min.s32 	%r4802, %r4801, %r3;
	selp.b32 	%r4803, 0, %r4802, %p1173;
	add.s32 	%r4804, %r4797, %r4;
	setp.lt.s32 	%p1174, %r4804, 0;
	min.s32 	%r4805, %r4804, %r5;
	selp.b32 	%r4806, 0, %r4805, %p1174;
	mad.lo.s32 	%r4807, %r4803, %r74, %r4806;
	cvt.s64.s32 	%rd998, %r4807;
	add.s64 	%rd999, %rd1, %rd998;
	ld.global.u8 	%rs1351, [%rd999];
	add.s32 	%r4808, %r4800, %r2;
	setp.lt.s32 	%p1175, %r4808, 0;
	min.s32 	%r4809, %r4808, %r3;
	selp.b32 	%r4810, 0, %r4809, %p1175;
	add.s32 	%r4811, %r4799, %r4;
	setp.lt.s32 	%p1176, %r4811, 0;
	min.s32 	%r4812, %r4811, %r5;
	selp.b32 	%r4813, 0, %r4812, %p1176;
	mad.lo.s32 	%r4814, %r4810, %r74, %r4813;
	cvt.s64.s32 	%rd1000, %r4814;
	add.s64 	%rd1001, %rd1, %rd1000;
	ld.global.u8 	%rs1352, [%rd1001];
	setp.lt.u16 	%p1177, %rs1351, %rs1352;
	or.b32  	%r4815, %r4796, -2147483648;
	selp.b32 	%r4816, %r4815, %r4796, %p1177;
	ld.const.s8 	%rs1353, [c_brief+896];
	cvt.rn.f32.s16 	%f4109, %rs1353;
	mul.f32 	%f4110, %f7, %f4109;
	ld.const.s8 	%rs1354, [c_brief+897];
	cvt.rn.f32.s16 	%f4111, %rs1354;
	mul.f32 	%f4112, %f76, %f4111;
	sub.f32 	%f4113, %f4110, %f4112;
	add.f32 	%f4114, %f4113, 0f3F000000;
	cvt.rzi.s32.f32 	%r4817, %f4114;
	mul.f32 	%f4115, %f7, %f4111;
	fma.rn.f32 	%f4116, %f76, %f4109, %f4115;
	add.f32 	%f4117, %f4116, 0f3F000000;
	cvt.rzi.s32.f32 	%r4818, %f4117;
	ld.const.s8 	%rs1355, [c_brief+898];
	cvt.rn.f32.s16 	%f4118, %rs1355;
	mul.f32 	%f4119, %f7, %f4118;
	ld.const.s8 	%rs1356, [c_brief+899];
	cvt.rn.f32.s16 	%f4120, %rs1356;
	mul.f32 	%f4121, %f76, %f4120;
	sub.f32 	%f4122, %f4119, %f4121;
	add.f32 	%f4123, %f4122, 0f3F000000;
	cvt.rzi.s32.f32 	%r4819, %f4123;
	mul.f32 	%f4124, %f7, %f4120;
	fma.rn.f32 	%f4125, %f76, %f4118, %f4124;
	add.f32 	%f4126, %f4125, 0f3F000000;
	cvt.rzi.s32.f32 	%r4820, %f4126;
	add.s32 	%r4821, %r4818, %r2;
	setp.lt.s32 	%p1178, %r4821, 0;
	min.s32 	%r4822, %r4821, %r3;
	selp.b32 	%r4823, 0, %r4822, %p1178;
	add.s32 	%r4824, %r4817, %r4;
	setp.lt.s32 	%p1179, %r4824, 0;
	min.s32 	%r4825, %r4824, %r5;
	selp.b32 	%r4826, 0, %r4825, %p1179;
	mad.lo.s32 	%r4827, %r4823, %r74, %r4826;
	cvt.s64.s32 	%rd1002, %r4827;
	add.s64 	%rd1003, %rd1, %rd1002;
	ld.global.u8 	%rs1357, [%rd1003];
	add.s32 	%r4828, %r4820, %r2;
	setp.lt.s32 	%p1180, %r4828, 0;
	min.s32 	%r4829, %r4828, %r3;
	selp.b32 	%r4830, 0, %r4829, %p1180;
	add.s32 	%r4831, %r4819, %r4;
	setp.lt.s32 	%p1181, %r4831, 0;
	min.s32 	%r4832, %r4831, %r5;
	selp.b32 	%r4833, 0, %r4832, %p1181;
	mad.lo.s32 	%r4834, %r4830, %r74, %r4833;
	cvt.s64.s32 	%rd1004, %r4834;
	add.s64 	%rd1005, %rd1, %rd1004;
	ld.global.u8 	%rs1358, [%rd1005];
	setp.lt.u16 	%p1182, %rs1357, %rs1358;
	selp.u32 	%r4835, 1, 0, %p1182;
	ld.const.s8 	%rs1359, [c_brief+900];
	cvt.rn.f32.s16 	%f4127, %rs1359;
	mul.f32 	%f4128, %f7, %f4127;
	ld.const.s8 	%rs1360, [c_brief+901];
	cvt.rn.f32.s16 	%f4129, %rs1360;
	mul.f32 	%f4130, %f76, %f4129;
	sub.f32 	%f4131, %f4128, %f4130;
	add.f32 	%f4132, %f4131, 0f3F000000;
	cvt.rzi.s32.f32 	%r4836, %f4132;
	mul.f32 	%f4133, %f7, %f4129;
	fma.rn.f32 	%f4134, %f76, %f4127, %f4133;
	add.f32 	%f4135, %f4134, 0f3F000000;
	cvt.rzi.s32.f32 	%r4837, %f4135;
	ld.const.s8 	%rs1361, [c_brief+902];
	cvt.rn.f32.s16 	%f4136, %rs1361;
	mul.f32 	%f4137, %f7, %f4136;
	ld.const.s8 	%rs1362, [c_brief+903];
	cvt.rn.f32.s16 	%f4138, %rs1362;
	mul.f32 	%f4139, %f76, %f4138;
	sub.f32 	%f4140, %f4137, %f4139;
	add.f32 	%f4141, %f4140, 0f3F000000;
	cvt.rzi.s32.f32 	%r4838, %f4141;
	mul.f32 	%f4142, %f7, %f4138;
	fma.rn.f32 	%f4143, %f76, %f4136, %f4142;
	add.f32 	%f4144, %f4143, 0f3F000000;
	cvt.rzi.s32.f32 	%r4839, %f4144;
	add.s32 	%r4840, %r4837, %r2;
	setp.lt.s32 	%p1183, %r4840, 0;
	min.s32 	%r4841, %r4840, %r3;
	selp.b32 	%r4842, 0, %r4841, %p1183;
	add.s32 	%r4843, %r4836, %r4;
	setp.lt.s32 	%p1184, %r4843, 0;
	min.s32 	%r4844, %r4843, %r5;
	selp.b32 	%r4845, 0, %r4844, %p1184;
	mad.lo.s32 	%r4846, %r4842, %r74, %r4845;
	cvt.s64.s32 	%rd1006, %r4846;
	add.s64 	%rd1007, %rd1, %rd1006;
	ld.global.u8 	%rs1363, [%rd1007];
	add.s32 	%r4847, %r4839, %r2;
	setp.lt.s32 	%p1185, %r4847, 0;
	min.s32 	%r4848, %r4847, %r3;
	selp.b32 	%r4849, 0, %r4848, %p1185;
	add.s32 	%r4850, %r4838, %r4;
	setp.lt.s32 	%p1186, %r4850, 0;
	min.s32 	%r4851, %r4850, %r5;
	selp.b32 	%r4852, 0, %r4851, %p1186;
	mad.lo.s32 	%r4853, %r4849, %r74, %r4852;
	cvt.s64.s32 	%rd1008, %r4853;
	add.s64 	%rd1009, %rd1, %rd1008;
	ld.global.u8 	%rs1364, [%rd1009];
	setp.lt.u16 	%p1187, %rs1363, %rs1364;
	or.b32  	%r4854, %r4835, 2;
	selp.b32 	%r4855, %r4854, %r4835, %p1187;
	ld.const.s8 	%rs1365, [c_brief+904];
	cvt.rn.f32.s16 	%f4145, %rs1365;
	mul.f32 	%f4146, %f7, %f4145;
	ld.const.s8 	%rs1366, [c_brief+905];
	cvt.rn.f32.s16 	%f4147, %rs1366;
	mul.f32 	%f4148, %f76, %f4147;
	sub.f32 	%f4149, %f4146, %f4148;
	add.f32 	%f4150, %f4149, 0f3F000000;
	cvt.rzi.s32.f32 	%r4856, %f4150;
	mul.f32 	%f4151, %f7, %f4147;
	fma.rn.f32 	%f4152, %f76, %f4145, %f4151;
	add.f32 	%f4153, %f4152, 0f3F000000;
	cvt.rzi.s32.f32 	%r4857, %f4153;
	ld.const.s8 	%rs1367, [c_brief+906];
	cvt.rn.f32.s16 	%f4154, %rs1367;
	mul.f32 	%f4155, %f7, %f4154;
	ld.const.s8 	%rs1368, [c_brief+907];
	cvt.rn.f32.s16 	%f4156, %rs1368;
	mul.f32 	%f4157, %f76, %f4156;
	sub.f32 	%f4158, %f4155, %f4157;
	add.f32 	%f4159, %f4158, 0f3F000000;
	cvt.rzi.s32.f32 	%r4858, %f4159;
	mul.f32 	%f4160, %f7, %f4156;
	fma.rn.f32 	%f4161, %f76, %f4154, %f4160;
	add.f32 	%f4162, %f4161, 0f3F000000;
	cvt.rzi.s32.f32 	%r4859, %f4162;
	add.s32 	%r4860, %r4857, %r2;
	setp.lt.s32 	%p1188, %r4860, 0;
	min.s32 	%r4861, %r4860, %r3;
	selp.b32 	%r4862, 0, %r4861, %p1188;
	add.s32 	%r4863, %r4856, %r4;
	setp.lt.s32 	%p1189, %r4863, 0;
	min.s32 	%r4864, %r4863, %r5;
	selp.b32 	%r4865, 0, %r4864, %p1189;
	mad.lo.s32 	%r4866, %r4862, %r74, %r4865;
	cvt.s64.s32 	%rd1010, %r4866;
	add.s64 	%rd1011, %rd1, %rd1010;
	ld.global.u8 	%rs1369, [%rd1011];
	add.s32 	%r4867, %r4859, %r2;
	setp.lt.s32 	%p1190, %r4867, 0;
	min.s32 	%r4868, %r4867, %r3;
	selp.b32 	%r4869, 0, %r4868, %p1190;
	add.s32 	%r4870, %r4858, %r4;
	setp.lt.s32 	%p1191, %r4870, 0;
	min.s32 	%r4871, %r4870, %r5;
	selp.b32 	%r4872, 0, %r4871, %p1191;
	mad.lo.s32 	%r4873, %r4869, %r74, %r4872;
	cvt.s64.s32 	%rd1012, %r4873;
	add.s64 	%rd1013, %rd1, %rd1012;
	ld.global.u8 	%rs1370, [%rd1013];
	setp.lt.u16 	%p1192, %rs1369, %rs1370;
	or.b32  	%r4874, %r4855, 4;
	selp.b32 	%r4875, %r4874, %r4855, %p1192;
	ld.const.s8 	%rs1371, [c_brief+908];
	cvt.rn.f32.s16 	%f4163, %rs1371;
	mul.f32 	%f4164, %f7, %f4163;
	ld.const.s8 	%rs1372, [c_brief+909];
	cvt.rn.f32.s16 	%f4165, %rs1372;
	mul.f32 	%f4166, %f76, %f4165;
	sub.f32 	%f4167, %f4164, %f4166;
	add.f32 	%f4168, %f4167, 0f3F000000;
	cvt.rzi.s32.f32 	%r4876, %f4168;
	mul.f32 	%f4169, %f7, %f4165;
	fma.rn.f32 	%f4170, %f76, %f4163, %f4169;
	add.f32 	%f4171, %f4170, 0f3F000000;
	cvt.rzi.s32.f32 	%r4877, %f4171;
	ld.const.s8 	%rs1373, [c_brief+910];
	cvt.rn.f32.s16 	%f4172, %rs1373;
	mul.f32 	%f4173, %f7, %f4172;
	ld.const.s8 	%rs1374, [c_brief+911];
	cvt.rn.f32.s16 	%f4174, %rs1374;
	mul.f32 	%f4175, %f76, %f4174;
	sub.f32 	%f4176, %f4173, %f4175;
	add.f32 	%f4177, %f4176, 0f3F000000;
	cvt.rzi.s32.f32 	%r4878, %f4177;
	mul.f32 	%f4178, %f7, %f4174;
	fma.rn.f32 	%f4179, %f76, %f4172, %f4178;
	add.f32 	%f4180, %f4179, 0f3F000000;
	cvt.rzi.s32.f32 	%r4879, %f4180;
	add.s32 	%r4880, %r4877, %r2;
	setp.lt.s32 	%p1193, %r4880, 0;
	min.s32 	%r4881, %r4880, %r3;
	selp.b32 	%r4882, 0, %r4881, %p1193;
	add.s32 	%r4883, %r4876, %r4;
	setp.lt.s32 	%p1194, %r4883, 0;
	min.s32 	%r4884, %r4883, %r5;
	selp.b32 	%r4885, 0, %r4884, %p1194;
	mad.lo.s32 	%r4886, %r4882, %r74, %r4885;
	cvt.s64.s32 	%rd1014, %r4886;
	add.s64 	%rd1015, %rd1, %rd1014;
	ld.global.u8 	%rs1375, [%rd1015];
	add.s32 	%r4887, %r4879, %r2;
	setp.lt.s32 	%p1195, %r4887, 0;
	min.s32 	%r4888, %r4887, %r3;
	selp.b32 	%r4889, 0, %r4888, %p1195;
	add.s32 	%r4890, %r4878, %r4;
	setp.lt.s32 	%p1196, %r4890, 0;
	min.s32 	%r4891, %r4890, %r5;
	selp.b32 	%r4892, 0, %r4891, %p1196;
	mad.lo.s32 	%r4893, %r4889, %r74, %r4892;
	cvt.s64.s32 	%rd1016, %r4893;
	add.s64 	%rd1017, %rd1, %rd1016;
	ld.global.u8 	%rs1376, [%rd1017];
	setp.lt.u16 	%p1197, %rs1375, %rs1376;
	or.b32  	%r4894, %r4875, 8;
	selp.b32 	%r4895, %r4894, %r4875, %p1197;
	ld.const.s8 	%rs1377, [c_brief+912];
	cvt.rn.f32.s16 	%f4181, %rs1377;
	mul.f32 	%f4182, %f7, %f4181;
	ld.const.s8 	%rs1378, [c_brief+913];
	cvt.rn.f32.s16 	%f4183, %rs1378;
	mul.f32 	%f4184, %f76, %f4183;
	sub.f32 	%f4185, %f4182, %f4184;
	add.f32 	%f4186, %f4185, 0f3F000000;
	cvt.rzi.s32.f32 	%r4896, %f4186;
	mul.f32 	%f4187, %f7, %f4183;
	fma.rn.f32 	%f4188, %f76, %f4181, %f4187;
	add.f32 	%f4189, %f4188, 0f3F000000;
	cvt.rzi.s32.f32 	%r4897, %f4189;
	ld.const.s8 	%rs1379, [c_brief+914];
	cvt.rn.f32.s16 	%f4190, %rs1379;
	mul.f32 	%f4191, %f7, %f4190;
	ld.const.s8 	%rs1380, [c_brief+915];
	cvt.rn.f32.s16 	%f4192, %rs1380;
	mul.f32 	%f4193, %f76, %f4192;
	sub.f32 	%f4194, %f4191, %f4193;
	add.f32 	%f4195, %f4194, 0f3F000000;
	cvt.rzi.s32.f32 	%r4898, %f4195;
	mul.f32 	%f4196, %f7, %f4192;
	fma.rn.f32 	%f4197, %f76, %f4190, %f4196;
	add.f32 	%f4198, %f4197, 0f3F000000;
	cvt.rzi.s32.f32 	%r4899, %f4198;
	add.s32 	%r4900, %r4897, %r2;
	setp.lt.s32 	%p1198, %r4900, 0;
	min.s32 	%r4901, %r4900, %r3;
	selp.b32 	%r4902, 0, %r4901, %p1198;
	add.s32 	%r4903, %r4896, %r4;
	setp.lt.s32 	%p1199, %r4903, 0;
	min.s32 	%r4904, %r4903, %r5;
	selp.b32 	%r4905, 0, %r4904, %p1199;
	mad.lo.s32 	%r4906, %r4902, %r74, %r4905;
	cvt.s64.s32 	%rd1018, %r4906;
	add.s64 	%rd1019, %rd1, %rd1018;
	ld.global.u8 	%rs1381, [%rd1019];
	add.s32 	%r4907, %r4899, %r2;
	setp.lt.s32 	%p1200, %r4907, 0;
	min.s32 	%r4908, %r4907, %r3;
	selp.b32 	%r4909, 0, %r4908, %p1200;
	add.s32 	%r4910, %r4898, %r4;
	setp.lt.s32 	%p1201, %r4910, 0;
	min.s32 	%r4911, %r4910, %r5;
	selp.b32 	%r4912, 0, %r4911, %p1201;
	mad.lo.s32 	%r4913, %r4909, %r74, %r4912;
	cvt.s64.s32 	%rd1020, %r4913;
	add.s64 	%rd1021, %rd1, %rd1020;
	ld.global.u8 	%rs1382, [%rd1021];
	setp.lt.u16 	%p1202, %rs1381, %rs1382;
	or.b32  	%r4914, %r4895, 16;
	selp.b32 	%r4915, %r4914, %r4895, %p1202;
	ld.const.s8 	%rs1383, [c_brief+916];
	cvt.rn.f32.s16 	%f4199, %rs1383;
	mul.f32 	%f4200, %f7, %f4199;
	ld.const.s8 	%rs1384, [c_brief+917];
	cvt.rn.f32.s16 	%f4201, %rs1384;
	mul.f32 	%f4202, %f76, %f4201;
	sub.f32 	%f4203, %f4200, %f4202;
	add.f32 	%f4204, %f4203, 0f3F000000;
	cvt.rzi.s32.f32 	%r4916, %f4204;
	mul.f32 	%f4205, %f7, %f4201;
	fma.rn.f32 	%f4206, %f76, %f4199, %f4205;
	add.f32 	%f4207, %f4206, 0f3F000000;
	cvt.rzi.s32.f32 	%r4917, %f4207;
	ld.const.s8 	%rs1385, [c_brief+918];
	cvt.rn.f32.s16 	%f4208, %rs1385;
	mul.f32 	%f4209, %f7, %f4208;
	ld.const.s8 	%rs1386, [c_brief+919];
	cvt.rn.f32.s16 	%f4210, %rs1386;
	mul.f32 	%f4211, %f76, %f4210;
	sub.f32 	%f4212, %f4209, %f4211;
	add.f32 	%f4213, %f4212, 0f3F000000;
	cvt.rzi.s32.f32 	%r4918, %f4213;
	mul.f32 	%f4214, %f7, %f4210;
	fma.rn.f32 	%f4215, %f76, %f4208, %f4214;
	add.f32 	%f4216, %f4215, 0f3F000000;
	cvt.rzi.s32.f32 	%r4919, %f4216;
	add.s32 	%r4920, %r4917, %r2;
	setp.lt.s32 	%p1203, %r4920, 0;
	min.s32 	%r4921, %r4920, %r3;
	selp.b32 	%r4922, 0, %r4921, %p1203;
	add.s32 	%r4923, %r4916, %r4;
	setp.lt.s32 	%p1204, %r4923, 0;
	min.s32 	%r4924, %r4923, %r5;
	selp.b32 	%r4925, 0, %r4924, %p1204;
	mad.lo.s32 	%r4926, %r4922, %r74, %r4925;
	cvt.s64.s32 	%rd1022, %r4926;
	add.s64 	%rd1023, %rd1, %rd1022;
	ld.global.u8 	%rs1387, [%rd1023];
	add.s32 	%r4927, %r4919, %r2;
	setp.lt.s32 	%p1205, %r4927, 0;
	min.s32 	%r4928, %r4927, %r3;
	selp.b32 	%r4929, 0, %r4928, %p1205;
	add.s32 	%r4930, %r4918, %r4;
	setp.lt.s32 	%p1206, %r4930, 0;
	min.s32 	%r4931, %r4930, %r5;
	selp.b32 	%r4932, 0, %r4931, %p1206;
	mad.lo.s32 	%r4933, %r4929, %r74, %r4932;
	cvt.s64.s32 	%rd1024, %r4933;
	add.s64 	%rd1025, %rd1, %rd1024;
	ld.global.u8 	%rs1388, [%rd1025];
	setp.lt.u16 	%p1207, %rs1387, %rs1388;
	or.b32  	%r4934, %r4915, 32;
	selp.b32 	%r4935, %r4934, %r4915, %p1207;
	ld.const.s8 	%rs1389, [c_brief+920];
	cvt.rn.f32.s16 	%f4217, %rs1389;
	mul.f32 	%f4218, %f7, %f4217;
	ld.const.s8 	%rs1390, [c_brief+921];
	cvt.rn.f32.s16 	%f4219, %rs1390;
	mul.f32 	%f4220, %f76, %f4219;
	sub.f32 	%f4221, %f4218, %f4220;
	add.f32 	%f4222, %f4221, 0f3F000000;
	cvt.rzi.s32.f32 	%r4936, %f4222;
	mul.f32 	%f4223, %f7, %f4219;
	fma.rn.f32 	%f4224, %f76, %f4217, %f4223;
	add.f32 	%f4225, %f4224, 0f3F000000;
	cvt.rzi.s32.f32 	%r4937, %f4225;
	ld.const.s8 	%rs1391, [c_brief+922];
	cvt.rn.f32.s16 	%f4226, %rs1391;
	mul.f32 	%f4227, %f7, %f4226;
	ld.const.s8 	%rs1392, [c_brief+923];
	cvt.rn.f32.s16 	%f4228, %rs1392;
	mul.f32 	%f4229, %f76, %f4228;
	sub.f32 	%f4230, %f4227, %f4229;
	add.f32 	%f4231, %f4230, 0f3F000000;
	cvt.rzi.s32.f32 	%r4938, %f4231;
	mul.f32 	%f4232, %f7, %f4228;
	fma.rn.f32 	%f4233, %f76, %f4226, %f4232;
	add.f32 	%f4234, %f4233, 0f3F000000;
	cvt.rzi.s32.f32 	%r4939, %f4234;
	add.s32 	%r4940, %r4937, %r2;
	setp.lt.s32 	%p1208, %r4940, 0;
	min.s32 	%r4941, %r4940, %r3;
	selp.b32 	%r4942, 0, %r4941, %p1208;
	add.s32 	%r4943, %r4936, %r4;
	setp.lt.s32 	%p1209, %r4943, 0;
	min.s32 	%r4944, %r4943, %r5;
	selp.b32 	%r4945, 0, %r4944, %p1209;
	mad.lo.s32 	%r4946, %r4942, %r74, %r4945;
	cvt.s64.s32 	%rd1026, %r4946;
	add.s64 	%rd1027, %rd1, %rd1026;
	ld.global.u8 	%rs1393, [%rd1027];
	add.s32 	%r4947, %r4939, %r2;
	setp.lt.s32 	%p1210, %r4947, 0;
	min.s32 	%r4948, %r4947, %r3;
	selp.b32 	%r4949, 0, %r4948, %p1210;
	add.s32 	%r4950, %r4938, %r4;
	setp.lt.s32 	%p1211, %r4950, 0;
	min.s32 	%r4951, %r4950, %r5;
	selp.b32 	%r4952, 0, %r4951, %p1211;
	mad.lo.s32 	%r4953, %r4949, %r74, %r4952;
	cvt.s64.s32 	%rd1028, %r4953;
	add.s64 	%rd1029, %rd1, %rd1028;
	ld.global.u8 	%rs1394, [%rd1029];
	setp.lt.u16 	%p1212, %rs1393, %rs1394;
	or.b32  	%r4954, %r4935, 64;
	selp.b32 	%r4955, %r4954, %r4935, %p1212;
	ld.const.s8 	%rs1395, [c_brief+924];
	cvt.rn.f32.s16 	%f4235, %rs1395;
	mul.f32 	%f4236, %f7, %f4235;
	ld.const.s8 	%rs1396, [c_brief+925];
	cvt.rn.f32.s16 	%f4237, %rs1396;
	mul.f32 	%f4238, %f76, %f4237;
	sub.f32 	%f4239, %f4236, %f4238;
	add.f32 	%f4240, %f4239, 0f3F000000;
	cvt.rzi.s32.f32 	%r4956, %f4240;
	mul.f32 	%f4241, %f7, %f4237;
	fma.rn.f32 	%f4242, %f76, %f4235, %f4241;
	add.f32 	%f4243, %f4242, 0f3F000000;
	cvt.rzi.s32.f32 	%r4957, %f4243;
	ld.const.s8 	%rs1397, [c_brief+926];
	cvt.rn.f32.s16 	%f4244, %rs1397;
	mul.f32 	%f4245, %f7, %f4244;
	ld.const.s8 	%rs1398, [c_brief+927];
	cvt.rn.f32.s16 	%f4246, %rs1398;
	mul.f32 	%f4247, %f76, %f4246;
	sub.f32 	%f4248, %f4245, %f4247;
	add.f32 	%f4249, %f4248, 0f3F000000;
	cvt.rzi.s32.f32 	%r4958, %f4249;
	mul.f32 	%f4250, %f7, %f4246;
	fma.rn.f32 	%f4251, %f76, %f4244, %f4250;
	add.f32 	%f4252, %f4251, 0f3F000000;
	cvt.rzi.s32.f32 	%r4959, %f4252;
	add.s32 	%r4960, %r4957, %r2;
	setp.lt.s32 	%p1213, %r4960, 0;
	min.s32 	%r4961, %r4960, %r3;
	selp.b32 	%r4962, 0, %r4961, %p1213;
	add.s32 	%r4963, %r4956, %r4;
	setp.lt.s32 	%p1214, %r4963, 0;
	min.s32 	%r4964, %r4963, %r5;
	selp.b32 	%r4965, 0, %r4964, %p1214;
	mad.lo.s32 	%r4966, %r4962, %r74, %r4965;
	cvt.s64.s32 	%rd1030, %r4966;
	add.s64 	%rd1031, %rd1, %rd1030;
	ld.global.u8 	%rs1399, [%rd1031];
	add.s32 	%r4967, %r4959, %r2;
	setp.lt.s32 	%p1215, %r4967, 0;
	min.s32 	%r4968, %r4967, %r3;
	selp.b32 	%r4969, 0, %r4968, %p1215;
	add.s32 	%r4970, %r4958, %r4;
	setp.lt.s32 	%p1216, %r4970, 0;
	min.s32 	%r4971, %r4970, %r5;
	selp.b32 	%r4972, 0, %r4971, %p1216;
	mad.lo.s32 	%r4973, %r4969, %r74, %r4972;
	cvt.s64.s32 	%rd1032, %r4973;
	add.s64 	%rd1033, %rd1, %rd1032;
	ld.global.u8 	%rs1400, [%rd1033];
	setp.lt.u16 	%p1217, %rs1399, %rs1400;
	or.b32  	%r4974, %r4955, 128;
	selp.b32 	%r4975, %r4974, %r4955, %p1217;
	ld.const.s8 	%rs1401, [c_brief+928];
	cvt.rn.f32.s16 	%f4253, %rs1401;
	mul.f32 	%f4254, %f7, %f4253;
	ld.const.s8 	%rs1402, [c_brief+929];
	cvt.rn.f32.s16 	%f4255, %rs1402;
	mul.f32 	%f4256, %f76, %f4255;
	sub.f32 	%f4257, %f4254, %f4256;
	add.f32 	%f4258, %f4257, 0f3F000000;
	cvt.rzi.s32.f32 	%r4976, %f4258;
	mul.f32 	%f4259, %f7, %f4255;
	fma.rn.f32 	%f4260, %f76, %f4253, %f4259;
	add.f32 	%f4261, %f4260, 0f3F000000;
	cvt.rzi.s32.f32 	%r4977, %f4261;
	ld.const.s8 	%rs1403, [c_brief+930];
	cvt.rn.f32.s16 	%f4262, %rs1403;
	mul.f32 	%f4263, %f7, %f4262;
	ld.const.s8 	%rs1404, [c_brief+931];
	cvt.rn.f32.s16 	%f4264, %rs1404;
	mul.f32 	%f4265, %f76, %f4264;
	sub.f32 	%f4266, %f4263, %f4265;
	add.f32 	%f4267, %f4266, 0f3F000000;
	cvt.rzi.s32.f32 	%r4978, %f4267;
	mul.f32 	%f4268, %f7, %f4264;
	fma.rn.f32 	%f4269, %f76, %f4262, %f4268;
	add.f32 	%f4270, %f4269, 0f3F000000;
	cvt.rzi.s32.f32 	%r4979, %f4270;
	add.s32 	%r4980, %r4977, %r2;
	setp.lt.s32 	%p1218, %r4980, 0;
	min.s32 	%r4981, %r4980, %r3;
	selp.b32 	%r4982, 0, %r4981, %p1218;
	add.s32 	%r4983, %r4976, %r4;
	setp.lt.s32 	%p1219, %r4983, 0;
	min.s32 	%r4984, %r4983, %r5;
	selp.b32 	%r4985, 0, %r4984, %p1219;
	mad.lo.s32 	%r4986, %r4982, %r74, %r4985;
	cvt.s64.s32 	%rd1034, %r4986;
	add.s64 	%rd1035, %rd1, %rd1034;
	ld.global.u8 	%rs1405, [%rd1035];
	add.s32 	%r4987, %r4979, %r2;
	setp.lt.s32 	%p1220, %r4987, 0;
	min.s32 	%r4988, %r4987, %r3;
	selp.b32 	%r4989, 0, %r4988, %p1220;
	add.s32 	%r4990, %r4978, %r4;
	setp.lt.s32 	%p1221, %r4990, 0;
	min.s32 	%r4991, %r4990, %r5;
	selp.b32 	%r4992, 0, %r4991, %p1221;
	mad.lo.s32 	%r4993, %r4989, %r74, %r4992;
	cvt.s64.s32 	%rd1036, %r4993;
	add.s64 	%rd1037, %rd1, %rd1036;
	ld.global.u8 	%rs1406, [%rd1037];
	setp.lt.u16 	%p1222, %rs1405, %rs1406;
	or.b32  	%r4994, %r4975, 256;
	selp.b32 	%r4995, %r4994, %r4975, %p1222;
	ld.const.s8 	%rs1407, [c_brief+932];
	cvt.rn.f32.s16 	%f4271, %rs1407;
	mul.f32 	%f4272, %f7, %f4271;
	ld.const.s8 	%rs1408, [c_brief+933];
	cvt.rn.f32.s16 	%f4273, %rs1408;
	mul.f32 	%f4274, %f76, %f4273;
	sub.f32 	%f4275, %f4272, %f4274;
	add.f32 	%f4276, %f4275, 0f3F000000;
	cvt.rzi.s32.f32 	%r4996, %f4276;
	mul.f32 	%f4277, %f7, %f4273;
	fma.rn.f32 	%f4278, %f76, %f4271, %f4277;
	add.f32 	%f4279, %f4278, 0f3F000000;
	cvt.rzi.s32.f32 	%r4997, %f4279;
	ld.const.s8 	%rs1409, [c_brief+934];
	cvt.rn.f32.s16 	%f4280, %rs1409;
	mul.f32 	%f4281, %f7, %f4280;
	ld.const.s8 	%rs1410, [c_brief+935];
	cvt.rn.f32.s16 	%f4282, %rs1410;
	mul.f32 	%f4283, %f76, %f4282;
	sub.f32 	%f4284, %f4281, %f4283;
	add.f32 	%f4285, %f4284, 0f3F000000;
	cvt.rzi.s32.f32 	%r4998, %f4285;
	mul.f32 	%f4286, %f7, %f4282;
	fma.rn.f32 	%f4287, %f76, %f4280, %f4286;
	add.f32 	%f4288, %f4287, 0f3F000000;
	cvt.rzi.s32.f32 	%r4999, %f4288;
	add.s32 	%r5000, %r4997, %r2;
	setp.lt.s32 	%p1223, %r5000, 0;
	min.s32 	%r5001, %r5000, %r3;
	selp.b32 	%r5002, 0, %r5001, %p1223;
	add.s32 	%r5003, %r4996, %r4;
	setp.lt.s32 	%p1224, %r5003, 0;
	min.s32 	%r5004, %r5003, %r5;
	selp.b32 	%r5005, 0, %r5004, %p1224;
	mad.lo.s32 	%r5006, %r5002, %r74, %r5005;
	cvt.s64.s32 	%rd1038, %r5006;
	add.s64 	%rd1039, %rd1, %rd1038;
	ld.global.u8 	%rs1411, [%rd1039];
	add.s32 	%r5007, %r4999, %r2;
	setp.lt.s32 	%p1225, %r5007, 0;
	min.s32 	%r5008, %r5007, %r3;
	selp.b32 	%r5009, 0, %r5008, %p1225;
	add.s32 	%r5010, %r4998, %r4;
	setp.lt.s32 	%p1226, %r5010, 0;
	min.s32 	%r5011, %r5010, %r5;
	selp.b32 	%r5012, 0, %r5011, %p1226;
	mad.lo.s32 	%r5013, %r5009, %r74, %r5012;
	cvt.s64.s32 	%rd1040, %r5013;
	add.s64 	%rd1041, %rd1, %rd1040;
	ld.global.u8 	%rs1412, [%rd1041];
	setp.lt.u16 	%p1227, %rs1411, %rs1412;
	or.b32  	%r5014, %r4995, 512;
	selp.b32 	%r5015, %r5014, %r4995, %p1227;
	ld.const.s8 	%rs1413, [c_brief+936];
	cvt.rn.f32.s16 	%f4289, %rs1413;
	mul.f32 	%f4290, %f7, %f4289;
	ld.const.s8 	%rs1414, [c_brief+937];
	cvt.rn.f32.s16 	%f4291, %rs1414;
	mul.f32 	%f4292, %f76, %f4291;
	sub.f32 	%f4293, %f4290, %f4292;
	add.f32 	%f4294, %f4293, 0f3F000000;
	cvt.rzi.s32.f32 	%r5016, %f4294;
	mul.f32 	%f4295, %f7, %f4291;
	fma.rn.f32 	%f4296, %f76, %f4289, %f4295;
	add.f32 	%f4297, %f4296, 0f3F000000;
	cvt.rzi.s32.f32 	%r5017, %f4297;
	ld.const.s8 	%rs1415, [c_brief+938];
	cvt.rn.f32.s16 	%f4298, %rs1415;
	mul.f32 	%f4299, %f7, %f4298;
	ld.const.s8 	%rs1416, [c_brief+939];
	cvt.rn.f32.s16 	%f4300, %rs1416;
	mul.f32 	%f4301, %f76, %f4300;
	sub.f32 	%f4302, %f4299, %f4301;
	add.f32 	%f4303, %f4302, 0f3F000000;
	cvt.rzi.s32.f32 	%r5018, %f4303;
	mul.f32 	%f4304, %f7, %f4300;
	fma.rn.f32 	%f4305, %f76, %f4298, %f4304;
	add.f32 	%f4306, %f4305, 0f3F000000;
	cvt.rzi.s32.f32 	%r5019, %f4306;
	add.s32 	%r5020, %r5017, %r2;
	setp.lt.s32 	%p1228, %r5020, 0;
	min.s32 	%r5021, %r5020, %r3;
	selp.b32 	%r5022, 0, %r5021, %p1228;
	add.s32 	%r5023, %r5016, %r4;
	setp.lt.s32 	%p1229, %r5023, 0;
	min.s32 	%r5024, %r5023, %r5;
	selp.b32 	%r5025, 0, %r5024, %p1229;
	mad.lo.s32 	%r5026, %r5022, %r74, %r5025;
	cvt.s64.s32 	%rd1042, %r5026;
	add.s64 	%rd1043, %rd1, %rd1042;
	ld.global.u8 	%rs1417, [%rd1043];
	add.s32 	%r5027, %r5019, %r2;
	setp.lt.s32 	%p1230, %r5027, 0;
	min.s32 	%r5028, %r5027, %r3;
	selp.b32 	%r5029, 0, %r5028, %p1230;
	add.s32 	%r5030, %r5018, %r4;
	setp.lt.s32 	%p1231, %r5030, 0;
	min.s32 	%r5031, %r5030, %r5;
	selp.b32 	%r5032, 0, %r5031, %p1231;
	mad.lo.s32 	%r5033, %r5029, %r74, %r5032;
	cvt.s64.s32 	%rd1044, %r5033;
	add.s64 	%rd1045, %rd1, %rd1044;
	ld.global.u8 	%rs1418, [%rd1045];
	setp.lt.u16 	%p1232, %rs1417, %rs1418;
	or.b32  	%r5034, %r5015, 1024;
	selp.b32 	%r5035, %r5034, %r5015, %p1232;
	ld.const.s8 	%rs1419, [c_brief+940];
	cvt.rn.f32.s16 	%f4307, %rs1419;
	mul.f32 	%f4308, %f7, %f4307;
	ld.const.s8 	%rs1420, [c_brief+941];
	cvt.rn.f32.s16 	%f4309, %rs1420;
	mul.f32 	%f4310, %f76, %f4309;
	sub.f32 	%f4311, %f4308, %f4310;
	add.f32 	%f4312, %f4311, 0f3F000000;
	cvt.rzi.s32.f32 	%r5036, %f4312;
	mul.f32 	%f4313, %f7, %f4309;
	fma.rn.f32 	%f4314, %f76, %f4307, %f4313;
	add.f32 	%f4315, %f4314, 0f3F000000;
	cvt.rzi.s32.f32 	%r5037, %f4315;
	ld.const.s8 	%rs1421, [c_brief+942];
	cvt.rn.f32.s16 	%f4316, %rs1421;
	mul.f32 	%f4317, %f7, %f4316;
	ld.const.s8 	%rs1422, [c_brief+943];
	cvt.rn.f32.s16 	%f4318, %rs1422;
	mul.f32 	%f4319, %f76, %f4318;
	sub.f32 	%f4320, %f4317, %f4319;
	add.f32 	%f4321, %f4320, 0f3F000000;
	cvt.rzi.s32.f32 	%r5038, %f4321;
	mul.f32 	%f4322, %f7, %f4318;
	fma.rn.f32 	%f4323, %f76, %f4316, %f4322;
	add.f32 	%f4324, %f4323, 0f3F000000;
	cvt.rzi.s32.f32 	%r5039, %f4324;
	add.s32 	%r5040, %r5037, %r2;
	setp.lt.s32 	%p1233, %r5040, 0;
	min.s32 	%r5041, %r5040, %r3;
	selp.b32 	%r5042, 0, %r5041, %p1233;
	add.s32 	%r5043, %r5036, %r4;
	setp.lt.s32 	%p1234, %r5043, 0;
	min.s32 	%r5044, %r5043, %r5;
	selp.b32 	%r5045, 0, %r5044, %p1234;
	mad.lo.s32 	%r5046, %r5042, %r74, %r5045;
	cvt.s64.s32 	%rd1046, %r5046;
	add.s64 	%rd1047, %rd1, %rd1046;
	ld.global.u8 	%rs1423, [%rd1047];
	add.s32 	%r5047, %r5039, %r2;
	setp.lt.s32 	%p1235, %r5047, 0;
	min.s32 	%r5048, %r5047, %r3;
	selp.b32 	%r5049, 0, %r5048, %p1235;
	add.s32 	%r5050, %r5038, %r4;
	setp.lt.s32 	%p1236, %r5050, 0;
	min.s32 	%r5051, %r5050, %r5;
	selp.b32 	%r5052, 0, %r5051, %p1236;
	mad.lo.s32 	%r5053, %r5049, %r74, %r5052;
	cvt.s64.s32 	%rd1048, %r5053;
	add.s64 	%rd1049, %rd1, %rd1048;
	ld.global.u8 	%rs1424, [%rd1049];
	setp.lt.u16 	%p1237, %rs1423, %rs1424;
	or.b32  	%r5054, %r5035, 2048;
	selp.b32 	%r5055, %r5054, %r5035, %p1237;
	ld.const.s8 	%rs1425, [c_brief+944];
	cvt.rn.f32.s16 	%f4325, %rs1425;
	mul.f32 	%f4326, %f7, %f4325;
	ld.const.s8 	%rs1426, [c_brief+945];
	cvt.rn.f32.s16 	%f4327, %rs1426;
	mul.f32 	%f4328, %f76, %f4327;
	sub.f32 	%f4329, %f4326, %f4328;
	add.f32 	%f4330, %f4329, 0f3F000000;
	cvt.rzi.s32.f32 	%r5056, %f4330;
	mul.f32 	%f4331, %f7, %f4327;
	fma.rn.f32 	%f4332, %f76, %f4325, %f4331;
	add.f32 	%f4333, %f4332, 0f3F000000;
	cvt.rzi.s32.f32 	%r5057, %f4333;
	ld.const.s8 	%rs1427, [c_brief+946];
	cvt.rn.f32.s16 	%f4334, %rs1427;
	mul.f32 	%f4335, %f7, %f4334;
	ld.const.s8 	%rs1428, [c_brief+947];
	cvt.rn.f32.s16 	%f4336, %rs1428;
	mul.f32 	%f4337, %f76, %f4336;
	sub.f32 	%f4338, %f4335, %f4337;
	add.f32 	%f4339, %f4338, 0f3F000000;
	cvt.rzi.s32.f32 	%r5058, %f4339;
	mul.f32 	%f4340, %f7, %f4336;
	fma.rn.f32 	%f4341, %f76, %f4334, %f4340;
	add.f32 	%f4342, %f4341, 0f3F000000;
	cvt.rzi.s32.f32 	%r5059, %f4342;
	add.s32 	%r5060, %r5057, %r2;
	setp.lt.s32 	%p1238, %r5060, 0;
	min.s32 	%r5061, %r5060, %r3;
	selp.b32 	%r5062, 0, %r5061, %p1238;
	add.s32 	%r5063, %r5056, %r4;
	setp.lt.s32 	%p1239, %r5063, 0;
	min.s32 	%r5064, %r5063, %r5;
	selp.b32 	%r5065, 0, %r5064, %p1239;
	mad.lo.s32 	%r5066, %r5062, %r74, %r5065;
	cvt.s64.s32 	%rd1050, %r5066;
	add.s64 	%rd1051, %rd1, %rd1050;
	ld.global.u8 	%rs1429, [%rd1051];
	add.s32 	%r5067, %r5059, %r2;
	setp.lt.s32 	%p1240, %r5067, 0;
	min.s32 	%r5068, %r5067, %r3;
	selp.b32 	%r5069, 0, %r5068, %p1240;
	add.s32 	%r5070, %r5058, %r4;
	setp.lt.s32 	%p1241, %r5070, 0;
	min.s32 	%r5071, %r5070, %r5;
	selp.b32 	%r5072, 0, %r5071, %p1241;
	mad.lo.s32 	%r5073, %r5069, %r74, %r5072;
	cvt.s64.s32 	%rd1052, %r5073;
	add.s64 	%rd1053, %rd1, %rd1052;
	ld.global.u8 	%rs1430, [%rd1053];
	setp.lt.u16 	%p1242, %rs1429, %rs1430;
	or.b32  	%r5074, %r5055, 4096;
	selp.b32 	%r5075, %r5074, %r5055, %p1242;
	ld.const.s8 	%rs1431, [c_brief+948];
	cvt.rn.f32.s16 	%f4343, %rs1431;
	mul.f32 	%f4344, %f7, %f4343;
	ld.const.s8 	%rs1432, [c_brief+949];
	cvt.rn.f32.s16 	%f4345, %rs1432;
	mul.f32 	%f4346, %f76, %f4345;
	sub.f32 	%f4347, %f4344, %f4346;
	add.f32 	%f4348, %f4347, 0f3F000000;
	cvt.rzi.s32.f32 	%r5076, %f4348;
	mul.f32 	%f4349, %f7, %f4345;
	fma.rn.f32 	%f4350, %f76, %f4343, %f4349;
	add.f32 	%f4351, %f4350, 0f3F000000;
	cvt.rzi.s32.f32 	%r5077, %f4351;
	ld.const.s8 	%rs1433, [c_brief+950];
	cvt.rn.f32.s16 	%f4352, %rs1433;
	mul.f32 	%f4353, %f7, %f4352;
	ld.const.s8 	%rs1434, [c_brief+951];
	cvt.rn.f32.s16 	%f4354, %rs1434;
	mul.f32 	%f4355, %f76, %f4354;
	sub.f32 	%f4356, %f4353, %f4355;
	add.f32 	%f4357, %f4356, 0f3F000000;
	cvt.rzi.s32.f32 	%r5078, %f4357;
	mul.f32 	%f4358, %f7, %f4354;
	fma.rn.f32 	%f4359, %f76, %f4352, %f4358;
	add.f32 	%f4360, %f4359, 0f3F000000;
	cvt.rzi.s32.f32 	%r5079, %f4360;
	add.s32 	%r5080, %r5077, %r2;
	setp.lt.s32 	%p1243, %r5080, 0;
	min.s32 	%r5081, %r5080, %r3;
	selp.b32 	%r5082, 0, %r5081, %p1243;
	add.s32 	%r5083, %r5076, %r4;
	setp.lt.s32 	%p1244, %r5083, 0;
	min.s32 	%r5084, %r5083, %r5;
	selp.b32 	%r5085, 0, %r5084, %p1244;
	mad.lo.s32 	%r5086, %r5082, %r74, %r5085;
	cvt.s64.s32 	%rd1054, %r5086;
	add.s64 	%rd1055, %rd1, %rd1054;
	ld.global.u8 	%rs1435, [%rd1055];
	add.s32 	%r5087, %r5079, %r2;
	setp.lt.s32 	%p1245, %r5087, 0;
	min.s32 	%r5088, %r5087, %r3;
	selp.b32 	%r5089, 0, %r5088, %p1245;
	add.s32 	%r5090, %r5078, %r4;
	setp.lt.s32 	%p1246, %r5090, 0;
	min.s32 	%r5091, %r5090, %r5;
	selp.b32 	%r5092, 0, %r5091, %p1246;
	mad.lo.s32 	%r5093, %r5089, %r74, %r5092;
	cvt.s64.s32 	%rd1056, %r5093;
	add.s64 	%rd1057, %rd1, %rd1056;
	ld.global.u8 	%rs1436, [%rd1057];
	setp.lt.u16 	%p1247, %rs1435, %rs1436;
	or.b32  	%r5094, %r5075, 8192;
	selp.b32 	%r5095, %r5094, %r5075, %p1247;
	ld.const.s8 	%rs1437, [c_brief+952];
	cvt.rn.f32.s16 	%f4361, %rs1437;
	mul.f32 	%f4362, %f7, %f4361;
	ld.const.s8 	%rs1438, [c_brief+953];
	cvt.rn.f32.s16 	%f4363, %rs1438;
	mul.f32 	%f4364, %f76, %f4363;
	sub.f32 	%f4365, %f4362, %f4364;
	add.f32 	%f4366, %f4365, 0f3F000000;
	cvt.rzi.s32.f32 	%r5096, %f4366;
	mul.f32 	%f4367, %f7, %f4363;
	fma.rn.f32 	%f4368, %f76, %f4361, %f4367;
	add.f32 	%f4369, %f4368, 0f3F000000;
	cvt.rzi.s32.f32 	%r5097, %f4369;
	ld.const.s8 	%rs1439, [c_brief+954];
	cvt.rn.f32.s16 	%f4370, %rs1439;
	mul.f32 	%f4371, %f7, %f4370;
	ld.const.s8 	%rs1440, [c_brief+955];
	cvt.rn.f32.s16 	%f4372, %rs1440;
	mul.f32 	%f4373, %f76, %f4372;
	sub.f32 	%f4374, %f4371, %f4373;
	add.f32 	%f4375, %f4374, 0f3F000000;
	cvt.rzi.s32.f32 	%r5098, %f4375;
	mul.f32 	%f4376, %f7, %f4372;
	fma.rn.f32 	%f4377, %f76, %f4370, %f4376;
	add.f32 	%f4378, %f4377, 0f3F000000;
	cvt.rzi.s32.f32 	%r5099, %f4378;
	add.s32 	%r5100, %r5097, %r2;
	setp.lt.s32 	%p1248, %r5100, 0;
	min.s32 	%r5101, %r5100, %r3;
	selp.b32 	%r5102, 0, %r5101, %p1248;
	add.s32 	%r5103, %r5096, %r4;
	setp.lt.s32 	%p1249, %r5103, 0;
	min.s32 	%r5104, %r5103, %r5;
	selp.b32 	%r5105, 0, %r5104, %p1249;
	mad.lo.s32 	%r5106, %r5102, %r74, %r5105;
	cvt.s64.s32 	%rd1058, %r5106;
	add.s64 	%rd1059, %rd1, %rd1058;
	ld.global.u8 	%rs1441, [%rd1059];
	add.s32 	%r5107, %r5099, %r2;
	setp.lt.s32 	%p1250, %r5107, 0;
	min.s32 	%r5108, %r5107, %r3;
	selp.b32 	%r5109, 0, %r5108, %p1250;
	add.s32 	%r5110, %r5098, %r4;
	setp.lt.s32 	%p1251, %r5110, 0;
	min.s32 	%r5111, %r5110, %r5;
	selp.b32 	%r5112, 0, %r5111, %p1251;
	mad.lo.s32 	%r5113, %r5109, %r74, %r5112;
	cvt.s64.s32 	%rd1060, %r5113;
	add.s64 	%rd1061, %rd1, %rd1060;
	ld.global.u8 	%rs1442, [%rd1061];
	setp.lt.u16 	%p1252, %rs1441, %rs1442;
	or.b32  	%r5114, %r5095, 16384;
	selp.b32 	%r5115, %r5114, %r5095, %p1252;
	ld.const.s8 	%rs1443, [c_brief+956];
	cvt.rn.f32.s16 	%f4379, %rs1443;
	mul.f32 	%f4380, %f7, %f4379;
	ld.const.s8 	%rs1444, [c_brief+957];
	cvt.rn.f32.s16 	%f4381, %rs1444;
	mul.f32 	%f4382, %f76, %f4381;
	sub.f32 	%f4383, %f4380, %f4382;
	add.f32 	%f4384, %f4383, 0f3F000000;
	cvt.rzi.s32.f32 	%r5116, %f4384;
	mul.f32 	%f4385, %f7, %f4381;
	fma.rn.f32 	%f4386, %f76, %f4379, %f4385;
	add.f32 	%f4387, %f4386, 0f3F000000;
	cvt.rzi.s32.f32 	%r5117, %f4387;
	ld.const.s8 	%rs1445, [c_brief+958];
	cvt.rn.f32.s16 	%f4388, %rs1445;
	mul.f32 	%f4389, %f7, %f4388;
	ld.const.s8 	%rs1446, [c_brief+959];
	cvt.rn.f32.s16 	%f4390, %rs1446;
	mul.f32 	%f4391, %f76, %f4390;
	sub.f32 	%f4392, %f4389, %f4391;
	add.f32 	%f4393, %f4392, 0f3F000000;
	cvt.rzi.s32.f32 	%r5118, %f4393;
	mul.f32 	%f4394, %f7, %f4390;
	fma.rn.f32 	%f4395, %f76, %f4388, %f4394;
	add.f32 	%f4396, %f4395, 0f3F000000;
	cvt.rzi.s32.f32 	%r5119, %f4396;
	add.s32 	%r5120, %r5117, %r2;
	setp.lt.s32 	%p1253, %r5120, 0;
	min.s32 	%r5121, %r5120, %r3;
	selp.b32 	%r5122, 0, %r5121, %p1253;
	add.s32 	%r5123, %r5116, %r4;
	setp.lt.s32 	%p1254, %r5123, 0;
	min.s32 	%r5124, %r5123, %r5;
	selp.b32 	%r5125, 0, %r5124, %p1254;
	mad.lo.s32 	%r5126, %r5122, %r74, %r5125;
	cvt.s64.s32 	%rd1062, %r5126;
	add.s64 	%rd1063, %rd1, %rd1062;
	ld.global.u8 	%rs1447, [%rd1063];
	add.s32 	%r5127, %r5119, %r2;
	setp.lt.s32 	%p1255, %r5127, 0;
	min.s32 	%r5128, %r5127, %r3;
	selp.b32 	%r5129, 0, %r5128, %p1255;
	add.s32 	%r5130, %r5118, %r4;
	setp.lt.s32 	%p1256, %r5130, 0;
	min.s32 	%r5131, %r5130, %r5;
	selp.b32 	%r5132, 0, %r5131, %p1256;
	mad.lo.s32 	%r5133, %r5129, %r74, %r5132;
	cvt.s64.s32 	%rd1064, %r5133;
	add.s64 	%rd1065, %rd1, %rd1064;
	ld.global.u8 	%rs1448, [%rd1065];
	setp.lt.u16 	%p1257, %rs1447, %rs1448;
	or.b32  	%r5134, %r5115, 32768;
	selp.b32 	%r5135, %r5134, %r5115, %p1257;
	ld.const.s8 	%rs1449, [c_brief+960];
	cvt.rn.f32.s16 	%f4397, %rs1449;
	mul.f32 	%f4398, %f7, %f4397;
	ld.const.s8 	%rs1450, [c_brief+961];
	cvt.rn.f32.s16 	%f4399, %rs1450;
	mul.f32 	%f4400, %f76, %f4399;
	sub.f32 	%f4401, %f4398, %f4400;
	add.f32 	%f4402, %f4401, 0f3F000000;
	cvt.rzi.s32.f32 	%r5136, %f4402;
	mul.f32 	%f4403, %f7, %f4399;
	fma.rn.f32 	%f4404, %f76, %f4397, %f4403;
	add.f32 	%f4405, %f4404, 0f3F000000;
	cvt.rzi.s32.f32 	%r5137, %f4405;
	ld.const.s8 	%rs1451, [c_brief+962];
	cvt.rn.f32.s16 	%f4406, %rs1451;
	mul.f32 	%f4407, %f7, %f4406;
	ld.const.s8 	%rs1452, [c_brief+963];
	cvt.rn.f32.s16 	%f4408, %rs1452;
	mul.f32 	%f4409, %f76, %f4408;
	sub.f32 	%f4410, %f4407, %f4409;
	add.f32 	%f4411, %f4410, 0f3F000000;
	cvt.rzi.s32.f32 	%r5138, %f4411;
	mul.f32 	%f4412, %f7, %f4408;
	fma.rn.f32 	%f4413, %f76, %f4406, %f4412;
	add.f32 	%f4414, %f4413, 0f3F000000;
	cvt.rzi.s32.f32 	%r5139, %f4414;
	add.s32 	%r5140, %r5137, %r2;
	setp.lt.s32 	%p1258, %r5140, 0;
	min.s32 	%r5141, %r5140, %r3;
	selp.b32 	%r5142, 0, %r5141, %p1258;
	add.s32 	%r5143, %r5136, %r4;
	setp.lt.s32 	%p1259, %r5143, 0;
	min.s32 	%r5144, %r5143, %r5;
	selp.b32 	%r5145, 0, %r5144, %p1259;
	mad.lo.s32 	%r5146, %r5142, %r74, %r5145;
	cvt.s64.s32 	%rd1066, %r5146;
	add.s64 	%rd1067, %rd1, %rd1066;
	ld.global.u8 	%rs1453, [%rd1067];
	add.s32 	%r5147, %r5139, %r2;
	setp.lt.s32 	%p1260, %r5147, 0;
	min.s32 	%r5148, %r5147, %r3;
	selp.b32 	%r5149, 0, %r5148, %p1260;
	add.s32 	%r5150, %r5138, %r4;
	setp.lt.s32 	%p1261, %r5150, 0;
	min.s32 	%r5151, %r5150, %r5;
	selp.b32 	%r5152, 0, %r5151, %p1261;
	mad.lo.s32 	%r5153, %r5149, %r74, %r5152;
	cvt.s64.s32 	%rd1068, %r5153;
	add.s64 	%rd1069, %rd1, %rd1068;
	ld.global.u8 	%rs1454, [%rd1069];
	setp.lt.u16 	%p1262, %rs1453, %rs1454;
	or.b32  	%r5154, %r5135, 65536;
	selp.b32 	%r5155, %r5154, %r5135, %p1262;
	ld.const.s8 	%rs1455, [c_brief+964];
	cvt.rn.f32.s16 	%f4415, %rs1455;
	mul.f32 	%f4416, %f7, %f4415;
	ld.const.s8 	%rs1456, [c_brief+965];
	cvt.rn.f32.s16 	%f4417, %rs1456;
	mul.f32 	%f4418, %f76, %f4417;
	sub.f32 	%f4419, %f4416, %f4418;
	add.f32 	%f4420, %f4419, 0f3F000000;
	cvt.rzi.s32.f32 	%r5156, %f4420;
	mul.f32 	%f4421, %f7, %f4417;
	fma.rn.f32 	%f4422, %f76, %f4415, %f4421;
	add.f32 	%f4423, %f4422, 0f3F000000;
	cvt.rzi.s32.f32 	%r5157, %f4423;
	ld.const.s8 	%rs1457, [c_brief+966];
	cvt.rn.f32.s16 	%f4424, %rs1457;
	mul.f32 	%f4425, %f7, %f4424;
	ld.const.s8 	%rs1458, [c_brief+967];
	cvt.rn.f32.s16 	%f4426, %rs1458;
	mul.f32 	%f4427, %f76, %f4426;
	sub.f32 	%f4428, %f4425, %f4427;
	add.f32 	%f4429, %f4428, 0f3F000000;
	cvt.rzi.s32.f32 	%r5158, %f4429;
	mul.f32 	%f4430, %f7, %f4426;
	fma.rn.f32 	%f4431, %f76, %f4424, %f4430;
	add.f32 	%f4432, %f4431, 0f3F000000;
	cvt.rzi.s32.f32 	%r5159, %f4432;
	add.s32 	%r5160, %r5157, %r2;
	setp.lt.s32 	%p1263, %r5160, 0;
	min.s32 	%r5161, %r5160, %r3;
	selp.b32 	%r5162, 0, %r5161, %p1263;
	add.s32 	%r5163, %r5156, %r4;
	setp.lt.s32 	%p1264, %r5163, 0;
	min.s32 	%r5164, %r5163, %r5;
	selp.b32 	%r5165, 0, %r5164, %p1264;
	mad.lo.s32 	%r5166, %r5162, %r74, %r5165;
	cvt.s64.s32 	%rd1070, %r5166;
	add.s64 	%rd1071, %rd1, %rd1070;
	ld.global.u8 	%rs1459, [%rd1071];
	add.s32 	%r5167, %r5159, %r2;
	setp.lt.s32 	%p1265, %r5167, 0;
	min.s32 	%r5168, %r5167, %r3;
	selp.b32 	%r5169, 0, %r5168, %p1265;
	add.s32 	%r5170, %r5158, %r4;
	setp.lt.s32 	%p1266, %r5170, 0;
	min.s32 	%r5171, %r5170, %r5;
	selp.b32 	%r5172, 0, %r5171, %p1266;
	mad.lo.s32 	%r5173, %r5169, %r74, %r5172;
	cvt.s64.s32 	%rd1072, %r5173;
	add.s64 	%rd1073, %rd1, %rd1072;
	ld.global.u8 	%rs1460, [%rd1073];
	setp.lt.u16 	%p1267, %rs1459, %rs1460;
	or.b32  	%r5174, %r5155, 131072;
	selp.b32 	%r5175, %r5174, %r5155, %p1267;
	ld.const.s8 	%rs1461, [c_brief+968];
	cvt.rn.f32.s16 	%f4433, %rs1461;
	mul.f32 	%f4434, %f7, %f4433;
	ld.const.s8 	%rs1462, [c_brief+969];
	cvt.rn.f32.s16 	%f4435, %rs1462;
	mul.f32 	%f4436, %f76, %f4435;
	sub.f32 	%f4437, %f4434, %f4436;
	add.f32 	%f4438, %f4437, 0f3F000000;
	cvt.rzi.s32.f32 	%r5176, %f4438;
	mul.f32 	%f4439, %f7, %f4435;
	fma.rn.f32 	%f4440, %f76, %f4433, %f4439;
	add.f32 	%f4441, %f4440, 0f3F000000;
	cvt.rzi.s32.f32 	%r5177, %f4441;
	ld.const.s8 	%rs1463, [c_brief+970];
	cvt.rn.f32.s16 	%f4442, %rs1463;
	mul.f32 	%f4443, %f7, %f4442;
	ld.const.s8 	%rs1464, [c_brief+971];
	cvt.rn.f32.s16 	%f4444, %rs1464;
	mul.f32 	%f4445, %f76, %f4444;
	sub.f32 	%f4446, %f4443, %f4445;
	add.f32 	%f4447, %f4446, 0f3F000000;
	cvt.rzi.s32.f32 	%r5178, %f4447;
	mul.f32 	%f4448, %f7, %f4444;
	fma.rn.f32 	%f4449, %f76, %f4442, %f4448;
	add.f32 	%f4450, %f4449, 0f3F000000;
	cvt.rzi.s32.f32 	%r5179, %f4450;
	add.s32 	%r5180, %r5177, %r2;
	setp.lt.s32 	%p1268, %r5180, 0;
	min.s32 	%r5181, %r5180, %r3;
	selp.b32 	%r5182, 0, %r5181, %p1268;
	add.s32 	%r5183, %r5176, %r4;
	setp.lt.s32 	%p1269, %r5183, 0;
	min.s32 	%r5184, %r5183, %r5;
	selp.b32 	%r5185, 0, %r5184, %p1269;
	mad.lo.s32 	%r5186, %r5182, %r74, %r5185;
	cvt.s64.s32 	%rd1074, %r5186;
	add.s64 	%rd1075, %rd1, %rd1074;
	ld.global.u8 	%rs1465, [%rd1075];
	add.s32 	%r5187, %r5179, %r2;
	setp.lt.s32 	%p1270, %r5187, 0;
	min.s32 	%r5188, %r5187, %r3;
	selp.b32 	%r5189, 0, %r5188, %p1270;
	add.s32 	%r5190, %r5178, %r4;
	setp.lt.s32 	%p1271, %r5190, 0;
	min.s32 	%r5191, %r5190, %r5;
	selp.b32 	%r5192, 0, %r5191, %p1271;
	mad.lo.s32 	%r5193, %r5189, %r74, %r5192;
	cvt.s64.s32 	%rd1076, %r5193;
	add.s64 	%rd1077, %rd1, %rd1076;
	ld.global.u8 	%rs1466, [%rd1077];
	setp.lt.u16 	%p1272, %rs1465, %rs1466;
	or.b32  	%r5194, %r5175, 262144;
	selp.b32 	%r5195, %r5194, %r5175, %p1272;
	ld.const.s8 	%rs1467, [c_brief+972];
	cvt.rn.f32.s16 	%f4451, %rs1467;
	mul.f32 	%f4452, %f7, %f4451;
	ld.const.s8 	%rs1468, [c_brief+973];
	cvt.rn.f32.s16 	%f4453, %rs1468;
	mul.f32 	%f4454, %f76, %f4453;
	sub.f32 	%f4455, %f4452, %f4454;
	add.f32 	%f4456, %f4455, 0f3F000000;
	cvt.rzi.s32.f32 	%r5196, %f4456;
	mul.f32 	%f4457, %f7, %f4453;
	fma.rn.f32 	%f4458, %f76, %f4451, %f4457;
	add.f32 	%f4459, %f4458, 0f3F000000;
	cvt.rzi.s32.f32 	%r5197, %f4459;
	ld.const.s8 	%rs1469, [c_brief+974];
	cvt.rn.f32.s16 	%f4460, %rs1469;
	mul.f32 	%f4461, %f7, %f4460;
	ld.const.s8 	%rs1470, [c_brief+975];
	cvt.rn.f32.s16 	%f4462, %rs1470;
	mul.f32 	%f4463, %f76, %f4462;
	sub.f32 	%f4464, %f4461, %f4463;
	add.f32 	%f4465, %f4464, 0f3F000000;
	cvt.rzi.s32.f32 	%r5198, %f4465;
	mul.f32 	%f4466, %f7, %f4462;
	fma.rn.f32 	%f4467, %f76, %f4460, %f4466;
	add.f32 	%f4468, %f4467, 0f3F000000;
	cvt.rzi.s32.f32 	%r5199, %f4468;
	add.s32 	%r5200, %r5197, %r2;
	setp.lt.s32 	%p1273, %r5200, 0;
	min.s32 	%r5201, %r5200, %r3;
	selp.b32 	%r5202, 0, %r5201, %p1273;
	add.s32 	%r5203, %r5196, %r4;
	setp.lt.s32 	%p1274, %r5203, 0;
	min.s32 	%r5204, %r5203, %r5;
	selp.b32 	%r5205, 0, %r5204, %p1274;
	mad.lo.s32 	%r5206, %r5202, %r74, %r5205;
	cvt.s64.s32 	%rd1078, %r5206;
	add.s64 	%rd1079, %rd1, %rd1078;
	ld.global.u8 	%rs1471, [%rd1079];
	add.s32 	%r5207, %r5199, %r2;
	setp.lt.s32 	%p1275, %r5207, 0;
	min.s32 	%r5208, %r5207, %r3;
	selp.b32 	%r5209, 0, %r5208, %p1275;
	add.s32 	%r5210, %r5198, %r4;
	setp.lt.s32 	%p1276, %r5210, 0;
	min.s32 	%r5211, %r5210, %r5;
	selp.b32 	%r5212, 0, %r5211, %p1276;
	mad.lo.s32 	%r5213, %r5209, %r74, %r5212;
	cvt.s64.s32 	%rd1080, %r5213;
	add.s64 	%rd1081, %rd1, %rd1080;
	ld.global.u8 	%rs1472, [%rd1081];
	setp.lt.u16 	%p1277, %rs1471, %rs1472;
	or.b32  	%r5214, %r5195, 524288;
	selp.b32 	%r5215, %r5214, %r5195, %p1277;
	ld.const.s8 	%rs1473, [c_brief+976];
	cvt.rn.f32.s16 	%f4469, %rs1473;
	mul.f32 	%f4470, %f7, %f4469;
	ld.const.s8 	%rs1474, [c_brief+977];
	cvt.rn.f32.s16 	%f4471, %rs1474;
	mul.f32 	%f4472, %f76, %f4471;
	sub.f32 	%f4473, %f4470, %f4472;
	add.f32 	%f4474, %f4473, 0f3F000000;
	cvt.rzi.s32.f32 	%r5216, %f4474;
	mul.f32 	%f4475, %f7, %f4471;
	fma.rn.f32 	%f4476, %f76, %f4469, %f4475;
	add.f32 	%f4477, %f4476, 0f3F000000;
	cvt.rzi.s32.f32 	%r5217, %f4477;
	ld.const.s8 	%rs1475, [c_brief+978];
	cvt.rn.f32.s16 	%f4478, %rs1475;
	mul.f32 	%f4479, %f7, %f4478;
	ld.const.s8 	%rs1476, [c_brief+979];
	cvt.rn.f32.s16 	%f4480, %rs1476;
	mul.f32 	%f4481, %f76, %f4480;
	sub.f32 	%f4482, %f4479, %f4481;
	add.f32 	%f4483, %f4482, 0f3F000000;
	cvt.rzi.s32.f32 	%r5218, %f4483;
	mul.f32 	%f4484, %f7, %f4480;
	fma.rn.f32 	%f4485, %f76, %f4478, %f4484;
	add.f32 	%f4486, %f4485, 0f3F000000;
	cvt.rzi.s32.f32 	%r5219, %f4486;
	add.s32 	%r5220, %r5217, %r2;
	setp.lt.s32 	%p1278, %r5220, 0;
	min.s32 	%r5221, %r5220, %r3;
	selp.b32 	%r5222, 0, %r5221, %p1278;
	add.s32 	%r5223, %r5216, %r4;
	setp.lt.s32 	%p1279, %r5223, 0;
	min.s32 	%r5224, %r5223, %r5;
	selp.b32 	%r5225, 0, %r5224, %p1279;
	mad.lo.s32 	%r5226, %r5222, %r74, %r5225;
	cvt.s64.s32 	%rd1082, %r5226;
	add.s64 	%rd1083, %rd1, %rd1082;
	ld.global.u8 	%rs1477, [%rd1083];
	add.s32 	%r5227, %r5219, %r2;
	setp.lt.s32 	%p1280, %r5227, 0;
	min.s32 	%r5228, %r5227, %r3;
	selp.b32 	%r5229, 0, %r5228, %p1280;
	add.s32 	%r5230, %r5218, %r4;
	setp.lt.s32 	%p1281, %r5230, 0;
	min.s32 	%r5231, %r5230, %r5;
	selp.b32 	%r5232, 0, %r5231, %p1281;
	mad.lo.s32 	%r5233, %r5229, %r74, %r5232;
	cvt.s64.s32 	%rd1084, %r5233;
	add.s64 	%rd1085, %rd1, %rd1084;
	ld.global.u8 	%rs1478, [%rd1085];
	setp.lt.u16 	%p1282, %rs1477, %rs1478;
	or.b32  	%r5234, %r5215, 1048576;
	selp.b32 	%r5235, %r5234, %r5215, %p1282;
	ld.const.s8 	%rs1479, [c_brief+980];
	cvt.rn.f32.s16 	%f4487, %rs1479;
	mul.f32 	%f4488, %f7, %f4487;
	ld.const.s8 	%rs1480, [c_brief+981];
	cvt.rn.f32.s16 	%f4489, %rs1480;
	mul.f32 	%f4490, %f76, %f4489;
	sub.f32 	%f4491, %f4488, %f4490;
	add.f32 	%f4492, %f4491, 0f3F000000;
	cvt.rzi.s32.f32 	%r5236, %f4492;
	mul.f32 	%f4493, %f7, %f4489;
	fma.rn.f32 	%f4494, %f76, %f4487, %f4493;
	add.f32 	%f4495, %f4494, 0f3F000000;
	cvt.rzi.s32.f32 	%r5237, %f4495;
	ld.const.s8 	%rs1481, [c_brief+982];
	cvt.rn.f32.s16 	%f4496, %rs1481;
	mul.f32 	%f4497, %f7, %f4496;
	ld.const.s8 	%rs1482, [c_brief+983];
	cvt.rn.f32.s16 	%f4498, %rs1482;
	mul.f32 	%f4499, %f76, %f4498;
	sub.f32 	%f4500, %f4497, %f4499;
	add.f32 	%f4501, %f4500, 0f3F000000;
	cvt.rzi.s32.f32 	%r5238, %f4501;
	mul.f32 	%f4502, %f7, %f4498;
	fma.rn.f32 	%f4503, %f76, %f4496, %f4502;
	add.f32 	%f4504, %f4503, 0f3F000000;
	cvt.rzi.s32.f32 	%r5239, %f4504;
	add.s32 	%r5240, %r5237, %r2;
	setp.lt.s32 	%p1283, %r5240, 0;
	min.s32 	%r5241, %r5240, %r3;
	selp.b32 	%r5242, 0, %r5241, %p1283;
	add.s32 	%r5243, %r5236, %r4;
	setp.lt.s32 	%p1284, %r5243, 0;
	min.s32 	%r5244, %r5243, %r5;
	selp.b32 	%r5245, 0, %r5244, %p1284;
	mad.lo.s32 	%r5246, %r5242, %r74, %r5245;
	cvt.s64.s32 	%rd1086, %r5246;
	add.s64 	%rd1087, %rd1, %rd1086;
	ld.global.u8 	%rs1483, [%rd1087];
	add.s32 	%r5247, %r5239, %r2;
	setp.lt.s32 	%p1285, %r5247, 0;
	min.s32 	%r5248, %r5247, %r3;
	selp.b32 	%r5249, 0, %r5248, %p1285;
	add.s32 	%r5250, %r5238, %r4;
	setp.lt.s32 	%p1286, %r5250, 0;
	min.s32 	%r5251, %r5250, %r5;
	selp.b32 	%r5252, 0, %r5251, %p1286;
	mad.lo.s32 	%r5253, %r5249, %r74, %r5252;
	cvt.s64.s32 	%rd1088, %r5253;
	add.s64 	%rd1089, %rd1, %rd1088;
	ld.global.u8 	%rs1484, [%rd1089];
	setp.lt.u16 	%p1287, %rs1483, %rs1484;
	or.b32  	%r5254, %r5235, 2097152;
	selp.b32 	%r5255, %r5254, %r5235, %p1287;
	ld.const.s8 	%rs1485, [c_brief+984];
	cvt.rn.f32.s16 	%f4505, %rs1485;
	mul.f32 	%f4506, %f7, %f4505;
	ld.const.s8 	%rs1486, [c_brief+985];
	cvt.rn.f32.s16 	%f4507, %rs1486;
	mul.f32 	%f4508, %f76, %f4507;
	sub.f32 	%f4509, %f4506, %f4508;
	add.f32 	%f4510, %f4509, 0f3F000000;
	cvt.rzi.s32.f32 	%r5256, %f4510;
	mul.f32 	%f4511, %f7, %f4507;
	fma.rn.f32 	%f4512, %f76, %f4505, %f4511;
	add.f32 	%f4513, %f4512, 0f3F000000;
	cvt.rzi.s32.f32 	%r5257, %f4513;
	ld.const.s8 	%rs1487, [c_brief+986];
	cvt.rn.f32.s16 	%f4514, %rs1487;
	mul.f32 	%f4515, %f7, %f4514;
	ld.const.s8 	%rs1488, [c_brief+987];
	cvt.rn.f32.s16 	%f4516, %rs1488;
	mul.f32 	%f4517, %f76, %f4516;
	sub.f32 	%f4518, %f4515, %f4517;
	add.f32 	%f4519, %f4518, 0f3F000000;
	cvt.rzi.s32.f32 	%r5258, %f4519;
	mul.f32 	%f4520, %f7, %f4516;
	fma.rn.f32 	%f4521, %f76, %f4514, %f4520;
	add.f32 	%f4522, %f4521, 0f3F000000;
	cvt.rzi.s32.f32 	%r5259, %f4522;
	add.s32 	%r5260, %r5257, %r2;
	setp.lt.s32 	%p1288, %r5260, 0;
	min.s32 	%r5261, %r5260, %r3;
	selp.b32 	%r5262, 0, %r5261, %p1288;
	add.s32 	%r5263, %r5256, %r4;
	setp.lt.s32 	%p1289, %r5263, 0;
	min.s32 	%r5264, %r5263, %r5;
	selp.b32 	%r5265, 0, %r5264, %p1289;
	mad.lo.s32 	%r5266, %r5262, %r74, %r5265;
	cvt.s64.s32 	%rd1090, %r5266;
	add.s64 	%rd1091, %rd1, %rd1090;
	ld.global.u8 	%rs1489, [%rd1091];
	add.s32 	%r5267, %r5259, %r2;
	setp.lt.s32 	%p1290, %r5267, 0;
	min.s32 	%r5268, %r5267, %r3;
	selp.b32 	%r5269, 0, %r5268, %p1290;
	add.s32 	%r5270, %r5258, %r4;
	setp.lt.s32 	%p1291, %r5270, 0;
	min.s32 	%r5271, %r5270, %r5;
	selp.b32 	%r5272, 0, %r5271, %p1291;
	mad.lo.s32 	%r5273, %r5269, %r74, %r5272;
	cvt.s64.s32 	%rd1092, %r5273;
	add.s64 	%rd1093, %rd1, %rd1092;
	ld.global.u8 	%rs1490, [%rd1093];
	setp.lt.u16 	%p1292, %rs1489, %rs1490;
	or.b32  	%r5274, %r5255, 4194304;
	selp.b32 	%r5275, %r5274, %r5255, %p1292;
	ld.const.s8 	%rs1491, [c_brief+988];
	cvt.rn.f32.s16 	%f4523, %rs1491;
	mul.f32 	%f4524, %f7, %f4523;
	ld.const.s8 	%rs1492, [c_brief+989];
	cvt.rn.f32.s16 	%f4525, %rs1492;
	mul.f32 	%f4526, %f76, %f4525;
	sub.f32 	%f4527, %f4524, %f4526;
	add.f32 	%f4528, %f4527, 0f3F000000;
	cvt.rzi.s32.f32 	%r5276, %f4528;
	mul.f32 	%f4529, %f7, %f4525;
	fma.rn.f32 	%f4530, %f76, %f4523, %f4529;
	add.f32 	%f4531, %f4530, 0f3F000000;
	cvt.rzi.s32.f32 	%r5277, %f4531;
	ld.const.s8 	%rs1493, [c_brief+990];
	cvt.rn.f32.s16 	%f4532, %rs1493;
	mul.f32 	%f4533, %f7, %f4532;
	ld.const.s8 	%rs1494, [c_brief+991];
	cvt.rn.f32.s16 	%f4534, %rs1494;
	mul.f32 	%f4535, %f76, %f4534;
	sub.f32 	%f4536, %f4533, %f4535;
	add.f32 	%f4537, %f4536, 0f3F000000;
	cvt.rzi.s32.f32 	%r5278, %f4537;
	mul.f32 	%f4538, %f7, %f4534;
	fma.rn.f32 	%f4539, %f76, %f4532, %f4538;
	add.f32 	%f4540, %f4539, 0f3F000000;
	cvt.rzi.s32.f32 	%r5279, %f4540;
	add.s32 	%r5280, %r5277, %r2;
	setp.lt.s32 	%p1293, %r5280, 0;
	min.s32 	%r5281, %r5280, %r3;
	selp.b32 	%r5282, 0, %r5281, %p1293;
	add.s32 	%r5283, %r5276, %r4;
	setp.lt.s32 	%p1294, %r5283, 0;
	min.s32 	%r5284, %r5283, %r5;
	selp.b32 	%r5285, 0, %r5284, %p1294;
	mad.lo.s32 	%r5286, %r5282, %r74, %r5285;
	cvt.s64.s32 	%rd1094, %r5286;
	add.s64 	%rd1095, %rd1, %rd1094;
	ld.global.u8 	%rs1495, [%rd1095];
	add.s32 	%r5287, %r5279, %r2;
	setp.lt.s32 	%p1295, %r5287, 0;
	min.s32 	%r5288, %r5287, %r3;
	selp.b32 	%r5289, 0, %r5288, %p1295;
	add.s32 	%r5290, %r5278, %r4;
	setp.lt.s32 	%p1296, %r5290, 0;
	min.s32 	%r5291, %r5290, %r5;
	selp.b32 	%r5292, 0, %r5291, %p1296;
	mad.lo.s32 	%r5293, %r5289, %r74, %r5292;
	cvt.s64.s32 	%rd1096, %r5293;
	add.s64 	%rd1097, %rd1, %rd1096;
	ld.global.u8 	%rs1496, [%rd1097];
	setp.lt.u16 	%p1297, %rs1495, %rs1496;
	or.b32  	%r5294, %r5275, 8388608;
	selp.b32 	%r5295, %r5294, %r5275, %p1297;
	ld.const.s8 	%rs1497, [c_brief+992];
	cvt.rn.f32.s16 	%f4541, %rs1497;
	mul.f32 	%f4542, %f7, %f4541;
	ld.const.s8 	%rs1498, [c_brief+993];
	cvt.rn.f32.s16 	%f4543, %rs1498;
	mul.f32 	%f4544, %f76, %f4543;
	sub.f32 	%f4545, %f4542, %f4544;
	add.f32 	%f4546, %f4545, 0f3F000000;
	cvt.rzi.s32.f32 	%r5296, %f4546;
	mul.f32 	%f4547, %f7, %f4543;
	fma.rn.f32 	%f4548, %f76, %f4541, %f4547;
	add.f32 	%f4549, %f4548, 0f3F000000;
	cvt.rzi.s32.f32 	%r5297, %f4549;
	ld.const.s8 	%rs1499, [c_brief+994];
	cvt.rn.f32.s16 	%f4550, %rs1499;
	mul.f32 	%f4551, %f7, %f4550;
	ld.const.s8 	%rs1500, [c_brief+995];
	cvt.rn.f32.s16 	%f4552, %rs1500;
	mul.f32 	%f4553, %f76, %f4552;
	sub.f32 	%f4554, %f4551, %f4553;
	add.f32 	%f4555, %f4554, 0f3F000000;
	cvt.rzi.s32.f32 	%r5298, %f4555;
	mul.f32 	%f4556, %f7, %f4552;
	fma.rn.f32 	%f4557, %f76, %f4550, %f4556;
	add.f32 	%f4558, %f4557, 0f3F000000;
	cvt.rzi.s32.f32 	%r5299, %f4558;
	add.s32 	%r5300, %r5297, %r2;
	setp.lt.s32 	%p1298, %r5300, 0;
	min.s32 	%r5301, %r5300, %r3;
	selp.b32 	%r5302, 0, %r5301, %p1298;
	add.s32 	%r5303, %r5296, %r4;
	setp.lt.s32 	%p1299, %r5303, 0;
	min.s32 	%r5304, %r5303, %r5;
	selp.b32 	%r5305, 0, %r5304, %p1299;
	mad.lo.s32 	%r5306, %r5302, %r74, %r5305;
	cvt.s64.s32 	%rd1098, %r5306;
	add.s64 	%rd1099, %rd1, %rd1098;
	ld.global.u8 	%rs1501, [%rd1099];
	add.s32 	%r5307, %r5299, %r2;
	setp.lt.s32 	%p1300, %r5307, 0;
	min.s32 	%r5308, %r5307, %r3;
	selp.b32 	%r5309, 0, %r5308, %p1300;
	add.s32 	%r5310, %r5298, %r4;
	setp.lt.s32 	%p1301, %r5310, 0;
	min.s32 	%r5311, %r5310, %r5;
	selp.b32 	%r5312, 0, %r5311, %p1301;
	mad.lo.s32 	%r5313, %r5309, %r74, %r5312;
	cvt.s64.s32 	%rd1100, %r5313;
	add.s64 	%rd1101, %rd1, %rd1100;
	ld.global.u8 	%rs1502, [%rd1101];
	setp.lt.u16 	%p1302, %rs1501, %rs1502;
	or.b32  	%r5314, %r5295, 16777216;
	selp.b32 	%r5315, %r5314, %r5295, %p1302;
	ld.const.s8 	%rs1503, [c_brief+996];
	cvt.rn.f32.s16 	%f4559, %rs1503;
	mul.f32 	%f4560, %f7, %f4559;
	ld.const.s8 	%rs1504, [c_brief+997];
	cvt.rn.f32.s16 	%f4561, %rs1504;
	mul.f32 	%f4562, %f76, %f4561;
	sub.f32 	%f4563, %f4560, %f4562;
	add.f32 	%f4564, %f4563, 0f3F000000;
	cvt.rzi.s32.f32 	%r5316, %f4564;
	mul.f32 	%f4565, %f7, %f4561;
	fma.rn.f32 	%f4566, %f76, %f4559, %f4565;
	add.f32 	%f4567, %f4566, 0f3F000000;
	cvt.rzi.s32.f32 	%r5317, %f4567;
	ld.const.s8 	%rs1505, [c_brief+998];
	cvt.rn.f32.s16 	%f4568, %rs1505;
	mul.f32 	%f4569, %f7, %f4568;
	ld.const.s8 	%rs1506, [c_brief+999];
	cvt.rn.f32.s16 	%f4570, %rs1506;
	mul.f32 	%f4571, %f76, %f4570;
	sub.f32 	%f4572, %f4569, %f4571;
	add.f32 	%f4573, %f4572, 0f3F000000;
	cvt.rzi.s32.f32 	%r5318, %f4573;
	mul.f32 	%f4574, %f7, %f4570;
	fma.rn.f32 	%f4575, %f76, %f4568, %f4574;
	add.f32 	%f4576, %f4575, 0f3F000000;
	cvt.rzi.s32.f32 	%r5319, %f4576;
	add.s32 	%r5320, %r5317, %r2;
	setp.lt.s32 	%p1303, %r5320, 0;
	min.s32 	%r5321, %r5320, %r3;
	selp.b32 	%r5322, 0, %r5321, %p1303;
	add.s32 	%r5323, %r5316, %r4;
	setp.lt.s32 	%p1304, %r5323, 0;
	min.s32 	%r5324, %r5323, %r5;
	selp.b32 	%r5325, 0, %r5324, %p1304;
	mad.lo.s32 	%r5326, %r5322, %r74, %r5325;
	cvt.s64.s32 	%rd1102, %r5326;
	add.s64 	%rd1103, %rd1, %rd1102;
	ld.global.u8 	%rs1507, [%rd1103];
	add.s32 	%r5327, %r5319, %r2;
	setp.lt.s32 	%p1305, %r5327, 0;
	min.s32 	%r5328, %r5327, %r3;
	selp.b32 	%r5329, 0, %r5328, %p1305;
	add.s32 	%r5330, %r5318, %r4;
	setp.lt.s32 	%p1306, %r5330, 0;
	min.s32 	%r5331, %r5330, %r5;
	selp.b32 	%r5332, 0, %r5331, %p1306;
	mad.lo.s32 	%r5333, %r5329, %r74, %r5332;
	cvt.s64.s32 	%rd1104, %r5333;
	add.s64 	%rd1105, %rd1, %rd1104;
	ld.global.u8 	%rs1508, [%rd1105];
	setp.lt.u16 	%p1307, %rs1507, %rs1508;
	or.b32  	%r5334, %r5315, 33554432;
	selp.b32 	%r5335, %r5334, %r5315, %p1307;
	ld.const.s8 	%rs1509, [c_brief+1000];
	cvt.rn.f32.s16 	%f4577, %rs1509;
	mul.f32 	%f4578, %f7, %f4577;
	ld.const.s8 	%rs1510, [c_brief+1001];
	cvt.rn.f32.s16 	%f4579, %rs1510;
	mul.f32 	%f4580, %f76, %f4579;
	sub.f32 	%f4581, %f4578, %f4580;
	add.f32 	%f4582, %f4581, 0f3F000000;
	cvt.rzi.s32.f32 	%r5336, %f4582;
	mul.f32 	%f4583, %f7, %f4579;
	fma.rn.f32 	%f4584, %f76, %f4577, %f4583;
	add.f32 	%f4585, %f4584, 0f3F000000;
	cvt.rzi.s32.f32 	%r5337, %f4585;
	ld.const.s8 	%rs1511, [c_brief+1002];
	cvt.rn.f32.s16 	%f4586, %rs1511;
	mul.f32 	%f4587, %f7, %f4586;
	ld.const.s8 	%rs1512, [c_brief+1003];
	cvt.rn.f32.s16 	%f4588, %rs1512;
	mul.f32 	%f4589, %f76, %f4588;
	sub.f32 	%f4590, %f4587, %f4589;
	add.f32 	%f4591, %f4590, 0f3F000000;
	cvt.rzi.s32.f32 	%r5338, %f4591;
	mul.f32 	%f4592, %f7, %f4588;
	fma.rn.f32 	%f4593, %f76, %f4586, %f4592;
	add.f32 	%f4594, %f4593, 0f3F000000;
	cvt.rzi.s32.f32 	%r5339, %f4594;
	add.s32 	%r5340, %r5337, %r2;
	setp.lt.s32 	%p1308, %r5340, 0;
	min.s32 	%r5341, %r5340, %r3;
	selp.b32 	%r5342, 0, %r5341, %p1308;
	add.s32 	%r5343, %r5336, %r4;
	setp.lt.s32 	%p1309, %r5343, 0;
	min.s32 	%r5344, %r5343, %r5;
	selp.b32 	%r5345, 0, %r5344, %p1309;
	mad.lo.s32 	%r5346, %r5342, %r74, %r5345;
	cvt.s64.s32 	%rd1106, %r5346;
	add.s64 	%rd1107, %rd1, %rd1106;
	ld.global.u8 	%rs1513, [%rd1107];
	add.s32 	%r5347, %r5339, %r2;
	setp.lt.s32 	%p1310, %r5347, 0;
	min.s32 	%r5348, %r5347, %r3;
	selp.b32 	%r5349, 0, %r5348, %p1310;
	add.s32 	%r5350, %r5338, %r4;
	setp.lt.s32 	%p1311, %r5350, 0;
	min.s32 	%r5351, %r5350, %r5;
	selp.b32 	%r5352, 0, %r5351, %p1311;
	mad.lo.s32 	%r5353, %r5349, %r74, %r5352;
	cvt.s64.s32 	%rd1108, %r5353;
	add.s64 	%rd1109, %rd1, %rd1108;
	ld.global.u8 	%rs1514, [%rd1109];
	setp.lt.u16 	%p1312, %rs1513, %rs1514;
	or.b32  	%r5354, %r5335, 67108864;
	selp.b32 	%r5355, %r5354, %r5335, %p1312;
	ld.const.s8 	%rs1515, [c_brief+1004];
	cvt.rn.f32.s16 	%f4595, %rs1515;
	mul.f32 	%f4596, %f7, %f4595;
	ld.const.s8 	%rs1516, [c_brief+1005];
	cvt.rn.f32.s16 	%f4597, %rs1516;
	mul.f32 	%f4598, %f76, %f4597;
	sub.f32 	%f4599, %f4596, %f4598;
	add.f32 	%f4600, %f4599, 0f3F000000;
	cvt.rzi.s32.f32 	%r5356, %f4600;
	mul.f32 	%f4601, %f7, %f4597;
	fma.rn.f32 	%f4602, %f76, %f4595, %f4601;
	add.f32 	%f4603, %f4602, 0f3F000000;
	cvt.rzi.s32.f32 	%r5357, %f4603;
	ld.const.s8 	%rs1517, [c_brief+1006];
	cvt.rn.f32.s16 	%f4604, %rs1517;
	mul.f32 	%f4605, %f7, %f4604;
	ld.const.s8 	%rs1518, [c_brief+1007];
	cvt.rn.f32.s16 	%f4606, %rs1518;
	mul.f32 	%f4607, %f76, %f4606;
	sub.f32 	%f4608, %f4605, %f4607;
	add.f32 	%f4609, %f4608, 0f3F000000;
	cvt.rzi.s32.f32 	%r5358, %f4609;
	mul.f32 	%f4610, %f7, %f4606;
	fma.rn.f32 	%f4611, %f76, %f4604, %f4610;
	add.f32 	%f4612, %f4611, 0f3F000000;
	cvt.rzi.s32.f32 	%r5359, %f4612;
	add.s32 	%r5360, %r5357, %r2;
	setp.lt.s32 	%p1313, %r5360, 0;
	min.s32 	%r5361, %r5360, %r3;
	selp.b32 	%r5362, 0, %r5361, %p1313;
	add.s32 	%r5363, %r5356, %r4;
	setp.lt.s32 	%p1314, %r5363, 0;
	min.s32 	%r5364, %r5363, %r5;
	selp.b32 	%r5365, 0, %r5364, %p1314;
	mad.lo.s32 	%r5366, %r5362, %r74, %r5365;
	cvt.s64.s32 	%rd1110, %r5366;
	add.s64 	%rd1111, %rd1, %rd1110;
	ld.global.u8 	%rs1519, [%rd1111];
	add.s32 	%r5367, %r5359, %r2;
	setp.lt.s32 	%p1315, %r5367, 0;
	min.s32 	%r5368, %r5367, %r3;
	selp.b32 	%r5369, 0, %r5368, %p1315;
	add.s32 	%r5370, %r5358, %r4;
	setp.lt.s32 	%p1316, %r5370, 0;
	min.s32 	%r5371, %r5370, %r5;
	selp.b32 	%r5372, 0, %r5371, %p1316;
	mad.lo.s32 	%r5373, %r5369, %r74, %r5372;
	cvt.s64.s32 	%rd1112, %r5373;
	add.s64 	%rd1113, %rd1, %rd1112;
	ld.global.u8 	%rs1520, [%rd1113];
	setp.lt.u16 	%p1317, %rs1519, %rs1520;
	or.b32  	%r5374, %r5355, 134217728;
	selp.b32 	%r5375, %r5374, %r5355, %p1317;
	ld.const.s8 	%rs1521, [c_brief+1008];
	cvt.rn.f32.s16 	%f4613, %rs1521;
	mul.f32 	%f4614, %f7, %f4613;
	ld.const.s8 	%rs1522, [c_brief+1009];
	cvt.rn.f32.s16 	%f4615, %rs1522;
	mul.f32 	%f4616, %f76, %f4615;
	sub.f32 	%f4617, %f4614, %f4616;
	add.f32 	%f4618, %f4617, 0f3F000000;
	cvt.rzi.s32.f32 	%r5376, %f4618;
	mul.f32 	%f4619, %f7, %f4615;
	fma.rn.f32 	%f4620, %f76, %f4613, %f4619;
	add.f32 	%f4621, %f4620, 0f3F000000;
	cvt.rzi.s32.f32 	%r5377, %f4621;
	ld.const.s8 	%rs1523, [c_brief+1010];
	cvt.rn.f32.s16 	%f4622, %rs1523;
	mul.f32 	%f4623, %f7, %f4622;
	ld.const.s8 	%rs1524, [c_brief+1011];
	cvt.rn.f32.s16 	%f4624, %rs1524;
	mul.f32 	%f4625, %f76, %f4624;
	sub.f32 	%f4626, %f4623, %f4625;
	add.f32 	%f4627, %f4626, 0f3F000000;
	cvt.rzi.s32.f32 	%r5378, %f4627;
	mul.f32 	%f4628, %f7, %f4624;
	fma.rn.f32 	%f4629, %f76, %f4622, %f4628;
	add.f32 	%f4630, %f4629, 0f3F000000;
	cvt.rzi.s32.f32 	%r5379, %f4630;
	add.s32 	%r5380, %r5377, %r2;
	setp.lt.s32 	%p1318, %r5380, 0;
	min.s32 	%r5381, %r5380, %r3;
	selp.b32 	%r5382, 0, %r5381, %p1318;
	add.s32 	%r5383, %r5376, %r4;
	setp.lt.s32 	%p1319, %r5383, 0;
	min.s32 	%r5384, %r5383, %r5;
	selp.b32 	%r5385, 0, %r5384, %p1319;
	mad.lo.s32 	%r5386, %r5382, %r74, %r5385;
	cvt.s64.s32 	%rd1114, %r5386;
	add.s64 	%rd1115, %rd1, %rd1114;
	ld.global.u8 	%rs1525, [%rd1115];
	add.s32 	%r5387, %r5379, %r2;
	setp.lt.s32 	%p1320, %r5387, 0;
	min.s32 	%r5388, %r5387, %r3;
	selp.b32 	%r5389, 0, %r5388, %p1320;
	add.s32 	%r5390, %r5378, %r4;
	setp.lt.s32 	%p1321, %r5390, 0;
	min.s32 	%r5391, %r5390, %r5;
	selp.b32 	%r5392, 0, %r5391, %p1321;
	mad.lo.s32 	%r5393, %r5389, %r74, %r5392;
	cvt.s64.s32 	%rd1116, %r5393;
	add.s64 	%rd1117, %rd1, %rd1116;
	ld.global.u8 	%rs1526, [%rd1117];
	setp.lt.u16 	%p1322, %rs1525, %rs1526;
	or.b32  	%r5394, %r5375, 268435456;
	selp.b32 	%r5395, %r5394, %r5375, %p1322;
	ld.const.s8 	%rs1527, [c_brief+1012];
	cvt.rn.f32.s16 	%f4631, %rs1527;
	mul.f32 	%f4632, %f7, %f4631;
	ld.const.s8 	%rs1528, [c_brief+1013];
	cvt.rn.f32.s16 	%f4633, %rs1528;
	mul.f32 	%f4634, %f76, %f4633;
	sub.f32 	%f4635, %f4632, %f4634;
	add.f32 	%f4636, %f4635, 0f3F000000;
	cvt.rzi.s32.f32 	%r5396, %f4636;
	mul.f32 	%f4637, %f7, %f4633;
	fma.rn.f32 	%f4638, %f76, %f4631, %f4637;
	add.f32 	%f4639, %f4638, 0f3F000000;
	cvt.rzi.s32.f32 	%r5397, %f4639;
	ld.const.s8 	%rs1529, [c_brief+1014];
	cvt.rn.f32.s16 	%f4640, %rs1529;
	mul.f32 	%f4641, %f7, %f4640;
	ld.const.s8 	%rs1530, [c_brief+1015];
	cvt.rn.f32.s16 	%f4642, %rs1530;
	mul.f32 	%f4643, %f76, %f4642;
	sub.f32 	%f4644, %f4641, %f4643;
	add.f32 	%f4645, %f4644, 0f3F000000;
	cvt.rzi.s32.f32 	%r5398, %f4645;
	mul.f32 	%f4646, %f7, %f4642;
	fma.rn.f32 	%f4647, %f76, %f4640, %f4646;
	add.f32 	%f4648, %f4647, 0f3F000000;
	cvt.rzi.s32.f32 	%r5399, %f4648;
	add.s32 	%r5400, %r5397, %r2;
	setp.lt.s32 	%p1323, %r5400, 0;
	min.s32 	%r5401, %r5400, %r3;
	selp.b32 	%r5402, 0, %r5401, %p1323;
	add.s32 	%r5403, %r5396, %r4;
	setp.lt.s32 	%p1324, %r5403, 0;
	min.s32 	%r5404, %r5403, %r5;
	selp.b32 	%r5405, 0, %r5404, %p1324;
	mad.lo.s32 	%r5406, %r5402, %r74, %r5405;
	cvt.s64.s32 	%rd1118, %r5406;
	add.s64 	%rd1119, %rd1, %rd1118;
	ld.global.u8 	%rs1531, [%rd1119];
	add.s32 	%r5407, %r5399, %r2;
	setp.lt.s32 	%p1325, %r5407, 0;
	min.s32 	%r5408, %r5407, %r3;
	selp.b32 	%r5409, 0, %r5408, %p1325;
	add.s32 	%r5410, %r5398, %r4;
	setp.lt.s32 	%p1326, %r5410, 0;
	min.s32 	%r5411, %r5410, %r5;
	selp.b32 	%r5412, 0, %r5411, %p1326;
	mad.lo.s32 	%r5413, %r5409, %r74, %r5412;
	cvt.s64.s32 	%rd1120, %r5413;
	add.s64 	%rd1121, %rd1, %rd1120;
	ld.global.u8 	%rs1532, [%rd1121];
	setp.lt.u16 	%p1327, %rs1531, %rs1532;
	or.b32  	%r5414, %r5395, 536870912;
	selp.b32 	%r5415, %r5414, %r5395, %p1327;
	ld.const.s8 	%rs1533, [c_brief+1016];
	cvt.rn.f32.s16 	%f4649, %rs1533;
	mul.f32 	%f4650, %f7, %f4649;
	ld.const.s8 	%rs1534, [c_brief+1017];
	cvt.rn.f32.s16 	%f4651, %rs1534;
	mul.f32 	%f4652, %f76, %f4651;
	sub.f32 	%f4653, %f4650, %f4652;
	add.f32 	%f4654, %f4653, 0f3F000000;
	cvt.rzi.s32.f32 	%r5416, %f4654;
	mul.f32 	%f4655, %f7, %f4651;
	fma.rn.f32 	%f4656, %f76, %f4649, %f4655;
	add.f32 	%f4657, %f4656, 0f3F000000;
	cvt.rzi.s32.f32 	%r5417, %f4657;
	ld.const.s8 	%rs1535, [c_brief+1018];
	cvt.rn.f32.s16 	%f4658, %rs1535;
	mul.f32 	%f4659, %f7, %f4658;
	ld.const.s8 	%rs1536, [c_brief+1019];
	cvt.rn.f32.s16 	%f4660, %rs1536;
	mul.f32 	%f4661, %f76, %f4660;
	sub.f32 	%f4662, %f4659, %f4661;
	add.f32 	%f4663, %f4662, 0f3F000000;
	cvt.rzi.s32.f32 	%r5418, %f4663;
	mul.f32 	%f4664, %f7, %f4660;
	fma.rn.f32 	%f4665, %f76, %f4658, %f4664;
	add.f32 	%f4666, %f4665, 0f3F000000;
	cvt.rzi.s32.f32 	%r5419, %f4666;
	add.s32 	%r5420, %r5417, %r2;
	setp.lt.s32 	%p1328, %r5420, 0;
	min.s32 	%r5421, %r5420, %r3;
	selp.b32 	%r5422, 0, %r5421, %p1328;
	add.s32 	%r5423, %r5416, %r4;
	setp.lt.s32 	%p1329, %r5423, 0;
	min.s32 	%r5424, %r5423, %r5;
	selp.b32 	%r5425, 0, %r5424, %p1329;
	mad.lo.s32 	%r5426, %r5422, %r74, %r5425;
	cvt.s64.s32 	%rd1122, %r5426;
	add.s64 	%rd1123, %rd1, %rd1122;
	ld.global.u8 	%rs1537, [%rd1123];
	add.s32 	%r5427, %r5419, %r2;
	setp.lt.s32 	%p1330, %r5427, 0;
	min.s32 	%r5428, %r5427, %r3;
	selp.b32 	%r5429, 0, %r5428, %p1330;
	add.s32 	%r5430, %r5418, %r4;
	setp.lt.s32 	%p1331, %r5430, 0;
	min.s32 	%r5431, %r5430, %r5;
	selp.b32 	%r5432, 0, %r5431, %p1331;
	mad.lo.s32 	%r5433, %r5429, %r74, %r5432;
	cvt.s64.s32 	%rd1124, %r5433;
	add.s64 	%rd1125, %rd1, %rd1124;
	ld.global.u8 	%rs1538, [%rd1125];
	setp.lt.u16 	%p1332, %rs1537, %rs1538;
	or.b32  	%r5434, %r5415, 1073741824;
	selp.b32 	%r5435, %r5434, %r5415, %p1332;
	ld.const.s8 	%rs1539, [c_brief+1020];
	cvt.rn.f32.s16 	%f4667, %rs1539;
	mul.f32 	%f4668, %f7, %f4667;
	ld.const.s8 	%rs1540, [c_brief+1021];
	cvt.rn.f32.s16 	%f4669, %rs1540;
	mul.f32 	%f4670, %f76, %f4669;
	sub.f32 	%f4671, %f4668, %f4670;
	add.f32 	%f4672, %f4671, 0f3F000000;
	cvt.rzi.s32.f32 	%r5436, %f4672;
	mul.f32 	%f4673, %f7, %f4669;
	fma.rn.f32 	%f4674, %f76, %f4667, %f4673;
	add.f32 	%f4675, %f4674, 0f3F000000;
	cvt.rzi.s32.f32 	%r5437, %f4675;
	ld.const.s8 	%rs1541, [c_brief+1022];
	cvt.rn.f32.s16 	%f4676, %rs1541;
	mul.f32 	%f4677, %f7, %f4676;
	ld.const.s8 	%rs1542, [c_brief+1023];
	cvt.rn.f32.s16 	%f4678, %rs1542;
	mul.f32 	%f4679, %f76, %f4678;
	sub.f32 	%f4680, %f4677, %f4679;
	add.f32 	%f4681, %f4680, 0f3F000000;
	cvt.rzi.s32.f32 	%r5438, %f4681;
	mul.f32 	%f4682, %f7, %f4678;
	fma.rn.f32 	%f4683, %f76, %f4676, %f4682;
	add.f32 	%f4684, %f4683, 0f3F000000;
	cvt.rzi.s32.f32 	%r5439, %f4684;
	add.s32 	%r5440, %r5437, %r2;
	setp.lt.s32 	%p1333, %r5440, 0;
	min.s32 	%r5441, %r5440, %r3;
	selp.b32 	%r5442, 0, %r5441, %p1333;
	add.s32 	%r5443, %r5436, %r4;
	setp.lt.s32 	%p1334, %r5443, 0;
	min.s32 	%r5444, %r5443, %r5;
	selp.b32 	%r5445, 0, %r5444, %p1334;
	mad.lo.s32 	%r5446, %r5442, %r74, %r5445;
	cvt.s64.s32 	%rd1126, %r5446;
	add.s64 	%rd1127, %rd1, %rd1126;
	ld.global.u8 	%rs1543, [%rd1127];
	add.s32 	%r5447, %r5439, %r2;
	setp.lt.s32 	%p1335, %r5447, 0;
	min.s32 	%r5448, %r5447, %r3;
	selp.b32 	%r5449, 0, %r5448, %p1335;
	add.s32 	%r5450, %r5438, %r4;
	setp.lt.s32 	%p1336, %r5450, 0;
	min.s32 	%r5451, %r5450, %r5;
	selp.b32 	%r5452, 0, %r5451, %p1336;
	mad.lo.s32 	%r5453, %r5449, %r74, %r5452;
	cvt.s64.s32 	%rd1128, %r5453;
	add.s64 	%rd1129, %rd1, %rd1128;
	ld.global.u8 	%rs1544, [%rd1129];
	setp.lt.u16 	%p1337, %rs1543, %rs1544;
	or.b32  	%r5454, %r5435, -2147483648;
	selp.b32 	%r5455, %r5454, %r5435, %p1337;
	shl.b32 	%r5456, %r1, 3;
	cvta.to.global.u64 	%rd1130, %rd1133;
	mul.wide.s32 	%rd1131, %r5456, 4;
	add.s64 	%rd1132, %rd1130, %rd1131;
	st.global.u32 	[%rd1132], %r982;
	st.global.u32 	[%rd1132+4], %r1621;
	st.global.u32 	[%rd1132+8], %r2260;
	st.global.u32 	[%rd1132+12], %r2899;
	st.global.u32 	[%rd1132+16], %r3538;
	st.global.u32 	[%rd1132+20], %r4177;
	st.global.u32 	[%rd1132+24], %r4816;
	st.global.u32 	[%rd1132+28], %r5455;
$L__BB1_20:
	ret;

}
	// .globl	_Z8matchKerPKjS0_iiPtf
.visible .entry _Z8matchKerPKjS0_iiPtf(
	.param .u64 .ptr .align 1 _Z8matchKerPKjS0_iiPtf_param_0,
	.param .u64 .ptr .align 1 _Z8matchKerPKjS0_iiPtf_param_1,
	.param .u32 _Z8matchKerPKjS0_iiPtf_param_2,
	.param .u32 _Z8matchKerPKjS0_iiPtf_param_3,
	.param .u64 .ptr .align 1 _Z8matchKerPKjS0_iiPtf_param_4,
	.param .f32 _Z8matchKerPKjS0_iiPtf_param_5
)
{
	.reg .pred 	%p<11>;
	.reg .b16 	%rs<6>;
	.reg .b32 	%r<172>;
	.reg .b32 	%f<10>;
	.reg .b64 	%rd<15>;

	ld.param.u64 	%rd3, [_Z8matchKerPKjS0_iiPtf_param_0];
	ld.param.u64 	%rd5, [_Z8matchKerPKjS0_iiPtf_param_1];
	ld.param.u32 	%r35, [_Z8matchKerPKjS0_iiPtf_param_2];
	ld.param.u32 	%r34, [_Z8matchKerPKjS0_iiPtf_param_3];
	ld.param.u64 	%rd4, [_Z8matchKerPKjS0_iiPtf_param_4];
	ld.param.f32 	%f5, [_Z8matchKerPKjS0_iiPtf_param_5];
	cvta.to.global.u64 	%rd1, %rd5;
	mov.u32 	%r36, %ctaid.x;
	mov.u32 	%r37, %ntid.x;
	mov.u32 	%r38, %tid.x;
	mad.lo.s32 	%r1, %r36, %r37, %r38;
	setp.ge.s32 	%p1, %r1, %r35;
	@%p1 bra 	$L__BB2_9;
	setp.lt.s32 	%p2, %r34, 1;
	mov.b16 	%rs5, -1;
	mov.f32 	%f8, 0f44000000;
	mov.f32 	%f9, %f8;
	@%p2 bra 	$L__BB2_8;
	shl.b32 	%r43, %r1, 3;
	cvta.to.global.u64 	%rd6, %rd3;
	mul.wide.s32 	%rd7, %r43, 4;
	add.s64 	%rd2, %rd6, %rd7;
	setp.eq.s32 	%p3, %r34, 1;
	mov.b32 	%r163, 512;
	mov.b32 	%r164, -1;
	mov.b32 	%r165, 0;
	mov.u32 	%r162, %r163;
	@%p3 bra 	$L__BB2_5;
	and.b32  	%r165, %r34, 2147483646;
	ld.global.u32 	%r3, [%rd2];
	ld.global.u32 	%r4, [%rd2+4];
	ld.global.u32 	%r5, [%rd2+8];
	ld.global.u32 	%r6, [%rd2+12];
	ld.global.u32 	%r7, [%rd2+16];
	ld.global.u32 	%r8, [%rd2+20];
	ld.global.u32 	%r9, [%rd2+24];
	ld.global.u32 	%r10, [%rd2+28];
	mov.b32 	%r163, 512;
	mov.b32 	%r164, -1;
	mov.b32 	%r157, 0;
	mov.u32 	%r158, %r157;
$L__BB2_4:
	mul.wide.u32 	%rd8, %r157, 4;
	add.s64 	%rd9, %rd1, %rd8;
	ld.global.u32 	%r47, [%rd9];
	xor.b32  	%r48, %r47, %r3;
	popc.b32 	%r49, %r48;
	ld.global.u32 	%r50, [%rd9+4];
	xor.b32  	%r51, %r50, %r4;
	popc.b32 	%r52, %r51;
	add.s32 	%r53, %r52, %r49;
	ld.global.u32 	%r54, [%rd9+8];
	xor.b32  	%r55, %r54, %r5;
	popc.b32 	%r56, %r55;
	add.s32 	%r57, %r56, %r53;
	ld.global.u32 	%r58, [%rd9+12];
	xor.b32  	%r59, %r58, %r6;
	popc.b32 	%r60, %r59;
	add.s32 	%r61, %r60, %r57;
	ld.global.u32 	%r62, [%rd9+16];
	xor.b32  	%r63, %r62, %r7;
	popc.b32 	%r64, %r63;
	add.s32 	%r65, %r64, %r61;
	ld.global.u32 	%r66, [%rd9+20];
	xor.b32  	%r67, %r66, %r8;
	popc.b32 	%r68, %r67;
	add.s32 	%r69, %r68, %r65;
	ld.global.u32 	%r70, [%rd9+24];
	xor.b32  	%r71, %r70, %r9;
	popc.b32 	%r72, %r71;
	add.s32 	%r73, %r72, %r69;
	ld.global.u32 	%r74, [%rd9+28];
	xor.b32  	%r75, %r74, %r10;
	popc.b32 	%r76, %r75;
	add.s32 	%r77, %r76, %r73;
	setp.lt.s32 	%p4, %r77, %r162;
	min.s32 	%r78, %r77, %r163;
	min.s32 	%r79, %r77, %r162;
	selp.b32 	%r80, %r162, %r78, %p4;
	selp.b32 	%r81, %r158, %r164, %p4;
	ld.global.u32 	%r82, [%rd9+32];
	xor.b32  	%r83, %r82, %r3;
	popc.b32 	%r84, %r83;
	ld.global.u32 	%r85, [%rd9+36];
	xor.b32  	%r86, %r85, %r4;
	popc.b32 	%r87, %r86;
	add.s32 	%r88, %r87, %r84;
	ld.global.u32 	%r89, [%rd9+40];
	xor.b32  	%r90, %r89, %r5;
	popc.b32 	%r91, %r90;
	add.s32 	%r92, %r91, %r88;
	ld.global.u32 	%r93, [%rd9+44];
	xor.b32  	%r94, %r93, %r6;
	popc.b32 	%r95, %r94;
	add.s32 	%r96, %r95, %r92;
	ld.global.u32 	%r97, [%rd9+48];
	xor.b32  	%r98, %r97, %r7;
	popc.b32 	%r99, %r98;
	add.s32 	%r100, %r99, %r96;
	ld.global.u32 	%r101, [%rd9+52];
	xor.b32  	%r102, %r101, %r8;
	popc.b32 	%r103, %r102;
	add.s32 	%r104, %r103, %r100;
	ld.global.u32 	%r105, [%rd9+56];
	xor.b32  	%r106, %r105, %r9;
	popc.b32 	%r107, %r106;
	add.s32 	%r108, %r107, %r104;
	ld.global.u32 	%r109, [%rd9+60];
	xor.b32  	%r110, %r109, %r10;
	popc.b32 	%r111, %r110;
	add.s32 	%r112, %r111, %r108;
	setp.lt.s32 	%p5, %r112, %r79;
	min.s32 	%r113, %r112, %r80;
	min.s32 	%r162, %r112, %r79;
	selp.b32 	%r163, %r79, %r113, %p5;
	add.s32 	%r114, %r158, 1;
	selp.b32 	%r164, %r114, %r81, %p5;
	add.s32 	%r157, %r157, 16;
	add.s32 	%r158, %r158, 2;
	setp.ne.s32 	%p6, %r158, %r165;
	@%p6 bra 	$L__BB2_4;
$L__BB2_5:
	and.b32  	%r115, %r34, 1;
	setp.eq.b32 	%p7, %r115, 1;
	not.pred 	%p8, %p7;
	@%p8 bra 	$L__BB2_7;
	shl.b32 	%r116, %r165, 3;
	ld.global.u32 	%r117, [%rd2];
	mul.wide.u32 	%rd10, %r116, 4;
	add.s64 	%rd11, %rd1, %rd10;
	ld.global.u32 	%r118, [%rd11];
	xor.b32  	%r119, %r118, %r117;
	popc.b32 	%r120, %r119;
	ld.global.u32 	%r121, [%rd2+4];
	ld.global.u32 	%r122, [%rd11+4];
	xor.b32  	%r123, %r122, %r121;
	popc.b32 	%r124, %r123;
	add.s32 	%r125, %r124, %r120;
	ld.global.u32 	%r126, [%rd2+8];
	ld.global.u32 	%r127, [%rd11+8];
	xor.b32  	%r128, %r127, %r126;
	popc.b32 	%r129, %r128;
	add.s32 	%r130, %r129, %r125;
	ld.global.u32 	%r131, [%rd2+12];
	ld.global.u32 	%r132, [%rd11+12];
	xor.b32  	%r133, %r132, %r131;
	popc.b32 	%r134, %r133;
	add.s32 	%r135, %r134, %r130;
	ld.global.u32 	%r136, [%rd2+16];
	ld.global.u32 	%r137, [%rd11+16];
	xor.b32  	%r138, %r137, %r136;
	popc.b32 	%r139, %r138;
	add.s32 	%r140, %r139, %r135;
	ld.global.u32 	%r141, [%rd2+20];
	ld.global.u32 	%r142, [%rd11+20];
	xor.b32  	%r143, %r142, %r141;
	popc.b32 	%r144, %r143;
	add.s32 	%r145, %r144, %r140;
	ld.global.u32 	%r146, [%rd2+24];
	ld.global.u32 	%r147, [%rd11+24];
	xor.b32  	%r148, %r147, %r146;
	popc.b32 	%r149, %r148;
	add.s32 	%r150, %r149, %r145;
	ld.global.u32 	%r151, [%rd2+28];
	ld.global.u32 	%r152, [%rd11+28];
	xor.b32  	%r153, %r152, %r151;
	popc.b32 	%r154, %r153;
	add.s32 	%r155, %r154, %r150;
	setp.lt.s32 	%p9, %r155, %r162;
	min.s32 	%r156, %r155, %r163;
	min.s32 	%r28, %r155, %r162;
	selp.b32 	%r163, %r162, %r156, %p9;
	selp.b32 	%r164, %r165, %r164, %p9;
	mov.u32 	%r162, %r28;
$L__BB2_7:
	cvt.rn.f32.s32 	%f8, %r162;
	cvt.rn.f32.s32 	%f9, %r163;
	cvt.u16.u32 	%rs5, %r164;
$L__BB2_8:
	mul.f32 	%f7, %f5, %f9;
	setp.gt.f32 	%p10, %f7, %f8;
	selp.b16 	%rs4, %rs5, -1, %p10;
	cvta.to.global.u64 	%rd12, %rd4;
	mul.wide.s32 	%rd13, %r1, 2;
	add.s64 	%rd14, %rd12, %rd13;
	st.global.u16 	[%rd14], %rs4;
$L__BB2_9:
	ret;

}
	// .globl	_Z9ransacKerPK2KPS1_PKtiPifi
.visible .entry _Z9ransacKerPK2KPS1_PKtiPifi(
	.param .u64 .ptr .align 1 _Z9ransacKerPK2KPS1_PKtiPifi_param_0,
	.param .u64 .ptr .align 1 _Z9ransacKerPK2KPS1_PKtiPifi_param_1,
	.param .u64 .ptr .align 1 _Z9ransacKerPK2KPS1_PKtiPifi_param_2,
	.param .u32 _Z9ransacKerPK2KPS1_PKtiPifi_param_3,
	.param .u64 .ptr .align 1 _Z9ransacKerPK2KPS1_PKtiPifi_param_4,
	.param .f32 _Z9ransacKerPK2KPS1_PKtiPifi_param_5,
	.param .u32 _Z9ransacKerPK2KPS1_PKtiPifi_param_6
)
{
	.local .align 8 .b8 	__local_depot3[48];
	.reg .b64 	%SP;
	.reg .b64 	%SPL;
	.reg .pred 	%p<74>;
	.reg .b16 	%rs<16>;
	.reg .b32 	%r<1289>;
	.reg .b32 	%f<35>;
	.reg .b64 	%rd<52>;

	mov.u64 	%SPL, __local_depot3;
	ld.param.u64 	%rd13, [_Z9ransacKerPK2KPS1_PKtiPifi_param_0];
	ld.param.u64 	%rd14, [_Z9ransacKerPK2KPS1_PKtiPifi_param_1];
	ld.param.u64 	%rd15, [_Z9ransacKerPK2KPS1_PKtiPifi_param_2];
	ld.param.u32 	%r586, [_Z9ransacKerPK2KPS1_PKtiPifi_param_3];
	ld.param.f32 	%f4, [_Z9ransacKerPK2KPS1_PKtiPifi_param_5];
	ld.param.u32 	%r587, [_Z9ransacKerPK2KPS1_PKtiPifi_param_6];
	cvta.to.global.u64 	%rd1, %rd14;
	cvta.to.global.u64 	%rd2, %rd13;
	cvta.to.global.u64 	%rd3, %rd15;
	add.u64 	%rd4, %SPL, 0;
	mov.u32 	%r1, %tid.x;
	setp.ne.s32 	%p1, %r1, 0;
	@%p1 bra 	$L__BB3_2;
	mov.b32 	%r588, 0;
	st.shared.u32 	[gBestArr], %r588;
$L__BB3_2:
	setp.eq.s32 	%p2, %r1, 0;
	bar.sync 	0;
	mov.u32 	%r591, %ctaid.x;
	add.s32 	%r592, %r587, %r591;
	xor.b32  	%r593, %r592, -1429050551;
	mul.lo.s32 	%r594, %r593, 1099087573;
	add.s32 	%r1265, %r594, -638133224;
	add.s32 	%r995, %r594, 123456789;
	st.local.v2.u32 	[%rd4], {%r1265, %r995};
	xor.b32  	%r994, %r594, 362436069;
	mov.b32 	%r993, -123459836;
	st.local.v2.u32 	[%rd4+8], {%r994, %r993};
	add.s32 	%r991, %r594, 5783321;
	mov.b32 	%r992, -589760388;
	st.local.v2.u32 	[%rd4+16], {%r992, %r991};
	@%p2 bra 	$L__BB3_117;
	cvt.u64.u32 	%rd51, %r1;
	mov.b32 	%r978, 0;
	mov.b32 	%r993, -123459836;
	mov.b32 	%r992, -589760388;
	mov.u64 	%rd19, precalc_xorwow_matrix;
$L__BB3_4:
	mov.u64 	%rd6, %rd51;
	and.b64  	%rd17, %rd6, 3;
	setp.eq.s64 	%p3, %rd17, 0;
	@%p3 bra 	$L__BB3_116;
	mul.wide.u32 	%rd18, %r978, 3200;
	add.s64 	%rd7, %rd19, %rd18;
	mov.b32 	%r991, 0;
	mov.u32 	%r992, %r991;
	mov.u32 	%r993, %r991;
	mov.u32 	%r994, %r991;
	mov.u32 	%r995, %r991;
	mov.u32 	%r984, %r991;
$L__BB3_6:
	mul.wide.u32 	%rd20, %r984, 4;
	add.s64 	%rd21, %rd4, %rd20;
	ld.local.u32 	%r18, [%rd21+4];
	shl.b32 	%r19, %r984, 5;
	mov.b32 	%r990, 0;
$L__BB3_7:
	.pragma "nounroll";
	shr.u32 	%r600, %r18, %r990;
	and.b32  	%r601, %r600, 1;
	setp.eq.b32 	%p4, %r601, 1;
	not.pred 	%p5, %p4;
	add.s32 	%r602, %r19, %r990;
	mul.lo.s32 	%r603, %r602, 5;
	mul.wide.u32 	%rd22, %r603, 4;
	add.s64 	%rd8, %rd7, %rd22;
	@%p5 bra 	$L__BB3_9;
	ld.global.u32 	%r604, [%rd8];
	xor.b32  	%r995, %r995, %r604;
	ld.global.u32 	%r605, [%rd8+4];
	xor.b32  	%r994, %r994, %r605;
	ld.global.u32 	%r606, [%rd8+8];
	xor.b32  	%r993, %r993, %r606;
	ld.global.u32 	%r607, [%rd8+12];
	xor.b32  	%r992, %r992, %r607;
	ld.global.u32 	%r608, [%rd8+16];
	xor.b32  	%r991, %r991, %r608;
$L__BB3_9:
	and.b32  	%r610, %r600, 2;
	setp.eq.s32 	%p6, %r610, 0;
	@%p6 bra 	$L__BB3_11;
	ld.global.u32 	%r611, [%rd8+20];
	xor.b32  	%r995, %r995, %r611;
	ld.global.u32 	%r612, [%rd8+24];
	xor.b32  	%r994, %r994, %r612;
	ld.global.u32 	%r613, [%rd8+28];
	xor.b32  	%r993, %r993, %r613;
	ld.global.u32 	%r614, [%rd8+32];
	xor.b32  	%r992, %r992, %r614;
	ld.global.u32 	%r615, [%rd8+36];
	xor.b32  	%r991, %r991, %r615;
$L__BB3_11:
	and.b32  	%r617, %r600, 4;
	setp.eq.s32 	%p7, %r617, 0;
	@%p7 bra 	$L__BB3_13;
	ld.global.u32 	%r618, [%rd8+40];
	xor.b32  	%r995, %r995, %r618;
	ld.global.u32 	%r619, [%rd8+44];
	xor.b32  	%r994, %r994, %r619;
	ld.global.u32 	%r620, [%rd8+48];
	xor.b32  	%r993, %r993, %r620;
	ld.global.u32 	%r621, [%rd8+52];
	xor.b32  	%r992, %r992, %r621;
	ld.global.u32 	%r622, [%rd8+56];
	xor.b32  	%r991, %r991, %r622;
$L__BB3_13:
	and.b32  	%r624, %r600, 8;
	setp.eq.s32 	%p8, %r624, 0;
	@%p8 bra 	$L__BB3_15;
	ld.global.u32 	%r625, [%rd8+60];
	xor.b32  	%r995, %r995, %r625;
	ld.global.u32 	%r626, [%rd8+64];
	xor.b32  	%r994, %r994, %r626;
	ld.global.u32 	%r627, [%rd8+68];
	xor.b32  	%r993, %r993, %r627;
	ld.global.u32 	%r628, [%rd8+72];
	xor.b32  	%r992, %r992, %r628;
	ld.global.u32 	%r629, [%rd8+76];
	xor.b32  	%r991, %r991, %r629;
$L__BB3_15:
	and.b32  	%r631, %r600, 16;
	setp.eq.s32 	%p9, %r631, 0;
	@%p9 bra 	$L__BB3_17;
	ld.global.u32 	%r632, [%rd8+80];
	xor.b32  	%r995, %r995, %r632;
	ld.global.u32 	%r633, [%rd8+84];
	xor.b32  	%r994, %r994, %r633;
	ld.global.u32 	%r634, [%rd8+88];
	xor.b32  	%r993, %r993, %r634;
	ld.global.u32 	%r635, [%rd8+92];
	xor.b32  	%r992, %r992, %r635;
	ld.global.u32 	%r636, [%rd8+96];
	xor.b32  	%r991, %r991, %r636;
$L__BB3_17:
	and.b32  	%r638, %r600, 32;
	setp.eq.s32 	%p10, %r638, 0;
	@%p10 bra 	$L__BB3_19;
	ld.global.u32 	%r639, [%rd8+100];
	xor.b32  	%r995, %r995, %r639;
	ld.global.u32 	%r640, [%rd8+104];
	xor.b32  	%r994, %r994, %r640;
	ld.global.u32 	%r641, [%rd8+108];
	xor.b32  	%r993, %r993, %r641;
	ld.global.u32 	%r642, [%rd8+112];
	xor.b32  	%r992, %r992, %r642;
	ld.global.u32 	%r643, [%rd8+116];
	xor.b32  	%r991, %r991, %r643;
$L__BB3_19:
	and.b32  	%r645, %r600, 64;
	setp.eq.s32 	%p11, %r645, 0;
	@%p11 bra 	$L__BB3_21;
	ld.global.u32 	%r646, [%rd8+120];
	xor.b32  	%r995, %r995, %r646;
	ld.global.u32 	%r647, [%rd8+124];
	xor.b32  	%r994, %r994, %r647;
	ld.global.u32 	%r648, [%rd8+128];
	xor.b32  	%r993, %r993, %r648;
	ld.global.u32 	%r649, [%rd8+132];
	xor.b32  	%r992, %r992, %r649;
	ld.global.u32 	%r650, [%rd8+136];
	xor.b32  	%r991, %r991, %r650;
$L__BB3_21:
	and.b32  	%r652, %r600, 128;
	setp.eq.s32 	%p12, %r652, 0;
	@%p12 bra 	$L__BB3_23;
	ld.global.u32 	%r653, [%rd8+140];
	xor.b32  	%r995, %r995, %r653;
	ld.global.u32 	%r654, [%rd8+144];
	xor.b32  	%r994, %r994, %r654;
	ld.global.u32 	%r655, [%rd8+148];
	xor.b32  	%r993, %r993, %r655;
	ld.global.u32 	%r656, [%rd8+152];
	xor.b32  	%r992, %r992, %r656;
	ld.global.u32 	%r657, [%rd8+156];
	xor.b32  	%r991, %r991, %r657;
$L__BB3_23:
	and.b32  	%r659, %r600, 256;
	setp.eq.s32 	%p13, %r659, 0;
	@%p13 bra 	$L__BB3_25;
	ld.global.u32 	%r660, [%rd8+160];
	xor.b32  	%r995, %r995, %r660;
	ld.global.u32 	%r661, [%rd8+164];
	xor.b32  	%r994, %r994, %r661;
	ld.global.u32 	%r662, [%rd8+168];
	xor.b32  	%r993, %r993, %r662;
	ld.global.u32 	%r663, [%rd8+172];
	xor.b32  	%r992, %r992, %r663;
	ld.global.u32 	%r664, [%rd8+176];
	xor.b32  	%r991, %r991, %r664;
$L__BB3_25:
	and.b32  	%r666, %r600, 512;
	setp.eq.s32 	%p14, %r666, 0;
	@%p14 bra 	$L__BB3_27;
	ld.global.u32 	%r667, [%rd8+180];
	xor.b32  	%r995, %r995, %r667;
	ld.global.u32 	%r668, [%rd8+184];
	xor.b32  	%r994, %r994, %r668;
	ld.global.u32 	%r669, [%rd8+188];
	xor.b32  	%r993, %r993, %r669;
	ld.global.u32 	%r670, [%rd8+192];
	xor.b32  	%r992, %r992, %r670;
	ld.global.u32 	%r671, [%rd8+196];
	xor.b32  	%r991, %r991, %r671;
$L__BB3_27:
	and.b32  	%r673, %r600, 1024;
	setp.eq.s32 	%p15, %r673, 0;
	@%p15 bra 	$L__BB3_29;
	ld.global.u32 	%r674, [%rd8+200];
	xor.b32  	%r995, %r995, %r674;
	ld.global.u32 	%r675, [%rd8+204];
	xor.b32  	%r994, %r994, %r675;
	ld.global.u32 	%r676, [%rd8+208];
	xor.b32  	%r993, %r993, %r676;
	ld.global.u32 	%r677, [%rd8+212];
	xor.b32  	%r992, %r992, %r677;
	ld.global.u32 	%r678, [%rd8+216];
	xor.b32  	%r991, %r991, %r678;
$L__BB3_29:
	and.b32  	%r680, %r600, 2048;
	setp.eq.s32 	%p16, %r680, 0;
	@%p16 bra 	$L__BB3_31;
	ld.global.u32 	%r681, [%rd8+220];
	xor.b32  	%r995, %r995, %r681;
	ld.global.u32 	%r682, [%rd8+224];
	xor.b32  	%r994, %r994, %r682;
	ld.global.u32 	%r683, [%rd8+228];
	xor.b32  	%r993, %r993, %r683;
	ld.global.u32 	%r684, [%rd8+232];
	xor.b32  	%r992, %r992, %r684;
	ld.global.u32 	%r685, [%rd8+236];
	xor.b32  	%r991, %r991, %r685;
$L__BB3_31:
	and.b32  	%r687, %r600, 4096;
	setp.eq.s32 	%p17, %r687, 0;
	@%p17 bra 	$L__BB3_33;
	ld.global.u32 	%r688, [%rd8+240];
	xor.b32  	%r995, %r995, %r688;
	ld.global.u32 	%r689, [%rd8+244];
	xor.b32  	%r994, %r994, %r689;
	ld.global.u32 	%r690, [%rd8+248];
	xor.b32  	%r993, %r993, %r690;
	ld.global.u32 	%r691, [%rd8+252];
	xor.b32  	%r992, %r992, %r691;
	ld.global.u32 	%r692, [%rd8+256];
	xor.b32  	%r991, %r991, %r692;
$L__BB3_33:
	and.b32  	%r694, %r600, 8192;
	setp.eq.s32 	%p18, %r694, 0;
	@%p18 bra 	$L__BB3_35;
	ld.global.u32 	%r695, [%rd8+260];
	xor.b32  	%r995, %r995, %r695;
	ld.global.u32 	%r696, [%rd8+264];
	xor.b32  	%r994, %r994, %r696;
	ld.global.u32 	%r697, [%rd8+268];
	xor.b32  	%r993, %r993, %r697;
	ld.global.u32 	%r698, [%rd8+272];
	xor.b32  	%r992, %r992, %r698;
	ld.global.u32 	%r699, [%rd8+276];
	xor.b32  	%r991, %r991, %r699;
$L__BB3_35:
	and.b32  	%r701, %r600, 16384;
	setp.eq.s32 	%p19, %r701, 0;
	@%p19 bra 	$L__BB3_37;
	ld.global.u32 	%r702, [%rd8+280];
	xor.b32  	%r995, %r995, %r702;
	ld.global.u32 	%r703, [%rd8+284];
	xor.b32  	%r994, %r994, %r703;
	ld.global.u32 	%r704, [%rd8+288];
	xor.b32  	%r993, %r993, %r704;
	ld.global.u32 	%r705, [%rd8+292];
	xor.b32  	%r992, %r992, %r705;
	ld.global.u32 	%r706, [%rd8+296];
	xor.b32  	%r991, %r991, %r706;
$L__BB3_37:
	and.b32  	%r708, %r600, 32768;
	setp.eq.s32 	%p20, %r708, 0;
	@%p20 bra 	$L__BB3_39;
	ld.global.u32 	%r709, [%rd8+300];
	xor.b32  	%r995, %r995, %r709;
	ld.global.u32 	%r710, [%rd8+304];
	xor.b32  	%r994, %r994, %r710;
	ld.global.u32 	%r711, [%rd8+308];
	xor.b32  	%r993, %r993, %r711;
	ld.global.u32 	%r712, [%rd8+312];
	xor.b32  	%r992, %r992, %r712;
	ld.global.u32 	%r713, [%rd8+316];
	xor.b32  	%r991, %r991, %r713;
$L__BB3_39:
	add.s32 	%r990, %r990, 16;
	setp.ne.s32 	%p21, %r990, 32;
	@%p21 bra 	$L__BB3_7;
	mad.lo.s32 	%r714, %r984, -31, %r19;
	add.s32 	%r984, %r714, 1;
	setp.ne.s32 	%p22, %r984, 5;
	@%p22 bra 	$L__BB3_6;
	st.local.u32 	[%rd4+4], %r995;
	st.local.v2.u32 	[%rd4+8], {%r994, %r993};
	st.local.v2.u32 	[%rd4+16], {%r992, %r991};
	and.b64  	%rd23, %rd6, 3;
	setp.eq.s64 	%p23, %rd23, 1;
	@%p23 bra 	$L__BB3_116;
	mov.b32 	%r991, 0;
	mov.u32 	%r992, %r991;
	mov.u32 	%r993, %r991;
	mov.u32 	%r994, %r991;
	mov.u32 	%r995, %r991;
	mov.u32 	%r1076, %r991;
$L__BB3_43:
	mul.wide.u32 	%rd24, %r1076, 4;
	add.s64 	%rd25, %rd4, %rd24;
	ld.local.u32 	%r194, [%rd25+4];
	shl.b32 	%r195, %r1076, 5;
	mov.b32 	%r1082, 0;
$L__BB3_44:
	.pragma "nounroll";
	shr.u32 	%r717, %r194, %r1082;
	and.b32  	%r718, %r717, 1;
	setp.eq.b32 	%p24, %r718, 1;
	not.pred 	%p25, %p24;
	add.s32 	%r719, %r195, %r1082;
	mul.lo.s32 	%r720, %r719, 5;
	mul.wide.u32 	%rd26, %r720, 4;
	add.s64 	%rd9, %rd7, %rd26;
	@%p25 bra 	$L__BB3_46;
	ld.global.u32 	%r721, [%rd9];
	xor.b32  	%r995, %r995, %r721;
	ld.global.u32 	%r722, [%rd9+4];
	xor.b32  	%r994, %r994, %r722;
	ld.global.u32 	%r723, [%rd9+8];
	xor.b32  	%r993, %r993, %r723;
	ld.global.u32 	%r724, [%rd9+12];
	xor.b32  	%r992, %r992, %r724;
	ld.global.u32 	%r725, [%rd9+16];
	xor.b32  	%r991, %r991, %r725;
$L__BB3_46:
	and.b32  	%r727, %r717, 2;
	setp.eq.s32 	%p26, %r727, 0;
	@%p26 bra 	$L__BB3_48;
	ld.global.u32 	%r728, [%rd9+20];
	xor.b32  	%r995, %r995, %r728;
	ld.global.u32 	%r729, [%rd9+24];
	xor.b32  	%r994, %r994, %r729;
	ld.global.u32 	%r730, [%rd9+28];
	xor.b32  	%r993, %r993, %r730;
	ld.global.u32 	%r731, [%rd9+32];
	xor.b32  	%r992, %r992, %r731;
	ld.global.u32 	%r732, [%rd9+36];
	xor.b32  	%r991, %r991, %r732;
$L__BB3_48:
	and.b32  	%r734, %r717, 4;
	setp.eq.s32 	%p27, %r734, 0;
	@%p27 bra 	$L__BB3_50;
	ld.global.u32 	%r735, [%rd9+40];
	xor.b32  	%r995, %r995, %r735;
	ld.global.u32 	%r736, [%rd9+44];
	xor.b32  	%r994, %r994, %r736;
	ld.global.u32 	%r737, [%rd9+48];
	xor.b32  	%r993, %r993, %r737;
	ld.global.u32 	%r738, [%rd9+52];
	xor.b32  	%r992, %r992, %r738;
	ld.global.u32 	%r739, [%rd9+56];
	xor.b32  	%r991, %r991, %r739;
$L__BB3_50:
	and.b32  	%r741, %r717, 8;
	setp.eq.s32 	%p28, %r741, 0;
	@%p28 bra 	$L__BB3_52;
	ld.global.u32 	%r742, [%rd9+60];
	xor.b32  	%r995, %r995, %r742;
	ld.global.u32 	%r743, [%rd9+64];
	xor.b32  	%r994, %r994, %r743;
	ld.global.u32 	%r744, [%rd9+68];
	xor.b32  	%r993, %r993, %r744;
	ld.global.u32 	%r745, [%rd9+72];
	xor.b32  	%r992, %r992, %r745;
	ld.global.u32 	%r746, [%rd9+76];
	xor.b32  	%r991, %r991, %r746;
$L__BB3_52:
	and.b32  	%r748, %r717, 16;
	setp.eq.s32 	%p29, %r748, 0;
	@%p29 bra 	$L__BB3_54;
	ld.global.u32 	%r749, [%rd9+80];
	xor.b32  	%r995, %r995, %r749;
	ld.global.u32 	%r750, [%rd9+84];
	xor.b32  	%r994, %r994, %r750;
	ld.global.u32 	%r751, [%rd9+88];
	xor.b32  	%r993, %r993, %r751;
	ld.global.u32 	%r752, [%rd9+92];
	xor.b32  	%r992, %r992, %r752;
	ld.global.u32 	%r753, [%rd9+96];
	xor.b32  	%r991, %r991, %r753;
$L__BB3_54:
	and.b32  	%r755, %r717, 32;
	setp.eq.s32 	%p30, %r755, 0;
	@%p30 bra 	$L__BB3_56;
	ld.global.u32 	%r756, [%rd9+100];
	xor.b32  	%r995, %r995, %r756;
	ld.global.u32 	%r757, [%rd9+104];
	xor.b32  	%r994, %r994, %r757;
	ld.global.u32 	%r758, [%rd9+108];
	xor.b32  	%r993, %r993, %r758;
	ld.global.u32 	%r759, [%rd9+112];
	xor.b32  	%r992, %r992, %r759;
	ld.global.u32 	%r760, [%rd9+116];
	xor.b32  	%r991, %r991, %r760;
$L__BB3_56:
	and.b32  	%r762, %r717, 64;
	setp.eq.s32 	%p31, %r762, 0;
	@%p31 bra 	$L__BB3_58;
	ld.global.u32 	%r763, [%rd9+120];
	xor.b32  	%r995, %r995, %r763;
	ld.global.u32 	%r764, [%rd9+124];
	xor.b32  	%r994, %r994, %r764;
	ld.global.u32 	%r765, [%rd9+128];
	xor.b32  	%r993, %r993, %r765;
	ld.global.u32 	%r766, [%rd9+132];
	xor.b32  	%r992, %r992, %r766;
	ld.global.u32 	%r767, [%rd9+136];
	xor.b32  	%r991, %r991, %r767;
$L__BB3_58:
	and.b32  	%r769, %r717, 128;
	setp.eq.s32 	%p32, %r769, 0;
	@%p32 bra 	$L__BB3_60;
	ld.global.u32 	%r770, [%rd9+140];
	xor.b32  	%r995, %r995, %r770;
	ld.global.u32 	%r771, [%rd9+144];
	xor.b32  	%r994, %r994, %r771;
	ld.global.u32 	%r772, [%rd9+148];
	xor.b32  	%r993, %r993, %r772;
	ld.global.u32 	%r773, [%rd9+152];
	xor.b32  	%r992, %r992, %r773;
	ld.global.u32 	%r774, [%rd9+156];
	xor.b32  	%r991, %r991, %r774;
$L__BB3_60:
	and.b32  	%r776, %r717, 256;
	setp.eq.s32 	%p33, %r776, 0;
	@%p33 bra 	$L__BB3_62;
	ld.global.u32 	%r777, [%rd9+160];
	xor.b32  	%r995, %r995, %r777;
	ld.global.u32 	%r778, [%rd9+164];
	xor.b32  	%r994, %r994, %r778;
	ld.global.u32 	%r779, [%rd9+168];
	xor.b32  	%r993, %r993, %r779;
	ld.global.u32 	%r780, [%rd9+172];
	xor.b32  	%r992, %r992, %r780;
	ld.global.u32 	%r781, [%rd9+176];
	xor.b32  	%r991, %r991, %r781;
$L__BB3_62:
	and.b32  	%r783, %r717, 512;
	setp.eq.s32 	%p34, %r783, 0;
	@%p34 bra 	$L__BB3_64;
	ld.global.u32 	%r784, [%rd9+180];
	xor.b32  	%r995, %r995, %r784;
	ld.global.u32 	%r785, [%rd9+184];
	xor.b32  	%r994, %r994, %r785;
	ld.global.u32 	%r786, [%rd9+188];
	xor.b32  	%r993, %r993, %r786;
	ld.global.u32 	%r787, [%rd9+192];
	xor.b32  	%r992, %r992, %r787;
	ld.global.u32 	%r788, [%rd9+196];
	xor.b32  	%r991, %r991, %r788;
$L__BB3_64:
	and.b32  	%r790, %r717, 1024;
	setp.eq.s32 	%p35, %r790, 0;
	@%p35 bra 	$L__BB3_66;
	ld.global.u32 	%r791, [%rd9+200];
	xor.b32  	%r995, %r995, %r791;
	ld.global.u32 	%r792, [%rd9+204];
	xor.b32  	%r994, %r994, %r792;
	ld.global.u32 	%r793, [%rd9+208];
	xor.b32  	%r993, %r993, %r793;
	ld.global.u32 	%r794, [%rd9+212];
	xor.b32  	%r992, %r992, %r794;
	ld.global.u32 	%r795, [%rd9+216];
	xor.b32  	%r991, %r991, %r795;
$L__BB3_66:
	and.b32  	%r797, %r717, 2048;
	setp.eq.s32 	%p36, %r797, 0;
	@%p36 bra 	$L__BB3_68;
	ld.global.u32 	%r798, [%rd9+220];
	xor.b32  	%r995, %r995, %r798;
	ld.global.u32 	%r799, [%rd9+224];
	xor.b32  	%r994, %r994, %r799;
	ld.global.u32 	%r800, [%rd9+228];
	xor.b32  	%r993, %r993, %r800;
	ld.global.u32 	%r801, [%rd9+232];
	xor.b32  	%r992, %r992, %r801;
	ld.global.u32 	%r802, [%rd9+236];
	xor.b32  	%r991, %r991, %r802;
$L__BB3_68:
	and.b32  	%r804, %r717, 4096;
	setp.eq.s32 	%p37, %r804, 0;
	@%p37 bra 	$L__BB3_70;
	ld.global.u32 	%r805, [%rd9+240];
	xor.b32  	%r995, %r995, %r805;
	ld.global.u32 	%r806, [%rd9+244];
	xor.b32  	%r994, %r994, %r806;
	ld.global.u32 	%r807, [%rd9+248];
	xor.b32  	%r993, %r993, %r807;
	ld.global.u32 	%r808, [%rd9+252];
	xor.b32  	%r992, %r992, %r808;
	ld.global.u32 	%r809, [%rd9+256];
	xor.b32  	%r991, %r991, %r809;
$L__BB3_70:
	and.b32  	%r811, %r717, 8192;
	setp.eq.s32 	%p38, %r811, 0;
	@%p38 bra 	$L__BB3_72;
	ld.global.u32 	%r812, [%rd9+260];
	xor.b32  	%r995, %r995, %r812;
	ld.global.u32 	%r813, [%rd9+264];
	xor.b32  	%r994, %r994, %r813;
	ld.global.u32 	%r814, [%rd9+268];
	xor.b32  	%r993, %r993, %r814;
	ld.global.u32 	%r815, [%rd9+272];
	xor.b32  	%r992, %r992, %r815;
	ld.global.u32 	%r816, [%rd9+276];
	xor.b32  	%r991, %r991, %r816;
$L__BB3_72:
	and.b32  	%r818, %r717, 16384;
	setp.eq.s32 	%p39, %r818, 0;
	@%p39 bra 	$L__BB3_74;
	ld.global.u32 	%r819, [%rd9+280];
	xor.b32  	%r995, %r995, %r819;
	ld.global.u32 	%r820, [%rd9+284];
	xor.b32  	%r994, %r994, %r820;
	ld.global.u32 	%r821, [%rd9+288];
	xor.b32  	%r993, %r993, %r821;
	ld.global.u32 	%r822, [%rd9+292];
	xor.b32  	%r992, %r992, %r822;
	ld.global.u32 	%r823, [%rd9+296];
	xor.b32  	%r991, %r991, %r823;
$L__BB3_74:
	and.b32  	%r825, %r717, 32768;
	setp.eq.s32 	%p40, %r825, 0;
	@%p40 bra 	$L__BB3_76;
	ld.global.u32 	%r826, [%rd9+300];
	xor.b32  	%r995, %r995, %r826;
	ld.global.u32 	%r827, [%rd9+304];
	xor.b32  	%r994, %r994, %r827;
	ld.global.u32 	%r828, [%rd9+308];
	xor.b32  	%r993, %r993, %r828;
	ld.global.u32 	%r829, [%rd9+312];
	xor.b32  	%r992, %r992, %r829;
	ld.global.u32 	%r830, [%rd9+316];
	xor.b32  	%r991, %r991, %r830;
$L__BB3_76:
	add.s32 	%r1082, %r1082, 16;
	setp.ne.s32 	%p41, %r1082, 32;
	@%p41 bra 	$L__BB3_44;
	mad.lo.s32 	%r831, %r1076, -31, %r195;
	add.s32 	%r1076, %r831, 1;
	setp.ne.s32 	%p42, %r1076, 5;
	@%p42 bra 	$L__BB3_43;
	st.local.u32 	[%rd4+4], %r995;
	st.local.v2.u32 	[%rd4+8], {%r994, %r993};
	st.local.v2.u32 	[%rd4+16], {%r992, %r991};
	and.b64  	%rd27, %rd6, 3;
	setp.ne.s64 	%p43, %rd27, 3;
	@%p43 bra 	$L__BB3_116;
	mov.b32 	%r991, 0;
	mov.u32 	%r992, %r991;
	mov.u32 	%r993, %r991;
	mov.u32 	%r994, %r991;
	mov.u32 	%r995, %r991;
	mov.u32 	%r1168, %r991;
$L__BB3_80:
	mul.wide.u32 	%rd28, %r1168, 4;
	add.s64 	%rd29, %rd4, %rd28;
	ld.local.u32 	%r370, [%rd29+4];
	shl.b32 	%r371, %r1168, 5;
	mov.b32 	%r1174, 0;
$L__BB3_81:
	.pragma "nounroll";
	shr.u32 	%r834, %r370, %r1174;
	and.b32  	%r835, %r834, 1;
	setp.eq.b32 	%p44, %r835, 1;
	not.pred 	%p45, %p44;
	add.s32 	%r836, %r371, %r1174;
	mul.lo.s32 	%r837, %r836, 5;
	mul.wide.u32 	%rd30, %r837, 4;
	add.s64 	%rd10, %rd7, %rd30;
	@%p45 bra 	$L__BB3_83;
	ld.global.u32 	%r838, [%rd10];
	xor.b32  	%r995, %r995, %r838;
	ld.global.u32 	%r839, [%rd10+4];
	xor.b32  	%r994, %r994, %r839;
	ld.global.u32 	%r840, [%rd10+8];
	xor.b32  	%r993, %r993, %r840;
	ld.global.u32 	%r841, [%rd10+12];
	xor.b32  	%r992, %r992, %r841;
	ld.global.u32 	%r842, [%rd10+16];
	xor.b32  	%r991, %r991, %r842;
$L__BB3_83:
	and.b32  	%r844, %r834, 2;
	setp.eq.s32 	%p46, %r844, 0;
	@%p46 bra 	$L__BB3_85;
	ld.global.u32 	%r845, [%rd10+20];
	xor.b32  	%r995, %r995, %r845;
	ld.global.u32 	%r846, [%rd10+24];
	xor.b32  	%r994, %r994, %r846;
	ld.global.u32 	%r847, [%rd10+28];
	xor.b32  	%r993, %r993, %r847;
	ld.global.u32 	%r848, [%rd10+32];
	xor.b32  	%r992, %r992, %r848;
	ld.global.u32 	%r849, [%rd10+36];
	xor.b32  	%r991, %r991, %r849;
$L__BB3_85:
	and.b32  	%r851, %r834, 4;
	setp.eq.s32 	%p47, %r851, 0;
	@%p47 bra 	$L__BB3_87;
	ld.global.u32 	%r852, [%rd10+40];
	xor.b32  	%r995, %r995, %r852;
	ld.global.u32 	%r853, [%rd10+44];
	xor.b32  	%r994, %r994, %r853;
	ld.global.u32 	%r854, [%rd10+48];
	xor.b32  	%r993, %r993, %r854;
	ld.global.u32 	%r855, [%rd10+52];
	xor.b32  	%r992, %r992, %r855;
	ld.global.u32 	%r856, [%rd10+56];
	xor.b32  	%r991, %r991, %r856;
$L__BB3_87:
	and.b32  	%r858, %r834, 8;
	setp.eq.s32 	%p48, %r858, 0;
	@%p48 bra 	$L__BB3_89;
	ld.global.u32 	%r859, [%rd10+60];
	xor.b32  	%r995, %r995, %r859;
	ld.global.u32 	%r860, [%rd10+64];
	xor.b32  	%r994, %r994, %r860;
	ld.global.u32 	%r861, [%rd10+68];
	xor.b32  	%r993, %r993, %r861;
	ld.global.u32 	%r862, [%rd10+72];
	xor.b32  	%r992, %r992, %r862;
	ld.global.u32 	%r863, [%rd10+76];
	xor.b32  	%r991, %r991, %r863;
$L__BB3_89:
	and.b32  	%r865, %r834, 16;
	setp.eq.s32 	%p49, %r865, 0;
	@%p49 bra 	$L__BB3_91;
	ld.global.u32 	%r866, [%rd10+80];
	xor.b32  	%r995, %r995, %r866;
	ld.global.u32 	%r867, [%rd10+84];
	xor.b32  	%r994, %r994, %r867;
	ld.global.u32 	%r868, [%rd10+88];
	xor.b32  	%r993, %r993, %r868;
	ld.global.u32 	%r869, [%rd10+92];
	xor.b32  	%r992, %r992, %r869;
	ld.global.u32 	%r870, [%rd10+96];
	xor.b32  	%r991, %r991, %r870;
$L__BB3_91:
	and.b32  	%r872, %r834, 32;
	setp.eq.s32 	%p50, %r872, 0;
	@%p50 bra 	$L__BB3_93;
	ld.global.u32 	%r873, [%rd10+100];
	xor.b32  	%r995, %r995, %r873;
	ld.global.u32 	%r874, [%rd10+104];
	xor.b32  	%r994, %r994, %r874;
	ld.global.u32 	%r875, [%rd10+108];
	xor.b32  	%r993, %r993, %r875;
	ld.global.u32 	%r876, [%rd10+112];
	xor.b32  	%r992, %r992, %r876;
	ld.global.u32 	%r877, [%rd10+116];
	xor.b32  	%r991, %r991, %r877;
$L__BB3_93:
	and.b32  	%r879, %r834, 64;
	setp.eq.s32 	%p51, %r879, 0;
	@%p51 bra 	$L__BB3_95;
	ld.global.u32 	%r880, [%rd10+120];
	xor.b32  	%r995, %r995, %r880;
	ld.global.u32 	%r881, [%rd10+124];
	xor.b32  	%r994, %r994, %r881;
	ld.global.u32 	%r882, [%rd10+128];
	xor.b32  	%r993, %r993, %r882;
	ld.global.u32 	%r883, [%rd10+132];
	xor.b32  	%r992, %r992, %r883;
	ld.global.u32 	%r884, [%rd10+136];
	xor.b32  	%r991, %r991, %r884;
$L__BB3_95:
	and.b32  	%r886, %r834, 128;
	setp.eq.s32 	%p52, %r886, 0;
	@%p52 bra 	$L__BB3_97;
	ld.global.u32 	%r887, [%rd10+140];
	xor.b32  	%r995, %r995, %r887;
	ld.global.u32 	%r888, [%rd10+144];
	xor.b32  	%r994, %r994, %r888;
	ld.global.u32 	%r889, [%rd10+148];
	xor.b32  	%r993, %r993, %r889;
	ld.global.u32 	%r890, [%rd10+152];
	xor.b32  	%r992, %r992, %r890;
	ld.global.u32 	%r891, [%rd10+156];
	xor.b32  	%r991, %r991, %r891;
$L__BB3_97:
	and.b32  	%r893, %r834, 256;
	setp.eq.s32 	%p53, %r893, 0;
	@%p53 bra 	$L__BB3_99;
	ld.global.u32 	%r894, [%rd10+160];
	xor.b32  	%r995, %r995, %r894;
	ld.global.u32 	%r895, [%rd10+164];
	xor.b32  	%r994, %r994, %r895;
	ld.global.u32 	%r896, [%rd10+168];
	xor.b32  	%r993, %r993, %r896;
	ld.global.u32 	%r897, [%rd10+172];
	xor.b32  	%r992, %r992, %r897;
	ld.global.u32 	%r898, [%rd10+176];
	xor.b32  	%r991, %r991, %r898;
$L__BB3_99:
	and.b32  	%r900, %r834, 512;
	setp.eq.s32 	%p54, %r900, 0;
	@%p54 bra 	$L__BB3_101;
	ld.global.u32 	%r901, [%rd10+180];
	xor.b32  	%r995, %r995, %r901;
	ld.global.u32 	%r902, [%rd10+184];
	xor.b32  	%r994, %r994, %r902;
	ld.global.u32 	%r903, [%rd10+188];
	xor.b32  	%r993, %r993, %r903;
	ld.global.u32 	%r904, [%rd10+192];
	xor.b32  	%r992, %r992, %r904;
	ld.global.u32 	%r905, [%rd10+196];
	xor.b32  	%r991, %r991, %r905;
$L__BB3_101:
	and.b32  	%r907, %r834, 1024;
	setp.eq.s32 	%p55, %r907, 0;
	@%p55 bra 	$L__BB3_103;
	ld.global.u32 	%r908, [%rd10+200];
	xor.b32  	%r995, %r995, %r908;
	ld.global.u32 	%r909, [%rd10+204];
	xor.b32  	%r994, %r994, %r909;
	ld.global.u32 	%r910, [%rd10+208];
	xor.b32  	%r993, %r993, %r910;
	ld.global.u32 	%r911, [%rd10+212];
	xor.b32  	%r992, %r992, %r911;
	ld.global.u32 	%r912, [%rd10+216];
	xor.b32  	%r991, %r991, %r912;
$L__BB3_103:
	and.b32  	%r914, %r834, 2048;
	setp.eq.s32 	%p56, %r914, 0;
	@%p56 bra 	$L__BB3_105;
	ld.global.u32 	%r915, [%rd10+220];
	xor.b32  	%r995, %r995, %r915;
	ld.global.u32 	%r916, [%rd10+224];
	xor.b32  	%r994, %r994, %r916;
	ld.global.u32 	%r917, [%rd10+228];
	xor.b32  	%r993, %r993, %r917;
	ld.global.u32 	%r918, [%rd10+232];
	xor.b32  	%r992, %r992, %r918;
	ld.global.u32 	%r919, [%rd10+236];
	xor.b32  	%r991, %r991, %r919;
$L__BB3_105:
	and.b32  	%r921, %r834, 4096;
	setp.eq.s32 	%p57, %r921, 0;
	@%p57 bra 	$L__BB3_107;
	ld.global.u32 	%r922, [%rd10+240];
	xor.b32  	%r995, %r995, %r922;
	ld.global.u32 	%r923, [%rd10+244];
	xor.b32  	%r994, %r994, %r923;
	ld.global.u32 	%r924, [%rd10+248];
	xor.b32  	%r993, %r993, %r924;
	ld.global.u32 	%r925, [%rd10+252];
	xor.b32  	%r992, %r992, %r925;
	ld.global.u32 	%r926, [%rd10+256];
	xor.b32  	%r991, %r991, %r926;
$L__BB3_107:
	and.b32  	%r928, %r834, 8192;
	setp.eq.s32 	%p58, %r928, 0;
	@%p58 bra 	$L__BB3_109;
	ld.global.u32 	%r929, [%rd10+260];
	xor.b32  	%r995, %r995, %r929;
	ld.global.u32 	%r930, [%rd10+264];
	xor.b32  	%r994, %r994, %r930;
	ld.global.u32 	%r931, [%rd10+268];
	xor.b32  	%r993, %r993, %r931;
	ld.global.u32 	%r932, [%rd10+272];
	xor.b32  	%r992, %r992, %r932;
	ld.global.u32 	%r933, [%rd10+276];
	xor.b32  	%r991, %r991, %r933;
$L__BB3_109:
	and.b32  	%r935, %r834, 16384;
	setp.eq.s32 	%p59, %r935, 0;
	@%p59 bra 	$L__BB3_111;
	ld.global.u32 	%r936, [%rd10+280];
	xor.b32  	%r995, %r995, %r936;
	ld.global.u32 	%r937, [%rd10+284];
	xor.b32  	%r994, %r994, %r937;
	ld.global.u32 	%r938, [%rd10+288];
	xor.b32  	%r993, %r993, %r938;
	ld.global.u32 	%r939, [%rd10+292];
	xor.b32  	%r992, %r992, %r939;
	ld.global.u32 	%r940, [%rd10+296];
	xor.b32  	%r991, %r991, %r940;
$L__BB3_111:
	and.b32  	%r942, %r834, 32768;
	setp.eq.s32 	%p60, %r942, 0;
	@%p60 bra 	$L__BB3_113;
	ld.global.u32 	%r943, [%rd10+300];
	xor.b32  	%r995, %r995, %r943;
	ld.global.u32 	%r944, [%rd10+304];
	xor.b32  	%r994, %r994, %r944;
	ld.global.u32 	%r945, [%rd10+308];
	xor.b32  	%r993, %r993, %r945;
	ld.global.u32 	%r946, [%rd10+312];
	xor.b32  	%r992, %r992, %r946;
	ld.global.u32 	%r947, [%rd10+316];
	xor.b32  	%r991, %r991, %r947;
$L__BB3_113:
	add.s32 	%r1174, %r1174, 16;
	setp.ne.s32 	%p61, %r1174, 32;
	@%p61 bra 	$L__BB3_81;
	mad.lo.s32 	%r948, %r1168, -31, %r371;
	add.s32 	%r1168, %r948, 1;
	setp.ne.s32 	%p62, %r1168, 5;
	@%p62 bra 	$L__BB3_80;
	st.local.u32 	[%rd4+4], %r995;
	st.local.v2.u32 	[%rd4+8], {%r994, %r993};
	st.local.v2.u32 	[%rd4+16], {%r992, %r991};
$L__BB3_116:
	shr.u64 	%rd51, %rd6, 2;
	add.s32 	%r978, %r978, 1;
	setp.gt.u64 	%p63, %rd6, 3;
	@%p63 bra 	$L__BB3_4;
$L__BB3_117:
	mov.b32 	%r1271, 0;
	mov.u32 	%r551, %ntid.x;
	mov.u32 	%r1272, %r1271;
$L__BB3_118:
	mov.u32 	%r1284, %r994;
	mov.u32 	%r994, %r993;
	mov.u32 	%r993, %r992;
	mov.u32 	%r992, %r991;
	shr.u32 	%r950, %r995, 2;
	xor.b32  	%r951, %r950, %r995;
	shl.b32 	%r952, %r992, 4;
	shl.b32 	%r953, %r951, 1;
	xor.b32  	%r954, %r953, %r952;
	xor.b32  	%r955, %r954, %r951;
	xor.b32  	%r991, %r955, %r992;
	add.s32 	%r1265, %r1265, 362437;
	add.s32 	%r956, %r991, %r1265;
	rem.u32 	%r568, %r956, %r586;
	mul.wide.s32 	%rd31, %r568, 2;
	add.s64 	%rd32, %rd3, %rd31;
	ld.global.u16 	%rs1, [%rd32];
	setp.eq.s16 	%p64, %rs1, -1;
	mov.u32 	%r995, %r1284;
	@%p64 bra 	$L__BB3_118;
$L__BB3_119:
	mov.u32 	%r995, %r994;
	mov.u32 	%r994, %r993;
	mov.u32 	%r993, %r992;
	mov.u32 	%r992, %r991;
	shr.u32 	%r957, %r1284, 2;
	xor.b32  	%r958, %r957, %r1284;
	shl.b32 	%r959, %r992, 4;
	shl.b32 	%r960, %r958, 1;
	xor.b32  	%r961, %r960, %r959;
	xor.b32  	%r962, %r961, %r958;
	xor.b32  	%r991, %r962, %r992;
	add.s32 	%r1265, %r1265, 362437;
	add.s32 	%r963, %r991, %r1265;
	rem.u32 	%r577, %r963, %r586;
	mul.wide.s32 	%rd33, %r577, 2;
	add.s64 	%rd34, %rd3, %rd33;
	ld.global.u16 	%rs2, [%rd34];
	setp.eq.s16 	%p65, %rs2, -1;
	setp.eq.s32 	%p66, %r577, %r568;
	or.pred  	%p67, %p66, %p65;
	mov.u32 	%r1284, %r995;
	@%p67 bra 	$L__BB3_119;
	setp.ge.s32 	%p68, %r1, %r586;
	mul.wide.s32 	%rd35, %r568, 4;
	add.s64 	%rd36, %rd2, %rd35;
	ld.global.u16 	%rs4, [%rd36];
	cvt.rn.f32.s16 	%f5, %rs4;
	ld.global.u16 	%rs5, [%rd36+2];
	cvt.rn.f32.s16 	%f6, %rs5;
	mul.wide.s32 	%rd37, %r577, 4;
	add.s64 	%rd38, %rd2, %rd37;
	ld.global.u16 	%rs6, [%rd38];
	cvt.rn.f32.s16 	%f7, %rs6;
	ld.global.u16 	%rs7, [%rd38+2];
	cvt.rn.f32.s16 	%f8, %rs7;
	cvt.u32.u16 	%r965, %rs1;
	mul.wide.u32 	%rd39, %r965, 4;
	add.s64 	%rd40, %rd1, %rd39;
	ld.global.u16 	%rs8, [%rd40];
	cvt.rn.f32.s16 	%f9, %rs8;
	ld.global.u16 	%rs9, [%rd40+2];
	cvt.rn.f32.s16 	%f10, %rs9;
	cvt.u32.u16 	%r966, %rs2;
	mul.wide.u32 	%rd41, %r966, 4;
	add.s64 	%rd42, %rd1, %rd41;
	ld.global.u16 	%rs10, [%rd42];
	cvt.rn.f32.s16 	%f11, %rs10;
	ld.global.u16 	%rs11, [%rd42+2];
	cvt.rn.f32.s16 	%f12, %rs11;
	sub.f32 	%f13, %f7, %f5;
	sub.f32 	%f14, %f8, %f6;
	sub.f32 	%f15, %f11, %f9;
	sub.f32 	%f16, %f12, %f10;
	mul.f32 	%f17, %f16, %f16;
	fma.rn.f32 	%f18, %f15, %f15, %f17;
	mul.f32 	%f19, %f14, %f14;
	fma.rn.f32 	%f20, %f13, %f13, %f19;
	max.f32 	%f21, %f20, 0f358637BD;
	div.rn.f32 	%f22, %f18, %f21;
	sqrt.rn.f32 	%f1, %f22;
	mul.f32 	%f23, %f1, %f5;
	sub.f32 	%f2, %f9, %f23;
	mul.f32 	%f24, %f1, %f6;
	sub.f32 	%f3, %f10, %f24;
	mov.b32 	%r1287, 0;
	@%p68 bra 	$L__BB3_125;
	mov.b32 	%r1287, 0;
	mov.u32 	%r1285, %r1;
$L__BB3_122:
	mul.wide.s32 	%rd43, %r1285, 2;
	add.s64 	%rd44, %rd3, %rd43;
	ld.global.u16 	%rs3, [%rd44];
	setp.eq.s16 	%p69, %rs3, -1;
	@%p69 bra 	$L__BB3_124;
	mul.wide.s32 	%rd45, %r1285, 4;
	add.s64 	%rd46, %rd2, %rd45;
	ld.global.u16 	%rs12, [%rd46];
	cvt.rn.f32.s16 	%f25, %rs12;
	fma.rn.f32 	%f26, %f1, %f25, %f2;
	ld.global.u16 	%rs13, [%rd46+2];
	cvt.rn.f32.s16 	%f27, %rs13;
	fma.rn.f32 	%f28, %f1, %f27, %f3;
	cvt.u32.u16 	%r968, %rs3;
	mul.wide.u32 	%rd47, %r968, 4;
	add.s64 	%rd48, %rd1, %rd47;
	ld.global.u16 	%rs14, [%rd48];
	cvt.rn.f32.s16 	%f29, %rs14;
	ld.global.u16 	%rs15, [%rd48+2];
	cvt.rn.f32.s16 	%f30, %rs15;
	sub.f32 	%f31, %f26, %f29;
	sub.f32 	%f32, %f28, %f30;
	mul.f32 	%f33, %f32, %f32;
	fma.rn.f32 	%f34, %f31, %f31, %f33;
	setp.lt.f32 	%p70, %f34, %f4;
	selp.u32 	%r969, 1, 0, %p70;
	add.s32 	%r1287, %r1287, %r969;
$L__BB3_124:
	add.s32 	%r1285, %r1285, %r551;
	setp.lt.s32 	%p71, %r1285, %r586;
	@%p71 bra 	$L__BB3_122;
$L__BB3_125:
	max.s32 	%r1272, %r1272, %r1287;
	add.s32 	%r1271, %r1271, 1;
	setp.ne.s32 	%p72, %r1271, 256;
	@%p72 bra 	$L__BB3_118;
	setp.ne.s32 	%p73, %r1, 0;
	atom.shared.max.s32 	%r970, [gBestArr], %r1272;
	bar.sync 	0;
	@%p73 bra 	$L__BB3_128;
	ld.param.u64 	%rd50, [_Z9ransacKerPK2KPS1_PKtiPifi_param_4];
	ld.shared.u32 	%r971, [gBestArr];
	cvta.to.global.u64 	%rd49, %rd50;
	atom.global.max.s32 	%r972, [%rd49], %r971;
$L__BB3_128:
	ret;

}


// ===== COMPILED SASS (sm_100) =====

	.target	sm_100

	.elftype	@"ET_EXEC"


//--------------------- .note.nv.tkinfo           --------------------------
	.section	.note.nv.tkinfo,"",@"SHT_NOTE"
	.sectionflags	@"SHF_NOTE_NV_TKINFO"
	.tkinfo
        /*0018*/ 	.word	0x00000002
        /*0030*/ 	.string	""
        /*0030*/ 	.string	"ptxas"
        /*0030*/ 	.string	"Cuda compilation tools, release 13.0, V13.0.88"
        /*0030*/ 	.string	"Build cuda_13.0.r13.0/compiler.36424714_0"
        /*0030*/ 	.string	"-arch sm_100 -m 64 "



//--------------------- .note.nv.cuinfo           --------------------------
	.section	.note.nv.cuinfo,"",@"SHT_NOTE"
	.sectionflags	@"SHF_NOTE_NV_CUINFO"
        /*0018*/ 	.short	0x0002
        /*001a*/ 	.short	0x0064
        /*001c*/ 	.short	0x0082
	.zero		2


//--------------------- .nv.info                  --------------------------
	.section	.nv.info,"",@"SHT_CUDA_INFO"
	.align	4


	//----- nvinfo : EIATTR_REGCOUNT
	.align		4
        /*0000*/ 	.byte	0x04, 0x2f
        /*0002*/ 	.short	(.L_14 - .L_13)
	.align		4
.L_13:
        /*0004*/ 	.word	index@(_Z7fastKerPKhiiiP2KPPi)
        /*0008*/ 	.word	0x00000019


	//----- nvinfo : EIATTR_FRAME_SIZE
	.align		4
.L_14:
        /*000c*/ 	.byte	0x04, 0x11
        /*000e*/ 	.short	(.L_16 - .L_15)
	.align		4
.L_15:
        /*0010*/ 	.word	index@(_Z7fastKerPKhiiiP2KPPi)
        /*0014*/ 	.word	0x00000000


	//----- nvinfo : EIATTR_REGCOUNT
	.align		4
.L_16:
        /*0018*/ 	.byte	0x04, 0x2f
        /*001a*/ 	.short	(.L_18 - .L_17)
	.align		4
.L_17:
        /*001c*/ 	.word	index@(_Z8briefKerPK2KPiPKhPjii)
        /*0020*/ 	.word	0x00000052


	//----- nvinfo : EIATTR_FRAME_SIZE
	.align		4
.L_18:
        /*0024*/ 	.byte	0x04, 0x11
        /*0026*/ 	.short	(.L_20 - .L_19)
	.align		4
.L_19:
        /*0028*/ 	.word	index@($__internal_2_$__cuda_sm3x_div_rn_noftz_f32_slowpath)
        /*002c*/ 	.word	0x00000020


	//----- nvinfo : EIATTR_FRAME_SIZE
	.align		4
.L_20:
        /*0030*/ 	.byte	0x04, 0x11
        /*0032*/ 	.short	(.L_22 - .L_21)
	.align		4
.L_21:
        /*0034*/ 	.word	index@(_Z8briefKerPK2KPiPKhPjii)
        /*0038*/ 	.word	0x00000020


	//----- nvinfo : EIATTR_REGCOUNT
	.align		4
.L_22:
        /*003c*/ 	.byte	0x04, 0x2f
        /*003e*/ 	.short	(.L_24 - .L_23)
	.align		4
.L_23:
        /*0040*/ 	.word	index@(_Z8matchKerPKjS0_iiPtf)
        /*0044*/ 	.word	0x00000020


	//----- nvinfo : EIATTR_FRAME_SIZE
	.align		4
.L_24:
        /*0048*/ 	.byte	0x04, 0x11
        /*004a*/ 	.short	(.L_26 - .L_25)
	.align		4
.L_25:
        /*004c*/ 	.word	index@(_Z8matchKerPKjS0_iiPtf)
        /*0050*/ 	.word	0x00000000


	//----- nvinfo : EIATTR_REGCOUNT
	.align		4
.L_26:
        /*0054*/ 	.byte	0x04, 0x2f
        /*0056*/ 	.short	(.L_28 - .L_27)
	.align		4
.L_27:
        /*0058*/ 	.word	index@(_Z9ransacKerPK2KPS1_PKtiPifi)
        /*005c*/ 	.word	0x00000020


	//----- nvinfo : EIATTR_FRAME_SIZE
	.align		4
.L_28:
        /*0060*/ 	.byte	0x04, 0x11
        /*0062*/ 	.short	(.L_30 - .L_29)
	.align		4
.L_29:
        /*0064*/ 	.word	index@($__internal_1_$__cuda_sm3x_div_rn_noftz_f32_slowpath)
        /*0068*/ 	.word	0x00000030


	//----- nvinfo : EIATTR_FRAME_SIZE
	.align		4
.L_30:
        /*006c*/ 	.byte	0x04, 0x11
        /*006e*/ 	.short	(.L_32 - .L_31)
	.align		4
.L_31:
        /*0070*/ 	.word	index@($__internal_0_$__cuda_sm20_sqrt_rn_f32_slowpath)
        /*0074*/ 	.word	0x00000030


	//----- nvinfo : EIATTR_FRAME_SIZE
	.align		4
.L_32:
        /*0078*/ 	.byte	0x04, 0x11
        /*007a*/ 	.short	(.L_34 - .L_33)
	.align		4
.L_33:
        /*007c*/ 	.word	index@(_Z9ransacKerPK2KPS1_PKtiPifi)
        /*0080*/ 	.word	0x00000030


	//----- nvinfo : EIATTR_MIN_STACK_SIZE
	.align		4
.L_34:
        /*0084*/ 	.byte	0x04, 0x12
        /*0086*/ 	.short	(.L_36 - .L_35)
	.align		4
.L_35:
        /*0088*/ 	.word	index@(_Z9ransacKerPK2KPS1_PKtiPifi)
        /*008c*/ 	.word	0x00000030


	//----- nvinfo : EIATTR_MIN_STACK_SIZE
	.align		4
.L_36:
        /*0090*/ 	.byte	0x04, 0x12
        /*0092*/ 	.short	(.L_38 - .L_37)
	.align		4
.L_37:
        /*0094*/ 	.word	index@(_Z8matchKerPKjS0_iiPtf)
        /*0098*/ 	.word	0x00000000


	//----- nvinfo : EIATTR_MIN_STACK_SIZE
	.align		4
.L_38:
        /*009c*/ 	.byte	0x04, 0x12
        /*009e*/ 	.short	(.L_40 - .L_39)
	.align		4
.L_39:
        /*00a0*/ 	.word	index@(_Z8briefKerPK2KPiPKhPjii)
        /*00a4*/ 	.word	0x00000020


	//----- nvinfo : EIATTR_MIN_STACK_SIZE
	.align		4
.L_40:
        /*00a8*/ 	.byte	0x04, 0x12
        /*00aa*/ 	.short	(.L_42 - .L_41)
	.align		4
.L_41:
        /*00ac*/ 	.word	index@(_Z7fastKerPKhiiiP2KPPi)
        /*00b0*/ 	.word	0x00000000
.L_42:


//--------------------- .nv.compat                --------------------------
	.section	.nv.compat,"",@"SHT_CUDA_COMPAT_INFO"
	.align	4
        /*0000*/ 	.byte	0x02, 0x09, 0x00, 0x00, 0x02, 0x02, 0x01, 0x00, 0x02, 0x05, 0x05, 0x00, 0x03, 0x07, 0x01, 0x01
        /*0010*/ 	.byte	0x02, 0x03, 0x00, 0x00, 0x02, 0x06, 0x01, 0x00, 0x04, 0x0b, 0x08, 0x00, 0x01, 0x00, 0x00, 0x00
        /*0020*/ 	.byte	0x00, 0x00, 0x00, 0x00


//--------------------- .nv.info._Z9ransacKerPK2KPS1_PKtiPifi --------------------------
	.section	.nv.info._Z9ransacKerPK2KPS1_PKtiPifi,"",@"SHT_CUDA_INFO"
	.sectionflags	@""
	.align	4


	//----- nvinfo : EIATTR_CUDA_API_VERSION
	.align		4
        /*0000*/ 	.byte	0x04, 0x37
        /*0002*/ 	.short	(.L_44 - .L_43)
.L_43:
        /*0004*/ 	.word	0x00000082


	//----- nvinfo : EIATTR_KPARAM_INFO
	.align		4
.L_44:
        /*0008*/ 	.byte	0x04, 0x17
        /*000a*/ 	.short	(.L_46 - .L_45)
.L_45:
        /*000c*/ 	.word	0x00000000
        /*0010*/ 	.short	0x0006
        /*0012*/ 	.short	0x002c
        /*0014*/ 	.byte	0x00, 0xf0, 0x11, 0x00


	//----- nvinfo : EIATTR_KPARAM_INFO
	.align		4
.L_46:
        /*0018*/ 	.byte	0x04, 0x17
        /*001a*/ 	.short	(.L_48 - .L_47)
.L_47:
        /*001c*/ 	.word	0x00000000
        /*0020*/ 	.short	0x0005
        /*0022*/ 	.short	0x0028
        /*0024*/ 	.byte	0x00, 0xf0, 0x11, 0x00


	//----- nvinfo : EIATTR_KPARAM_INFO
	.align		4
.L_48:
        /*0028*/ 	.byte	0x04, 0x17
        /*002a*/ 	.short	(.L_50 - .L_49)
.L_49:
        /*002c*/ 	.word	0x00000000
        /*0030*/ 	.short	0x0004
        /*0032*/ 	.short	0x0020
        /*0034*/ 	.byte	0x00, 0xf5, 0x21, 0x00


	//----- nvinfo : EIATTR_KPARAM_INFO
	.align		4
.L_50:
        /*0038*/ 	.byte	0x04, 0x17
        /*003a*/ 	.short	(.L_52 - .L_51)
.L_51:
        /*003c*/ 	.word	0x00000000
        /*0040*/ 	.short	0x0003
        /*0042*/ 	.short	0x0018
        /*0044*/ 	.byte	0x00, 0xf0, 0x11, 0x00


	//----- nvinfo : EIATTR_KPARAM_INFO
	.align		4
.L_52:
        /*0048*/ 	.byte	0x04, 0x17
        /*004a*/ 	.short	(.L_54 - .L_53)
.L_53:
        /*004c*/ 	.word	0x00000000
        /*0050*/ 	.short	0x0002
        /*0052*/ 	.short	0x0010
        /*0054*/ 	.byte	0x00, 0xf5, 0x21, 0x00


	//----- nvinfo : EIATTR_KPARAM_INFO
	.align		4
.L_54:
        /*0058*/ 	.byte	0x04, 0x17
        /*005a*/ 	.short	(.L_56 - .L_55)
.L_55:
        /*005c*/ 	.word	0x00000000
        /*0060*/ 	.short	0x0001
        /*0062*/ 	.short	0x0008
        /*0064*/ 	.byte	0x00, 0xf5, 0x21, 0x00


	//----- nvinfo : EIATTR_KPARAM_INFO
	.align		4
.L_56:
        /*0068*/ 	.byte	0x04, 0x17
        /*006a*/ 	.short	(.L_58 - .L_57)
.L_57:
        /*006c*/ 	.word	0x00000000
        /*0070*/ 	.short	0x0000
        /*0072*/ 	.short	0x0000
        /*0074*/ 	.byte	0x00, 0xf5, 0x21, 0x00


	//----- nvinfo : EIATTR_SPARSE_MMA_MASK
	.align		4
.L_58:
        /*0078*/ 	.byte	0x03, 0x50
        /*007a*/ 	.short	0x0000


	//----- nvinfo : EIATTR_MAXREG_COUNT
	.align		4
        /*007c*/ 	.byte	0x03, 0x1b
        /*007e*/ 	.short	0x00ff


	//----- nvinfo : EIATTR_NUM_BARRIERS
	.align		4
        /*0080*/ 	.byte	0x02, 0x4c
        /*0082*/ 	.byte	0x01
	.zero		1


	//----- nvinfo : EIATTR_MERCURY_ISA_VERSION
	.align		4
        /*0084*/ 	.byte	0x03, 0x5f
        /*0086*/ 	.short	0x0101


	//----- nvinfo : EIATTR_INT_WARP_WIDE_INSTR_OFFSETS
	.align		4
        /*0088*/ 	.byte	0x04, 0x31
        /*008a*/ 	.short	(.L_60 - .L_59)


	//   ....[0]....
.L_59:
        /*008c*/ 	.word	0x000032b0


	//   ....[1]....
        /*0090*/ 	.word	0x000032c0


	//----- nvinfo : EIATTR_VRC_CTA_INIT_COUNT
	.align		4
.L_60:
        /*0094*/ 	.byte	0x02, 0x4a
	.zero		1
	.zero		1


	//----- nvinfo : EIATTR_EXIT_INSTR_OFFSETS
	.align		4
        /*0098*/ 	.byte	0x04, 0x1c
        /*009a*/ 	.short	(.L_62 - .L_61)


	//   ....[0]....
.L_61:
        /*009c*/ 	.word	0x00003350


	//   ....[1]....
        /*00a0*/ 	.word	0x00003390


	//----- nvinfo : EIATTR_CRS_STACK_SIZE
	.align		4
.L_62:
        /*00a4*/ 	.byte	0x04, 0x1e
        /*00a6*/ 	.short	(.L_64 - .L_63)
.L_63:
        /*00a8*/ 	.word	0x00000000


	//----- nvinfo : EIATTR_CBANK_PARAM_SIZE
	.align		4
.L_64:
        /*00ac*/ 	.byte	0x03, 0x19
        /*00ae*/ 	.short	0x0030


	//----- nvinfo : EIATTR_PARAM_CBANK
	.align		4
        /*00b0*/ 	.byte	0x04, 0x0a
        /*00b2*/ 	.short	(.L_66 - .L_65)
	.align		4
.L_65:
        /*00b4*/ 	.word	index@(.nv.constant0._Z9ransacKerPK2KPS1_PKtiPifi)
        /*00b8*/ 	.short	0x0380
        /*00ba*/ 	.short	0x0030


	//----- nvinfo : EIATTR_SW_WAR
	.align		4
.L_66:
        /*00bc*/ 	.byte	0x04, 0x36
        /*00be*/ 	.short	(.L_68 - .L_67)
.L_67:
        /*00c0*/ 	.word	0x00000008
.L_68:


//--------------------- .nv.info._Z8matchKerPKjS0_iiPtf --------------------------
	.section	.nv.info._Z8matchKerPKjS0_iiPtf,"",@"SHT_CUDA_INFO"
	.sectionflags	@""
	.align	4


	//----- nvinfo : EIATTR_CUDA_API_VERSION
	.align		4
        /*0000*/ 	.byte	0x04, 0x37
        /*0002*/ 	.short	(.L_70 - .L_69)
.L_69:
        /*0004*/ 	.word	0x00000082


	//----- nvinfo : EIATTR_KPARAM_INFO
	.align		4
.L_70:
        /*0008*/ 	.byte	0x04, 0x17
        /*000a*/ 	.short	(.L_72 - .L_71)
.L_71:
        /*000c*/ 	.word	0x00000000
        /*0010*/ 	.short	0x0005
        /*0012*/ 	.short	0x0020
        /*0014*/ 	.byte	0x00, 0xf0, 0x11, 0x00


	//----- nvinfo : EIATTR_KPARAM_INFO
	.align		4
.L_72:
        /*0018*/ 	.byte	0x04, 0x17
        /*001a*/ 	.short	(.L_74 - .L_73)
.L_73:
        /*001c*/ 	.word	0x00000000
        /*0020*/ 	.short	0x0004
        /*0022*/ 	.short	0x0018
        /*0024*/ 	.byte	0x00, 0xf5, 0x21, 0x00


	//----- nvinfo : EIATTR_KPARAM_INFO
	.align		4
.L_74:
        /*0028*/ 	.byte	0x04, 0x17
        /*002a*/ 	.short	(.L_76 - .L_75)
.L_75:
        /*002c*/ 	.word	0x00000000
        /*0030*/ 	.short	0x0003
        /*0032*/ 	.short	0x0014
        /*0034*/ 	.byte	0x00, 0xf0, 0x11, 0x00


	//----- nvinfo : EIATTR_KPARAM_INFO
	.align		4
.L_76:
        /*0038*/ 	.byte	0x04, 0x17
        /*003a*/ 	.short	(.L_78 - .L_77)
.L_77:
        /*003c*/ 	.word	0x00000000
        /*0040*/ 	.short	0x0002
        /*0042*/ 	.short	0x0010
        /*0044*/ 	.byte	0x00, 0xf0, 0x11, 0x00


	//----- nvinfo : EIATTR_KPARAM_INFO
	.align		4
.L_78:
        /*0048*/ 	.byte	0x04, 0x17
        /*004a*/ 	.short	(.L_80 - .L_79)
.L_79:
        /*004c*/ 	.word	0x00000000
        /*0050*/ 	.short	0x0001
        /*0052*/ 	.short	0x0008
        /*0054*/ 	.byte	0x00, 0xf5, 0x21, 0x00


	//----- nvinfo : EIATTR_KPARAM_INFO
	.align		4
.L_80:
        /*0058*/ 	.byte	0x04, 0x17
        /*005a*/ 	.short	(.L_82 - .L_81)
.L_81:
        /*005c*/ 	.word	0x00000000
        /*0060*/ 	.short	0x0000
        /*0062*/ 	.short	0x0000
        /*0064*/ 	.byte	0x00, 0xf5, 0x21, 0x00


	//----- nvinfo : EIATTR_SPARSE_MMA_MASK
	.align		4
.L_82:
        /*0068*/ 	.byte	0x03, 0x50
        /*006a*/ 	.short	0x0000


	//----- nvinfo : EIATTR_MAXREG_COUNT
	.align		4
        /*006c*/ 	.byte	0x03, 0x1b
        /*006e*/ 	.short	0x00ff


	//----- nvinfo : EIATTR_MERCURY_ISA_VERSION
	.align		4
        /*0070*/ 	.byte	0x03, 0x5f
        /*0072*/ 	.short	0x0101


	//----- nvinfo : EIATTR_VRC_CTA_INIT_COUNT
	.align		4
        /*0074*/ 	.byte	0x02, 0x4a
	.zero		1
	.zero		1


	//----- nvinfo : EIATTR_EXIT_INSTR_OFFSETS
	.align		4
        /*0078*/ 	.byte	0x04, 0x1c
        /*007a*/ 	.short	(.L_84 - .L_83)


	//   ....[0]....
.L_83:
        /*007c*/ 	.word	0x00000070


	//   ....[1]....
        /*0080*/ 	.word	0x00000a70


	//----- nvinfo : EIATTR_CBANK_PARAM_SIZE
	.align		4
.L_84:
        /*0084*/ 	.byte	0x03, 0x19
        /*0086*/ 	.short	0x0024


	//----- nvinfo : EIATTR_PARAM_CBANK
	.align		4
        /*0088*/ 	.byte	0x04, 0x0a
        /*008a*/ 	.short	(.L_86 - .L_85)
	.align		4
.L_85:
        /*008c*/ 	.word	index@(.nv.constant0._Z8matchKerPKjS0_iiPtf)
        /*0090*/ 	.short	0x0380
        /*0092*/ 	.short	0x0024


	//----- nvinfo : EIATTR_SW_WAR
	.align		4
.L_86:
        /*0094*/ 	.byte	0x04, 0x36
        /*0096*/ 	.short	(.L_88 - .L_87)
.L_87:
        /*0098*/ 	.word	0x00000008
.L_88:


//--------------------- .nv.info._Z8briefKerPK2KPiPKhPjii --------------------------
	.section	.nv.info._Z8briefKerPK2KPiPKhPjii,"",@"SHT_CUDA_INFO"
	.sectionflags	@""
	.align	4


	//----- nvinfo : EIATTR_CUDA_API_VERSION
	.align		4
        /*0000*/ 	.byte	0x04, 0x37
        /*0002*/ 	.short	(.L_90 - .L_89)
.L_89:
        /*0004*/ 	.word	0x00000082


	//----- nvinfo : EIATTR_KPARAM_INFO
	.align		4
.L_90:
        /*0008*/ 	.byte	0x04, 0x17
        /*000a*/ 	.short	(.L_92 - .L_91)
.L_91:
        /*000c*/ 	.word	0x00000000
        /*0010*/ 	.short	0x0005
        /*0012*/ 	.short	0x0024
        /*0014*/ 	.byte	0x00, 0xf0, 0x11, 0x00


	//----- nvinfo : EIATTR_KPARAM_INFO
	.align		4
.L_92:
        /*0018*/ 	.byte	0x04, 0x17
        /*001a*/ 	.short	(.L_94 - .L_93)
.L_93:
        /*001c*/ 	.word	0x00000000
        /*0020*/ 	.short	0x0004
        /*0022*/ 	.short	0x0020
        /*0024*/ 	.byte	0x00, 0xf0, 0x11, 0x00


	//----- nvinfo : EIATTR_KPARAM_INFO
	.align		4
.L_94:
        /*0028*/ 	.byte	0x04, 0x17
        /*002a*/ 	.short	(.L_96 - .L_95)
.L_95:
        /*002c*/ 	.word	0x00000000
        /*0030*/ 	.short	0x0003
        /*0032*/ 	.short	0x0018
        /*0034*/ 	.byte	0x00, 0xf5, 0x21, 0x00


	//----- nvinfo : EIATTR_KPARAM_INFO
	.align		4
.L_96:
        /*0038*/ 	.byte	0x04, 0x17
        /*003a*/ 	.short	(.L_98 - .L_97)
.L_97:
        /*003c*/ 	.word	0x00000000
        /*0040*/ 	.short	0x0002
        /*0042*/ 	.short	0x0010
        /*0044*/ 	.byte	0x00, 0xf5, 0x21, 0x00


	//----- nvinfo : EIATTR_KPARAM_INFO
	.align		4
.L_98:
        /*0048*/ 	.byte	0x04, 0x17
        /*004a*/ 	.short	(.L_100 - .L_99)
.L_99:
        /*004c*/ 	.word	0x00000000
        /*0050*/ 	.short	0x0001
        /*0052*/ 	.short	0x0008
        /*0054*/ 	.byte	0x00, 0xf0, 0x11, 0x00


	//----- nvinfo : EIATTR_KPARAM_INFO
	.align		4
.L_100:
        /*0058*/ 	.byte	0x04, 0x17
        /*005a*/ 	.short	(.L_102 - .L_101)
.L_101:
        /*005c*/ 	.word	0x00000000
        /*0060*/ 	.short	0x0000
        /*0062*/ 	.short	0x0000
        /*0064*/ 	.byte	0x00, 0xf5, 0x21, 0x00


	//----- nvinfo : EIATTR_SPARSE_MMA_MASK
	.align		4
.L_102:
        /*0068*/ 	.byte	0x03, 0x50
        /*006a*/ 	.short	0x0000


	//----- nvinfo : EIATTR_MAXREG_COUNT
	.align		4
        /*006c*/ 	.byte	0x03, 0x1b
        /*006e*/ 	.short	0x00ff


	//----- nvinfo : EIATTR_MERCURY_ISA_VERSION
	.align		4
        /*0070*/ 	.byte	0x03, 0x5f
        /*0072*/ 	.short	0x0101


	//----- nvinfo : EIATTR_VRC_CTA_INIT_COUNT
	.align		4
        /*0074*/ 	.byte	0x02, 0x4a
	.zero		1
	.zero		1


	//----- nvinfo : EIATTR_EXIT_INSTR_OFFSETS
	.align		4
        /*0078*/ 	.byte	0x04, 0x1c
        /*007a*/ 	.short	(.L_104 - .L_103)


	//   ....[0]....
.L_103:
        /*007c*/ 	.word	0x00000080


	//   ....[1]....
        /*0080*/ 	.word	0x000378a0


	//----- nvinfo : EIATTR_CRS_STACK_SIZE
	.align		4
.L_104:
        /*0084*/ 	.byte	0x04, 0x1e
        /*0086*/ 	.short	(.L_106 - .L_105)
.L_105:
        /*0088*/ 	.word	0x00000000


	//----- nvinfo : EIATTR_CBANK_PARAM_SIZE
	.align		4
.L_106:
        /*008c*/ 	.byte	0x03, 0x19
        /*008e*/ 	.short	0x0028


	//----- nvinfo : EIATTR_PARAM_CBANK
	.align		4
        /*0090*/ 	.byte	0x04, 0x0a
        /*0092*/ 	.short	(.L_108 - .L_107)
	.align		4
.L_107:
        /*0094*/ 	.word	index@(.nv.constant0._Z8briefKerPK2KPiPKhPjii)
        /*0098*/ 	.short	0x0380
        /*009a*/ 	.short	0x0028


	//----- nvinfo : EIATTR_SW_WAR
	.align		4
.L_108:
        /*009c*/ 	.byte	0x04, 0x36
        /*009e*/ 	.short	(.L_110 - .L_109)
.L_109:
        /*00a0*/ 	.word	0x00000008
.L_110:


//--------------------- .nv.info._Z7fastKerPKhiiiP2KPPi --------------------------
	.section	.nv.info._Z7fastKerPKhiiiP2KPPi,"",@"SHT_CUDA_INFO"
	.sectionflags	@""
	.align	4


	//----- nvinfo : EIATTR_CUDA_API_VERSION
	.align		4
        /*0000*/ 	.byte	0x04, 0x37
        /*0002*/ 	.short	(.L_112 - .L_111)
.L_111:
        /*0004*/ 	.word	0x00000082


	//----- nvinfo : EIATTR_KPARAM_INFO
	.align		4
.L_112:
        /*0008*/ 	.byte	0x04, 0x17
        /*000a*/ 	.short	(.L_114 - .L_113)
.L_113:
        /*000c*/ 	.word	0x00000000
        /*0010*/ 	.short	0x0005
        /*0012*/ 	.short	0x0020
        /*0014*/ 	.byte	0x00, 0xf5, 0x21, 0x00


	//----- nvinfo : EIATTR_KPARAM_INFO
	.align		4
.L_114:
        /*0018*/ 	.byte	0x04, 0x17
        /*001a*/ 	.short	(.L_116 - .L_115)
.L_115:
        /*001c*/ 	.word	0x00000000
        /*0020*/ 	.short	0x0004
        /*0022*/ 	.short	0x0018
        /*0024*/ 	.byte	0x00, 0xf5, 0x21, 0x00


	//----- nvinfo : EIATTR_KPARAM_INFO
	.align		4
.L_116:
        /*0028*/ 	.byte	0x04, 0x17
        /*002a*/ 	.short	(.L_118 - .L_117)
.L_117:
        /*002c*/ 	.word	0x00000000
        /*0030*/ 	.short	0x0003
        /*0032*/ 	.short	0x0010
        /*0034*/ 	.byte	0x00, 0xf0, 0x11, 0x00


	//----- nvinfo : EIATTR_KPARAM_INFO
	.align		4
.L_118:
        /*0038*/ 	.byte	0x04, 0x17
        /*003a*/ 	.short	(.L_120 - .L_119)
.L_119:
        /*003c*/ 	.word	0x00000000
        /*0040*/ 	.short	0x0002
        /*0042*/ 	.short	0x000c
        /*0044*/ 	.byte	0x00, 0xf0, 0x11, 0x00


	//----- nvinfo : EIATTR_KPARAM_INFO
	.align		4
.L_120:
        /*0048*/ 	.byte	0x04, 0x17
        /*004a*/ 	.short	(.L_122 - .L_121)
.L_121:
        /*004c*/ 	.word	0x00000000
        /*0050*/ 	.short	0x0001
        /*0052*/ 	.short	0x0008
        /*0054*/ 	.byte	0x00, 0xf0, 0x11, 0x00


	//----- nvinfo : EIATTR_KPARAM_INFO
	.align		4
.L_122:
        /*0058*/ 	.byte	0x04, 0x17
        /*005a*/ 	.short	(.L_124 - .L_123)
.L_123:
        /*005c*/ 	.word	0x00000000
        /*0060*/ 	.short	0x0000
        /*0062*/ 	.short	0x0000
        /*0064*/ 	.byte	0x00, 0xf5, 0x21, 0x00


	//----- nvinfo : EIATTR_SPARSE_MMA_MASK
	.align		4
.L_124:
        /*0068*/ 	.byte	0x03, 0x50
        /*006a*/ 	.short	0x0000


	//----- nvinfo : EIATTR_MAXREG_COUNT
	.align		4
        /*006c*/ 	.byte	0x03, 0x1b
        /*006e*/ 	.short	0x00ff


	//----- nvinfo : EIATTR_MERCURY_ISA_VERSION
	.align		4
        /*0070*/ 	.byte	0x03, 0x5f
        /*0072*/ 	.short	0x0101


	//----- nvinfo : EIATTR_INT_WARP_WIDE_INSTR_OFFSETS
	.align		4
        /*0074*/ 	.byte	0x04, 0x31
        /*0076*/ 	.short	(.L_126 - .L_125)


	//   ....[0]....
.L_125:
        /*0078*/ 	.word	0x00001440


	//   ....[1]....
        /*007c*/ 	.word	0x000014d0


	//----- nvinfo : EIATTR_VRC_CTA_INIT_COUNT
	.align		4
.L_126:
        /*0080*/ 	.byte	0x02, 0x4a
	.zero		1
	.zero		1


	//----- nvinfo : EIATTR_EXIT_INSTR_OFFSETS
	.align		4
        /*0084*/ 	.byte	0x04, 0x1c
        /*0086*/ 	.short	(.L_128 - .L_127)


	//   ....[0]....
.L_127:
        /*0088*/ 	.word	0x00000100


	//   ....[1]....
        /*008c*/ 	.word	0x000003f0


	//   ....[2]....
        /*0090*/ 	.word	0x00001410


	//   ....[3]....
        /*0094*/ 	.word	0x00001500


	//   ....[4]....
        /*0098*/ 	.word	0x00001550


	//----- nvinfo : EIATTR_CRS_STACK_SIZE
	.align		4
.L_128:
        /*009c*/ 	.byte	0x04, 0x1e
        /*009e*/ 	.short	(.L_130 - .L_129)
.L_129:
        /*00a0*/ 	.word	0x00000000


	//----- nvinfo : EIATTR_CBANK_PARAM_SIZE
	.align		4
.L_130:
        /*00a4*/ 	.byte	0x03, 0x19
        /*00a6*/ 	.short	0x0028


	//----- nvinfo : EIATTR_PARAM_CBANK
	.align		4
        /*00a8*/ 	.byte	0x04, 0x0a
        /*00aa*/ 	.short	(.L_132 - .L_131)
	.align		4
.L_131:
        /*00ac*/ 	.word	index@(.nv.constant0._Z7fastKerPKhiiiP2KPPi)
        /*00b0*/ 	.short	0x0380
        /*00b2*/ 	.short	0x0028


	//----- nvinfo : EIATTR_SW_WAR
	.align		4
.L_132:
        /*00b4*/ 	.byte	0x04, 0x36
        /*00b6*/ 	.short	(.L_134 - .L_133)
.L_133:
        /*00b8*/ 	.word	0x00000008
.L_134:


//--------------------- .nv.callgraph             --------------------------
	.section	.nv.callgraph,"",@"SHT_CUDA_CALLGRAPH"
	.align	4
	.sectionentsize	8
	.align		4
        /*0000*/ 	.word	0x00000000
	.align		4
        /*0004*/ 	.word	0xffffffff
	.align		4
        /*0008*/ 	.word	0x00000000
	.align		4
        /*000c*/ 	.word	0xfffffffe
	.align		4
        /*0010*/ 	.word	0x00000000
	.align		4
        /*0014*/ 	.word	0xfffffffd
	.align		4
        /*0018*/ 	.word	0x00000000
	.align		4
        /*001c*/ 	.word	0xfffffffc


//--------------------- .nv.constant4             --------------------------
	.section	.nv.constant4,"a",@progbits
	.align	8
	.align		8
.nv.constant4:
        /*0000*/ 	.dword	precalc_xorwow_matrix
	.align		8
        /*0008*/ 	.dword	precalc_xorwow_offset_matrix
	.align		8
        /*0010*/ 	.dword	mrg32k3aM1
	.align		8
        /*0018*/ 	.dword	mrg32k3aM2
	.align		8
        /*0020*/ 	.dword	mrg32k3aM1SubSeq
	.align		8
        /*0028*/ 	.dword	mrg32k3aM2SubSeq
	.align		8
        /*0030*/ 	.dword	mrg32k3aM1Seq
	.align		8
        /*0038*/ 	.dword	mrg32k3aM2Seq
	.align		8
        /*0040*/ 	.dword	__cudart_i2opi_f


//--------------------- .nv.constant3             --------------------------
	.section	.nv.constant3,"a",@progbits
	.align	8
.nv.constant3:
	.type		__cr_lgamma_table,@object
	.size		__cr_lgamma_table,(c_cx - __cr_lgamma_table)
__cr_lgamma_table:
        /*0000*/ 	.byte	0x00, 0x00, 0x00, 0x00, 0x00, 0x00, 0x00, 0x00, 0x00, 0x00, 0x00, 0x00, 0x00, 0x00, 0x00, 0x00
        /*0010*/ 	.byte	0xef, 0x39, 0xfa, 0xfe, 0x42, 0x2e, 0xe6, 0x3f, 0x02, 0x20, 0x2a, 0xfa, 0x0b, 0xab, 0xfc, 0x3f
        /*0020*/ 	.byte	0xf9, 0x2c, 0x92, 0x7c, 0xa7, 0x6c, 0x09, 0x40, 0xc9, 0x79, 0x44, 0x3c, 0x64, 0x26, 0x13, 0x40
        /*0030*/ 	.byte	0xca, 0x01, 0xcf, 0x3a, 0x27, 0x51, 0x1a, 0x40, 0x30, 0xcc, 0x2d, 0xf3, 0xe1, 0x0c, 0x21, 0x40
        /*0040*/ 	.byte	0x0d, 0xb7, 0xfc, 0x82, 0x8e, 0x35, 0x25, 0x40
	.type		c_cx,@object
	.size		c_cx,(c_cy - c_cx)
c_cx:
        /*0048*/ 	.byte	0x00, 0x03, 0x06, 0x08, 0x08, 0x06, 0x03, 0x00, 0xfd, 0xfa, 0xf8, 0xf8, 0xfa, 0xfd, 0x00, 0x00
	.type		c_cy,@object
	.size		c_cy,(c_brief - c_cy)
c_cy:
        /*0058*/ 	.byte	0x08, 0x06, 0x03, 0x00, 0xfd, 0xfa, 0xf8, 0xf8, 0xf8, 0xfa, 0xfd, 0x00, 0x03, 0x06, 0x08, 0x08
	.type		c_brief,@object
	.size		c_brief,(.L_11 - c_brief)
c_brief:
	.zero		1024
.L_11:


//--------------------- .text._Z9ransacKerPK2KPS1_PKtiPifi --------------------------
	.section	.text._Z9ransacKerPK2KPS1_PKtiPifi,"ax",@progbits
	.align	128
        .global         _Z9ransacKerPK2KPS1_PKtiPifi
        .type           _Z9ransacKerPK2KPS1_PKtiPifi,@function
        .size           _Z9ransacKerPK2KPS1_PKtiPifi,(.L_x_71 - _Z9ransacKerPK2KPS1_PKtiPifi)
        .other          _Z9ransacKerPK2KPS1_PKtiPifi,@"STO_CUDA_ENTRY STV_DEFAULT"
_Z9ransacKerPK2KPS1_PKtiPifi:
.text._Z9ransacKerPK2KPS1_PKtiPifi:
[----:B------:R-:W0:Y:S01]  /*0000*/  LDC R1, c[0x0][0x37c] ;  /* 0x0000df00ff017b82 */ /* 0x000e220000000800 */
[----:B------:R-:W1:Y:S07]  /*0010*/  S2R R14, SR_TID.X ;  /* 0x00000000000e7919 */ /* 0x000e6e0000002100 */
[----:B------:R-:W2:Y:S01]  /*0020*/  S2UR UR4, SR_CTAID.X ;  /* 0x00000000000479c3 */ /* 0x000ea20000002500 */
[----:B0-----:R-:W-:Y:S01]  /*0030*/  VIADD R1, R1, 0xffffffd0 ;  /* 0xffffffd001017836 */ /* 0x001fe20000000000 */
[----:B------:R-:W0:Y:S01]  /*0040*/  LDCU.64 UR8, c[0x0][0x358] ;  /* 0x00006b00ff0877ac */ /* 0x000e220008000a00 */
[----:B------:R-:W-:Y:S01]  /*0050*/  IMAD.MOV.U32 R11, RZ, RZ, -0x75bd8fc ;  /* 0xf8a42704ff0b7424 */ /* 0x000fe200078e00ff */
[----:B------:R-:W-:Y:S01]  /*0060*/  BSSY.RECONVERGENT B0, `(.L_x_0) ;  /* 0x0000269000007945 */ /* 0x000fe20003800200 */
[----:B------:R-:W-:-:S02]  /*0070*/  IMAD.MOV.U32 R8, RZ, RZ, -0x23270784 ;  /* 0xdcd8f87cff087424 */ /* 0x000fc400078e00ff */
[----:B------:R-:W-:Y:S01]  /*0080*/  IMAD.MOV.U32 R7, RZ, RZ, -0x75bd8fc ;  /* 0xf8a42704ff077424 */ /* 0x000fe200078e00ff */
[----:B------:R-:W2:Y:S01]  /*0090*/  LDC R0, c[0x0][0x3ac] ;  /* 0x0000eb00ff007b82 */ /* 0x000ea20000000800 */
[----:B------:R-:W-:Y:S01]  /*00a0*/  IMAD.MOV.U32 R4, RZ, RZ, -0x23270784 ;  /* 0xdcd8f87cff047424 */ /* 0x000fe200078e00ff */
[----:B-1----:R-:W-:Y:S01]  /*00b0*/  ISETP.NE.AND P0, PT, R14, RZ, PT ;  /* 0x000000ff0e00720c */ /* 0x002fe20003f05270 */
[----:B--2---:R-:W-:-:S05]  /*00c0*/  VIADD R0, R0, UR4 ;  /* 0x0000000400007c36 */ /* 0x004fca0008000000 */
[----:B------:R-:W-:-:S05]  /*00d0*/  LOP3.LUT R2, R0, 0xaad26b49, RZ, 0x3c, !PT ;  /* 0xaad26b4900027812 */ /* 0x000fca00078e3cff */
[----:B------:R-:W-:Y:S02]  /*00e0*/  IMAD R3, R2, 0x4182bed5, RZ ;  /* 0x4182bed502037824 */ /* 0x000fe400078e02ff */
[----:B------:R-:W1:Y:S01]  /*00f0*/  @!P0 S2R R5, SR_CgaCtaId ;  /* 0x0000000000058919 */ /* 0x000e620000008800 */
[----:B------:R-:W-:Y:S01]  /*0100*/  @!P0 MOV R0, 0x400 ;  /* 0x0000040000008802 */ /* 0x000fe20000000f00 */
[C---:B------:R-:W-:Y:S01]  /*0110*/  VIADD R2, R3.reuse, 0xd9f6dc18 ;  /* 0xd9f6dc1803027836 */ /* 0x040fe20000000000 */
[----:B------:R-:W-:-:S05]  /*0120*/  LOP3.LUT R6, R3, 0x159a55e5, RZ, 0x3c, !PT ;  /* 0x159a55e503067812 */ /* 0x000fca00078e3cff */
[----:B------:R-:W-:-:S05]  /*0130*/  IMAD.MOV.U32 R10, RZ, RZ, R6 ;  /* 0x000000ffff0a7224 */ /* 0x000fca00078e0006 */
[----:B------:R2:W-:Y:S01]  /*0140*/  STL.64 [R1+0x8], R10 ;  /* 0x0000080a01007387 */ /* 0x0005e20000100a00 */
[----:B-1----:R-:W-:Y:S01]  /*0150*/  @!P0 LEA R0, R5, R0, 0x18 ;  /* 0x0000000005008211 */ /* 0x002fe200078ec0ff */
[C---:B------:R-:W-:Y:S02]  /*0160*/  VIADD R5, R3.reuse, 0x583f19 ;  /* 0x00583f1903057836 */ /* 0x040fe40000000000 */
[----:B------:R-:W-:Y:S02]  /*0170*/  VIADD R3, R3, 0x75bcd15 ;  /* 0x075bcd1503037836 */ /* 0x000fe40000000000 */
[----:B------:R-:W-:Y:S01]  /*0180*/  IMAD.MOV.U32 R9, RZ, RZ, R5 ;  /* 0x000000ffff097224 */ /* 0x000fe200078e0005 */
[----:B------:R2:W-:Y:S01]  /*0190*/  @!P0 STS [R0], RZ ;  /* 0x000000ff00008388 */ /* 0x0005e20000000800 */
[----:B------:R-:W-:Y:S01]  /*01a0*/  BAR.SYNC.DEFER_BLOCKING 0x0 ;  /* 0x0000000000007b1d */ /* 0x000fe20000010000 */
[----:B------:R-:W-:-:S05]  /*01b0*/  ISETP.NE.AND P0, PT, R14, RZ, PT ;  /* 0x000000ff0e00720c */ /* 0x000fca0003f05270 */
[----:B------:R2:W-:Y:S04]  /*01c0*/  STL.64 [R1+0x10], R8 ;  /* 0x0000100801007387 */ /* 0x0005e80000100a00 */
[----:B------:R2:W-:Y:S04]  /*01d0*/  STL.64 [R1], R2 ;  /* 0x0000000201007387 */ /* 0x0005e80000100a00 */
[----:B0-----:R-:W-:Y:S05]  /*01e0*/  @!P0 BRA `(.L_x_1) ;  /* 0x0000002400408947 */ /* 0x001fea0003800000 */
[----:B------:R-:W-:Y:S01]  /*01f0*/  CS2R R12, SRZ ;  /* 0x00000000000c7805 */ /* 0x000fe2000001ff00 */
[----:B------:R-:W-:Y:S02]  /*0200*/  IMAD.MOV.U32 R7, RZ, RZ, -0x75bd8fc ;  /* 0xf8a42704ff077424 */ /* 0x000fe400078e00ff */
[----:B------:R-:W-:-:S07]  /*0210*/  IMAD.MOV.U32 R4, RZ, RZ, -0x23270784 ;  /* 0xdcd8f87cff047424 */ /* 0x000fce00078e00ff */
.L_x_10:
[----:B------:R-:W-:Y:S01]  /*0220*/  LOP3.LUT P0, RZ, R14, 0x3, RZ, 0xc0, !PT ;  /* 0x000000030eff7812 */ /* 0x000fe2000780c0ff */
[----:B------:R-:W-:-:S12]  /*0230*/  BSSY.RECONVERGENT B1, `(.L_x_2) ;  /* 0x0000245000017945 */ /* 0x000fd80003800200 */
[----:B0-----:R-:W-:Y:S05]  /*0240*/  @!P0 BRA `(.L_x_3) ;  /* 0x00000024000c8947 */ /* 0x001fea0003800000 */
[----:B--2---:R-:W0:Y:S01]  /*0250*/  LDC.64 R8, c[0x4][RZ] ;  /* 0x01000000ff087b82 */ /* 0x004e220000000a00 */
[----:B------:R-:W-:Y:S01]  /*0260*/  IMAD.MOV.U32 R0, RZ, RZ, RZ ;  /* 0x000000ffff007224 */ /* 0x000fe200078e00ff */
[----:B------:R-:W-:Y:S02]  /*0270*/  CS2R R4, SRZ ;  /* 0x0000000000047805 */ /* 0x000fe4000001ff00 */
[----:B------:R-:W-:Y:S01]  /*0280*/  CS2R R6, SRZ ;  /* 0x0000000000067805 */ /* 0x000fe2000001ff00 */
[----:B------:R-:W-:Y:S02]  /*0290*/  IMAD.MOV.U32 R3, RZ, RZ, RZ ;  /* 0x000000ffff037224 */ /* 0x000fe400078e00ff */
[----:B0-----:R-:W-:-:S07]  /*02a0*/  IMAD.WIDE.U32 R8, R12, 0xc80, R8 ;  /* 0x00000c800c087825 */ /* 0x001fce00078e0008 */
.L_x_5:
[----:B------:R-:W-:-:S06]  /*02b0*/  IMAD R15, R0, 0x4, R1 ;  /* 0x00000004000f7824 */ /* 0x000fcc00078e0201 */
[----:B------:R-:W5:Y:S01]  /*02c0*/  LDL R15, [R15+0x4] ;  /* 0x000004000f0f7983 */ /* 0x000f620000100800 */
[----:B------:R-:W-:-:S05]  /*02d0*/  UMOV UR4, URZ ;  /* 0x000000ff00047c82 */ /* 0x000fca0008000000 */
.L_x_4:
[----:B-----5:R-:W-:Y:S01]  /*02e0*/  SHF.R.U32.HI R22, RZ, UR4, R15 ;  /* 0x00000004ff167c19 */ /* 0x020fe2000801160f */
[----:B------:R-:W-:-:S03]  /*02f0*/  IMAD.SHL.U32 R10, R0, 0x20, RZ ;  /* 0x00000020000a7824 */ /* 0x000fc600078e00ff */
[----:B------:R-:W-:Y:S01]  /*0300*/  LOP3.LUT R11, R22, 0x1, RZ, 0xc0, !PT ;  /* 0x00000001160b7812 */ /* 0x000fe200078ec0ff */
[----:B------:R-:W-:-:S03]  /*0310*/  VIADD R10, R10, UR4 ;  /* 0x000000040a0a7c36 */ /* 0x000fc60008000000 */
[----:B------:R-:W-:Y:S01]  /*0320*/  ISETP.NE.U32.AND P0, PT, R11, 0x1, PT ;  /* 0x000000010b00780c */ /* 0x000fe20003f05070 */
[----:B------:R-:W-:-:S03]  /*0330*/  IMAD R11, R10, 0x5, RZ ;  /* 0x000000050a0b7824 */ /* 0x000fc600078e02ff */
[----:B------:R-:W-:Y:S01]  /*0340*/  R2P PR, R22, 0x7e ;  /* 0x0000007e16007804 */ /* 0x000fe20000000000 */
[----:B------:R-:W-:-:S08]  /*0350*/  IMAD.WIDE.U32 R10, R11, 0x4, R8 ;  /* 0x000000040b0a7825 */ /* 0x000fd000078e0008 */
[----:B------:R-:W2:Y:S04]  /*0360*/  @!P0 LDG.E R16, desc[UR8][R10.64+0x10] ;  /* 0x000010080a108981 */ /* 0x000ea8000c1e1900 */
[----:B------:R-:W3:Y:S04]  /*0370*/  @P1 LDG.E R18, desc[UR8][R10.64+0x24] ;  /* 0x000024080a121981 */ /* 0x000ee8000c1e1900 */
[----:B------:R-:W4:Y:S04]  /*0380*/  @P2 LDG.E R20, desc[UR8][R10.64+0x38] ;  /* 0x000038080a142981 */ /* 0x000f28000c1e1900 */
[----:B------:R-:W4:Y:S04]  /*0390*/  @P3 LDG.E R24, desc[UR8][R10.64+0x4c] ;  /* 0x00004c080a183981 */ /* 0x000f28000c1e1900 */
[----:B------:R-:W4:Y:S04]  /*03a0*/  @P4 LDG.E R26, desc[UR8][R10.64+0x60] ;  /* 0x000060080a1a4981 */ /* 0x000f28000c1e1900 */
[----:B------:R-:W4:Y:S04]  /*03b0*/  @!P0 LDG.E R17, desc[UR8][R10.64+0x4] ;  /* 0x000004080a118981 */ /* 0x000f28000c1e1900 */
[----:B------:R-:W4:Y:S04]  /*03c0*/  @!P0 LDG.E R19, desc[UR8][R10.64+0xc] ;  /* 0x00000c080a138981 */ /* 0x000f28000c1e1900 */
[----:B------:R-:W4:Y:S04]  /*03d0*/  @P1 LDG.E R21, desc[UR8][R10.64+0x18] ;  /* 0x000018080a151981 */ /* 0x000f28000c1e1900 */
[----:B------:R-:W4:Y:S04]  /*03e0*/  @P3 LDG.E R23, desc[UR8][R10.64+0x40] ;  /* 0x000040080a173981 */ /* 0x000f28000c1e1900 */
[----:B------:R-:W4:Y:S04]  /*03f0*/  @P5 LDG.E R25, desc[UR8][R10.64+0x70] ;  /* 0x000070080a195981 */ /* 0x000f28000c1e1900 */
[----:B------:R-:W4:Y:S01]  /*0400*/  @P6 LDG.E R28, desc[UR8][R10.64+0x88] ;  /* 0x000088080a1c6981 */ /* 0x000f22000c1e1900 */
[----:B--2---:R-:W-:-:S03]  /*0410*/  @!P0 LOP3.LUT R5, R5, R16, RZ, 0x3c, !PT ;  /* 0x0000001005058212 */ /* 0x004fc600078e3cff */
[----:B------:R-:W2:Y:S01]  /*0420*/  @!P0 LDG.E R16, desc[UR8][R10.64] ;  /* 0x000000080a108981 */ /* 0x000ea2000c1e1900 */
[----:B---3--:R-:W-:-:S03]  /*0430*/  @P1 LOP3.LUT R5, R5, R18, RZ, 0x3c, !PT ;  /* 0x0000001205051212 */ /* 0x008fc600078e3cff */
[----:B------:R-:W3:Y:S01]  /*0440*/  @!P0 LDG.E R18, desc[UR8][R10.64+0x8] ;  /* 0x000008080a128981 */ /* 0x000ee2000c1e1900 */
[----:B----4-:R-:W-:-:S03]  /*0450*/  @P2 LOP3.LUT R5, R5, R20, RZ, 0x3c, !PT ;  /* 0x0000001405052212 */ /* 0x010fc600078e3cff */
[----:B------:R-:W4:Y:S01]  /*0460*/  @P1 LDG.E R20, desc[UR8][R10.64+0x14] ;  /* 0x000014080a141981 */ /* 0x000f22000c1e1900 */
[----:B------:R-:W-:-:S03]  /*0470*/  @P3 LOP3.LUT R5, R5, R24, RZ, 0x3c, !PT ;  /* 0x0000001805053212 */ /* 0x000fc600078e3cff */
[----:B------:R-:W4:Y:S01]  /*0480*/  @P5 LDG.E R24, desc[UR8][R10.64+0x74] ;  /* 0x000074080a185981 */ /* 0x000f22000c1e1900 */
[----:B------:R-:W-:-:S03]  /*0490*/  @P4 LOP3.LUT R5, R5, R26, RZ, 0x3c, !PT ;  /* 0x0000001a05054212 */ /* 0x000fc600078e3cff */
[----:B------:R-:W4:Y:S01]  /*04a0*/  @P3 LDG.E R26, desc[UR8][R10.64+0x44] ;  /* 0x000044080a1a3981 */ /* 0x000f22000c1e1900 */
[----:B------:R-:W-:-:S03]  /*04b0*/  @!P0 LOP3.LUT R6, R6, R17, RZ, 0x3c, !PT ;  /* 0x0000001106068212 */ /* 0x000fc600078e3cff */
[----:B------:R-:W4:Y:S01]  /*04c0*/  @P1 LDG.E R17, desc[UR8][R10.64+0x20] ;  /* 0x000020080a111981 */ /* 0x000f22000c1e1900 */
[----:B------:R-:W-:-:S03]  /*04d0*/  @!P0 LOP3.LUT R4, R4, R19, RZ, 0x3c, !PT ;  /* 0x0000001304048212 */ /* 0x000fc600078e3cff */
[----:B------:R-:W4:Y:S01]  /*04e0*/  @P2 LDG.E R19, desc[UR8][R10.64+0x2c] ;  /* 0x00002c080a132981 */ /* 0x000f22000c1e1900 */
[----:B------:R-:W-:-:S03]  /*04f0*/  @P1 LOP3.LUT R6, R6, R21, RZ, 0x3c, !PT ;  /* 0x0000001506061212 */ /* 0x000fc600078e3cff */
[----:B------:R-:W4:Y:S01]  /*0500*/  @P2 LDG.E R21, desc[UR8][R10.64+0x34] ;  /* 0x000034080a152981 */ /* 0x000f22000c1e1900 */
[----:B--2---:R-:W-:-:S03]  /*0510*/  @!P0 LOP3.LUT R3, R3, R16, RZ, 0x3c, !PT ;  /* 0x0000001003038212 */ /* 0x004fc600078e3cff */
[----:B------:R-:W2:Y:S01]  /*0520*/  @P1 LDG.E R16, desc[UR8][R10.64+0x1c] ;  /* 0x00001c080a101981 */ /* 0x000ea2000c1e1900 */
[----:B---3--:R-:W-:-:S03]  /*0530*/  @!P0 LOP3.LUT R7, R7, R18, RZ, 0x3c, !PT ;  /* 0x0000001207078212 */ /* 0x008fc600078e3cff */
[----:B------:R-:W3:Y:S01]  /*0540*/  @P2 LDG.E R18, desc[UR8][R10.64+0x28] ;  /* 0x000028080a122981 */ /* 0x000ee2000c1e1900 */
[----:B----4-:R-:W-:-:S03]  /*0550*/  @P1 LOP3.LUT R3, R3, R20, RZ, 0x3c, !PT ;  /* 0x0000001403031212 */ /* 0x010fc600078e3cff */
[----:B------:R-:W4:Y:S01]  /*0560*/  @P2 LDG.E R20, desc[UR8][R10.64+0x30] ;  /* 0x000030080a142981 */ /* 0x000f22000c1e1900 */
[----:B------:R-:W-:-:S03]  /*0570*/  @P5 LOP3.LUT R5, R5, R24, RZ, 0x3c, !PT ;  /* 0x0000001805055212 */ /* 0x000fc600078e3cff */
[----:B------:R-:W4:Y:S01]  /*0580*/  @P3 LDG.E R24, desc[UR8][R10.64+0x3c] ;  /* 0x00003c080a183981 */ /* 0x000f22000c1e1900 */
[----:B------:R-:W-:-:S03]  /*0590*/  @P1 LOP3.LUT R4, R4, R17, RZ, 0x3c, !PT ;  /* 0x0000001104041212 */ /* 0x000fc600078e3cff */
[----:B------:R-:W4:Y:S01]  /*05a0*/  @P3 LDG.E R17, desc[UR8][R10.64+0x48] ;  /* 0x000048080a113981 */ /* 0x000f22000c1e1900 */
[----:B------:R-:W-:-:S03]  /*05b0*/  @P2 LOP3.LUT R6, R6, R19, RZ, 0x3c, !PT ;  /* 0x0000001306062212 */ /* 0x000fc600078e3cff */
[----:B------:R-:W4:Y:S01]  /*05c0*/  @P4 LDG.E R19, desc[UR8][R10.64+0x54] ;  /* 0x000054080a134981 */ /* 0x000f22000c1e1900 */
[----:B------:R-:W-:Y:S02]  /*05d0*/  @P2 LOP3.LUT R4, R4, R21, RZ, 0x3c, !PT ;  /* 0x0000001504042212 */ /* 0x000fe400078e3cff */
[----:B------:R-:W-:Y:S01]  /*05e0*/  @P3 LOP3.LUT R6, R6, R23, RZ, 0x3c, !PT ;  /* 0x0000001706063212 */ /* 0x000fe200078e3cff */
[----:B------:R-:W4:Y:S04]  /*05f0*/  @P4 LDG.E R21, desc[UR8][R10.64+0x5c] ;  /* 0x00005c080a154981 */ /* 0x000f28000c1e1900 */
[----:B------:R-:W4:Y:S01]  /*0600*/  @P5 LDG.E R23, desc[UR8][R10.64+0x68] ;  /* 0x000068080a175981 */ /* 0x000f22000c1e1900 */
[----:B--2---:R-:W-:-:S03]  /*0610*/  @P1 LOP3.LUT R7, R7, R16, RZ, 0x3c, !PT ;  /* 0x0000001007071212 */ /* 0x004fc600078e3cff */
[----:B------:R-:W2:Y:S01]  /*0620*/  @P4 LDG.E R16, desc[UR8][R10.64+0x50] ;  /* 0x000050080a104981 */ /* 0x000ea2000c1e1900 */
[----:B---3--:R-:W-:-:S03]  /*0630*/  @P2 LOP3.LUT R3, R3, R18, RZ, 0x3c, !PT ;  /* 0x0000001203032212 */ /* 0x008fc600078e3cff */
[----:B------:R-:W3:Y:S01]  /*0640*/  @P4 LDG.E R18, desc[UR8][R10.64+0x58] ;  /* 0x000058080a124981 */ /* 0x000ee2000c1e1900 */
[----:B----4-:R-:W-:-:S03]  /*0650*/  @P2 LOP3.LUT R7, R7, R20, RZ, 0x3c, !PT ;  /* 0x0000001407072212 */ /* 0x010fc600078e3cff */
[----:B------:R-:W4:Y:S01]  /*0660*/  @P5 LDG.E R20, desc[UR8][R10.64+0x64] ;  /* 0x000064080a145981 */ /* 0x000f22000c1e1900 */
[----:B------:R-:W-:-:S03]  /*0670*/  @P3 LOP3.LUT R3, R3, R24, RZ, 0x3c, !PT ;  /* 0x0000001803033212 */ /* 0x000fc600078e3cff */
[----:B------:R-:W4:Y:S01]  /*0680*/  @P5 LDG.E R24, desc[UR8][R10.64+0x6c] ;  /* 0x00006c080a185981 */ /* 0x000f22000c1e1900 */
[----:B------:R-:W-:Y:S02]  /*0690*/  LOP3.LUT P0, RZ, R22, 0x80, RZ, 0xc0, !PT ;  /* 0x0000008016ff7812 */ /* 0x000fe4000780c0ff */
[----:B------:R-:W-:Y:S02]  /*06a0*/  @P3 LOP3.LUT R7, R7, R26, RZ, 0x3c, !PT ;  /* 0x0000001a07073212 */ /* 0x000fe400078e3cff */
[----:B------:R-:W-:Y:S02]  /*06b0*/  @P3 LOP3.LUT R4, R4, R17, RZ, 0x3c, !PT ;  /* 0x0000001104043212 */ /* 0x000fe400078e3cff */
[----:B------:R-:W4:Y:S01]  /*06c0*/  @P6 LDG.E R17, desc[UR8][R10.64+0x7c] ;  /* 0x00007c080a116981 */ /* 0x000f22000c1e1900 */
[----:B------:R-:W-:-:S03]  /*06d0*/  @P4 LOP3.LUT R6, R6, R19, RZ, 0x3c, !PT ;  /* 0x0000001306064212 */ /* 0x000fc600078e3cff */
[----:B------:R-:W4:Y:S01]  /*06e0*/  @P6 LDG.E R19, desc[UR8][R10.64+0x84] ;  /* 0x000084080a136981 */ /* 0x000f22000c1e1900 */
[----:B------:R-:W-:-:S03]  /*06f0*/  @P4 LOP3.LUT R4, R4, R21, RZ, 0x3c, !PT ;  /* 0x0000001504044212 */ /* 0x000fc600078e3cff */
[----:B------:R-:W4:Y:S01]  /*0700*/  @P0 LDG.E R26, desc[UR8][R10.64+0x9c] ;  /* 0x00009c080a1a0981 */ /* 0x000f22000c1e1900 */
[----:B------:R-:W-:-:S03]  /*0710*/  @P5 LOP3.LUT R6, R6, R23, RZ, 0x3c, !PT ;  /* 0x0000001706065212 */ /* 0x000fc600078e3cff */
        /* <DEDUP_REMOVED lines=10> */
[----:B------:R-:W-:Y:S02]  /*07c0*/  @P5 LOP3.LUT R4, R4, R25, RZ, 0x3c, !PT ;  /* 0x0000001904045212 */ /* 0x000fe400078e3cff */
[----:B------:R-:W-:Y:S02]  /*07d0*/  @P6 LOP3.LUT R5, R5, R28, RZ, 0x3c, !PT ;  /* 0x0000001c05056212 */ /* 0x000fe400078e3cff */
[----:B------:R-:W-:Y:S02]  /*07e0*/  @P6 LOP3.LUT R6, R6, R17, RZ, 0x3c, !PT ;  /* 0x0000001106066212 */ /* 0x000fe400078e3cff */
[----:B------:R-:W-:Y:S02]  /*07f0*/  @P6 LOP3.LUT R4, R4, R19, RZ, 0x3c, !PT ;  /* 0x0000001304046212 */ /* 0x000fe400078e3cff */
[----:B------:R-:W-:Y:S02]  /*0800*/  @P0 LOP3.LUT R5, R5, R26, RZ, 0x3c, !PT ;  /* 0x0000001a05050212 */ /* 0x000fe400078e3cff */
[----:B------:R-:W-:-:S02]  /*0810*/  @P0 LOP3.LUT R6, R6, R21, RZ, 0x3c, !PT ;  /* 0x0000001506060212 */ /* 0x000fc400078e3cff */
[----:B------:R-:W-:Y:S02]  /*0820*/  @P0 LOP3.LUT R4, R4, R23, RZ, 0x3c, !PT ;  /* 0x0000001704040212 */ /* 0x000fe400078e3cff */
[----:B--2---:R-:W-:Y:S02]  /*0830*/  @P6 LOP3.LUT R3, R3, R16, RZ, 0x3c, !PT ;  /* 0x0000001003036212 */ /* 0x004fe400078e3cff */
[----:B---3--:R-:W-:Y:S02]  /*0840*/  @P6 LOP3.LUT R7, R7, R18, RZ, 0x3c, !PT ;  /* 0x0000001207076212 */ /* 0x008fe400078e3cff */
[----:B----4-:R-:W-:Y:S02]  /*0850*/  @P0 LOP3.LUT R3, R3, R20, RZ, 0x3c, !PT ;  /* 0x0000001403030212 */ /* 0x010fe400078e3cff */
[----:B------:R-:W-:Y:S02]  /*0860*/  @P0 LOP3.LUT R7, R7, R24, RZ, 0x3c, !PT ;  /* 0x0000001807070212 */ /* 0x000fe400078e3cff */
[----:B------:R-:W-:-:S13]  /*0870*/  R2P PR, R22.B1, 0x7f ;  /* 0x0000007f16007804 */ /* 0x000fda0000001000 */
[----:B------:R-:W2:Y:S04]  /*0880*/  @P0 LDG.E R18, desc[UR8][R10.64+0xa0] ;  /* 0x0000a0080a120981 */ /* 0x000ea8000c1e1900 */
[----:B------:R-:W3:Y:S04]  /*0890*/  @P0 LDG.E R19, desc[UR8][R10.64+0xa4] ;  /* 0x0000a4080a130981 */ /* 0x000ee8000c1e1900 */
[----:B------:R-:W4:Y:S04]  /*08a0*/  @P0 LDG.E R20, desc[UR8][R10.64+0xa8] ;  /* 0x0000a8080a140981 */ /* 0x000f28000c1e1900 */
[----:B------:R-:W4:Y:S04]  /*08b0*/  @P0 LDG.E R21, desc[UR8][R10.64+0xac] ;  /* 0x0000ac080a150981 */ /* 0x000f28000c1e1900 */
[----:B------:R-:W4:Y:S04]  /*08c0*/  @P0 LDG.E R24, desc[UR8][R10.64+0xb0] ;  /* 0x0000b0080a180981 */ /* 0x000f28000c1e1900 */
[----:B------:R-:W4:Y:S04]  /*08d0*/  @P1 LDG.E R16, desc[UR8][R10.64+0xbc] ;  /* 0x0000bc080a101981 */ /* 0x000f28000c1e1900 */
[----:B------:R-:W4:Y:S04]  /*08e0*/  @P1 LDG.E R26, desc[UR8][R10.64+0xb4] ;  /* 0x0000b4080a1a1981 */ /* 0x000f28000c1e1900 */
        /* <DEDUP_REMOVED lines=11> */
[----:B------:R-:W-:Y:S01]  /*09a0*/  LOP3.LUT P0, RZ, R22, 0x8000, RZ, 0xc0, !PT ;  /* 0x0000800016ff7812 */ /* 0x000fe2000780c0ff */
[----:B------:R-:W4:Y:S01]  /*09b0*/  @P2 LDG.E R24, desc[UR8][R10.64+0xd8] ;  /* 0x0000d8080a182981 */ /* 0x000f22000c1e1900 */
[----:B------:R-:W-:-:S03]  /*09c0*/  @P1 LOP3.LUT R7, R7, R16, RZ, 0x3c, !PT ;  /* 0x0000001007071212 */ /* 0x000fc600078e3cff */
[----:B------:R-:W4:Y:S01]  /*09d0*/  @P2 LDG.E R22, desc[UR8][R10.64+0xd0] ;  /* 0x0000d0080a162981 */ /* 0x000f22000c1e1900 */
[----:B------:R-:W-:-:S03]  /*09e0*/  @P1 LOP3.LUT R3, R3, R26, RZ, 0x3c, !PT ;  /* 0x0000001a03031212 */ /* 0x000fc600078e3cff */
[----:B------:R-:W4:Y:S01]  /*09f0*/  @P3 LDG.E R16, desc[UR8][R10.64+0xe4] ;  /* 0x0000e4080a103981 */ /* 0x000f22000c1e1900 */
[----:B------:R-:W-:-:S03]  /*0a00*/  @P1 LOP3.LUT R6, R6, R23, RZ, 0x3c, !PT ;  /* 0x0000001706061212 */ /* 0x000fc600078e3cff */
[----:B------:R-:W4:Y:S01]  /*0a10*/  @P3 LDG.E R26, desc[UR8][R10.64+0xdc] ;  /* 0x0000dc080a1a3981 */ /* 0x000f22000c1e1900 */
[----:B------:R-:W-:-:S03]  /*0a20*/  @P1 LOP3.LUT R4, R4, R17, RZ, 0x3c, !PT ;  /* 0x0000001104041212 */ /* 0x000fc600078e3cff */
        /* <DEDUP_REMOVED lines=43> */
[----:B------:R-:W-:-:S04]  /*0ce0*/  UIADD3 UR4, UPT, UPT, UR4, 0x10, URZ ;  /* 0x0000001004047890 */ /* 0x000fc8000fffe0ff */
[----:B------:R-:W-:Y:S01]  /*0cf0*/  UISETP.NE.AND UP0, UPT, UR4, 0x20, UPT ;  /* 0x000000200400788c */ /* 0x000fe2000bf05270 */
[----:B--2---:R-:W-:Y:S02]  /*0d00*/  @P5 LOP3.LUT R5, R5, R18, RZ, 0x3c, !PT ;  /* 0x0000001205055212 */ /* 0x004fe400078e3cff */
[----:B---3--:R-:W-:Y:S02]  /*0d10*/  @P6 LOP3.LUT R6, R6, R19, RZ, 0x3c, !PT ;  /* 0x0000001306066212 */ /* 0x008fe400078e3cff */
[----:B----4-:R-:W-:Y:S02]  /*0d20*/  @P6 LOP3.LUT R3, R3, R20, RZ, 0x3c, !PT ;  /* 0x0000001403036212 */ /* 0x010fe400078e3cff */
[----:B------:R-:W-:Y:S02]  /*0d30*/  @P6 LOP3.LUT R4, R4, R21, RZ, 0x3c, !PT ;  /* 0x0000001504046212 */ /* 0x000fe400078e3cff */
[----:B------:R-:W-:Y:S02]  /*0d40*/  @P6 LOP3.LUT R7, R7, R22, RZ, 0x3c, !PT ;  /* 0x0000001607076212 */ /* 0x000fe400078e3cff */
[----:B------:R-:W-:-:S02]  /*0d50*/  @P6 LOP3.LUT R5, R5, R16, RZ, 0x3c, !PT ;  /* 0x0000001005056212 */ /* 0x000fc400078e3cff */
[----:B------:R-:W-:Y:S02]  /*0d60*/  @P0 LOP3.LUT R3, R3, R24, RZ, 0x3c, !PT ;  /* 0x0000001803030212 */ /* 0x000fe400078e3cff */
[----:B------:R-:W-:Y:S02]  /*0d70*/  @P0 LOP3.LUT R5, R5, R28, RZ, 0x3c, !PT ;  /* 0x0000001c05050212 */ /* 0x000fe400078e3cff */
[----:B------:R-:W-:Y:S02]  /*0d80*/  @P0 LOP3.LUT R7, R7, R26, RZ, 0x3c, !PT ;  /* 0x0000001a07070212 */ /* 0x000fe400078e3cff */
[----:B------:R-:W-:Y:S02]  /*0d90*/  @P0 LOP3.LUT R4, R4, R23, RZ, 0x3c, !PT ;  /* 0x0000001704040212 */ /* 0x000fe400078e3cff */
[----:B------:R-:W-:Y:S01]  /*0da0*/  @P0 LOP3.LUT R6, R6, R17, RZ, 0x3c, !PT ;  /* 0x0000001106060212 */ /* 0x000fe200078e3cff */
[----:B------:R-:W-:Y:S06]  /*0db0*/  BRA.U UP0, `(.L_x_4) ;  /* 0xfffffff500487547 */ /* 0x000fec000b83ffff */
[----:B------:R-:W-:-:S05]  /*0dc0*/  VIADD R0, R0, 0x1 ;  /* 0x0000000100007836 */ /* 0x000fca0000000000 */
[----:B------:R-:W-:-:S13]  /*0dd0*/  ISETP.NE.AND P0, PT, R0, 0x5, PT ;  /* 0x000000050000780c */ /* 0x000fda0003f05270 */
[----:B------:R-:W-:Y:S05]  /*0de0*/  @P0 BRA `(.L_x_5) ;  /* 0xfffffff400300947 */ /* 0x000fea000383ffff */
[----:B------:R-:W-:Y:S01]  /*0df0*/  LOP3.LUT R0, R14, 0x3, RZ, 0xc0, !PT ;  /* 0x000000030e007812 */ /* 0x000fe200078ec0ff */
[----:B------:R0:W-:Y:S03]  /*0e00*/  STL [R1+0x4], R3 ;  /* 0x0000040301007387 */ /* 0x0001e60000100800 */
[----:B------:R-:W-:Y:S01]  /*0e10*/  ISETP.NE.U32.AND P0, PT, R0, 0x1, PT ;  /* 0x000000010000780c */ /* 0x000fe20003f05070 */
[----:B------:R0:W-:Y:S03]  /*0e20*/  STL.64 [R1+0x8], R6 ;  /* 0x0000080601007387 */ /* 0x0001e60000100a00 */
[----:B------:R-:W-:Y:S01]  /*0e30*/  ISETP.NE.AND.EX P0, PT, RZ, RZ, PT, P0 ;  /* 0x000000ffff00720c */ /* 0x000fe20003f05300 */
[----:B------:R0:W-:-:S12]  /*0e40*/  STL.64 [R1+0x10], R4 ;  /* 0x0000100401007387 */ /* 0x0001d80000100a00 */
[----:B0-----:R-:W-:Y:S05]  /*0e50*/  @!P0 BRA `(.L_x_3) ;  /* 0x0000001800088947 */ /* 0x001fea0003800000 */
[----:B------:R-:W-:Y:S01]  /*0e60*/  UMOV UR4, URZ ;  /* 0x000000ff00047c82 */ /* 0x000fe20008000000 */
[----:B------:R-:W-:Y:S01]  /*0e70*/  UMOV UR5, URZ ;  /* 0x000000ff00057c82 */ /* 0x000fe20008000000 */
[----:B------:R-:W-:Y:S02]  /*0e80*/  IMAD.MOV.U32 R0, RZ, RZ, RZ ;  /* 0x000000ffff007224 */ /* 0x000fe400078e00ff */
[----:B------:R-:W-:Y:S02]  /*0e90*/  IMAD.MOV.U32 R3, RZ, RZ, RZ ;  /* 0x000000ffff037224 */ /* 0x000fe400078e00ff */
[----:B------:R-:W-:Y:S02]  /*0ea0*/  IMAD.U32 R5, RZ, RZ, UR4 ;  /* 0x00000004ff057e24 */ /* 0x000fe4000f8e00ff */
[----:B------:R-:W-:Y:S02]  /*0eb0*/  IMAD.U32 R4, RZ, RZ, UR5 ;  /* 0x00000005ff047e24 */ /* 0x000fe4000f8e00ff */
[----:B------:R-:W-:-:S02]  /*0ec0*/  IMAD.U32 R7, RZ, RZ, UR4 ;  /* 0x00000004ff077e24 */ /* 0x000fc4000f8e00ff */
[----:B------:R-:W-:-:S07]  /*0ed0*/  IMAD.U32 R6, RZ, RZ, UR5 ;  /* 0x00000005ff067e24 */ /* 0x000fce000f8e00ff */
.L_x_7:
[----:B------:R-:W-:-:S06]  /*0ee0*/  IMAD R15, R0, 0x4, R1 ;  /* 0x00000004000f7824 */ /* 0x000fcc00078e0201 */
[----:B------:R-:W5:Y:S01]  /*0ef0*/  LDL R15, [R15+0x4] ;  /* 0x000004000f0f7983 */ /* 0x000f620000100800 */
[----:B------:R-:W-:-:S05]  /*0f00*/  UMOV UR4, URZ ;  /* 0x000000ff00047c82 */ /* 0x000fca0008000000 */
.L_x_6:
        /* <DEDUP_REMOVED lines=183> */
[----:B0-----:R-:W-:Y:S05]  /*1a80*/  @P0 BRA `(.L_x_3) ;  /* 0x0000000800fc0947 */ /* 0x001fea0003800000 */
        /* <DEDUP_REMOVED lines=8> */
.L_x_9:
[----:B------:R-:W-:-:S06]  /*1b10*/  IMAD R15, R0, 0x4, R1 ;  /* 0x00000004000f7824 */ /* 0x000fcc00078e0201 */
[----:B------:R-:W5:Y:S01]  /*1b20*/  LDL R15, [R15+0x4] ;  /* 0x000004000f0f7983 */ /* 0x000f620000100800 */
[----:B------:R-:W-:-:S05]  /*1b30*/  UMOV UR4, URZ ;  /* 0x000000ff00047c82 */ /* 0x000fca0008000000 */
.L_x_8:
        /* <DEDUP_REMOVED lines=177> */
[----:B------:R0:W-:Y:S04]  /*2650*/  STL [R1+0x4], R3 ;  /* 0x0000040301007387 */ /* 0x0001e80000100800 */
[----:B------:R0:W-:Y:S04]  /*2660*/  STL.64 [R1+0x8], R6 ;  /* 0x0000080601007387 */ /* 0x0001e80000100a00 */
[----:B------:R0:W-:Y:S02]  /*2670*/  STL.64 [R1+0x10], R4 ;  /* 0x0000100401007387 */ /* 0x0001e40000100a00 */
.L_x_3:
[----:B------:R-:W-:Y:S05]  /*2680*/  BSYNC.RECONVERGENT B1 ;  /* 0x0000000000017941 */ /* 0x000fea0003800200 */
.L_x_2:
[----:B------:R-:W-:Y:S01]  /*2690*/  ISETP.GT.U32.AND P0, PT, R14, 0x3, PT ;  /* 0x000000030e00780c */ /* 0x000fe20003f04070 */
[----:B------:R-:W-:Y:S01]  /*26a0*/  VIADD R12, R12, 0x1 ;  /* 0x000000010c0c7836 */ /* 0x000fe20000000000 */
[--C-:B------:R-:W-:Y:S02]  /*26b0*/  SHF.R.U64 R14, R14, 0x2, R13.reuse ;  /* 0x000000020e0e7819 */ /* 0x100fe4000000120d */
[----:B------:R-:W-:Y:S02]  /*26c0*/  ISETP.GT.U32.AND.EX P0, PT, R13, RZ, PT, P0 ;  /* 0x000000ff0d00720c */ /* 0x000fe40003f04100 */
[----:B------:R-:W-:-:S11]  /*26d0*/  SHF.R.U32.HI R13, RZ, 0x2, R13 ;  /* 0x00000002ff0d7819 */ /* 0x000fd6000001160d */
[----:B------:R-:W-:Y:S05]  /*26e0*/  @P0 BRA `(.L_x_10) ;  /* 0xffffffd800cc0947 */ /* 0x000fea000383ffff */
.L_x_1:
[----:B------:R-:W-:Y:S05]  /*26f0*/  BSYNC.RECONVERGENT B0 ;  /* 0x0000000000007941 */ /* 0x000fea0003800200 */
.L_x_0:
[----:B--2---:R-:W-:Y:S01]  /*2700*/  IMAD.MOV.U32 R8, RZ, RZ, RZ ;  /* 0x000000ffff087224 */ /* 0x004fe200078e00ff */
[----:B------:R-:W1:Y:S01]  /*2710*/  LDCU UR7, c[0x0][0x360] ;  /* 0x00006c00ff0777ac */ /* 0x000e620008000800 */
[----:B------:R-:W-:-:S05]  /*2720*/  UMOV UR4, URZ ;  /* 0x000000ff00047c82 */ /* 0x000fca0008000000 */
.L_x_27:
[----:B---34-:R-:W-:Y:S01]  /*2730*/  BSSY.RECONVERGENT B0, `(.L_x_11) ;  /* 0x0000028000007945 */ /* 0x018fe20003800200 */
.L_x_12:
[----:B------:R-:W2:Y:S01]  /*2740*/  LDC R9, c[0x0][0x398] ;  /* 0x0000e600ff097b82 */ /* 0x000ea20000000800 */
[----:B------:R-:W-:Y:S01]  /*2750*/  SHF.R.U32.HI R0, RZ, 0x2, R3 ;  /* 0x00000002ff007819 */ /* 0x000fe20000011603 */
[----:B------:R-:W-:-:S03]  /*2760*/  VIADD R2, R2, 0x587c5 ;  /* 0x000587c502027836 */ /* 0x000fc60000000000 */
[----:B------:R-:W-:Y:S01]  /*2770*/  LOP3.LUT R0, R0, R3, RZ, 0x3c, !PT ;  /* 0x0000000300007212 */ /* 0x000fe200078e3cff */
[----:B0-----:R-:W-:-:S04]  /*2780*/  IMAD.SHL.U32 R3, R5, 0x10, RZ ;  /* 0x0000001005037824 */ /* 0x001fc800078e00ff */
[----:B------:R-:W-:-:S05]  /*2790*/  IMAD.SHL.U32 R10, R0, 0x2, RZ ;  /* 0x00000002000a7824 */ /* 0x000fca00078e00ff */
[----:B------:R-:W-:-:S04]  /*27a0*/  LOP3.LUT R10, R0, R10, R3, 0x96, !PT ;  /* 0x0000000a000a7212 */ /* 0x000fc800078e9603 */
[----:B------:R-:W-:Y:S01]  /*27b0*/  LOP3.LUT R15, R10, R5, RZ, 0x3c, !PT ;  /* 0x000000050a0f7212 */ /* 0x000fe200078e3cff */
[----:B--2---:R-:W0:Y:S04]  /*27c0*/  I2F.U32.RP R11, R9 ;  /* 0x00000009000b7306 */ /* 0x004e280000209000 */
[----:B------:R-:W-:Y:S01]  /*27d0*/  IMAD.IADD R0, R15, 0x1, R2 ;  /* 0x000000010f007824 */ /* 0x000fe200078e0202 */
[----:B------:R-:W-:-:S03]  /*27e0*/  ISETP.NE.U32.AND P1, PT, R9, RZ, PT ;  /* 0x000000ff0900720c */ /* 0x000fc60003f25070 */
[----:B0-----:R-:W0:Y:S02]  /*27f0*/  MUFU.RCP R11, R11 ;  /* 0x0000000b000b7308 */ /* 0x001e240000001000 */
[----:B0-----:R-:W-:Y:S02]  /*2800*/  VIADD R12, R11, 0xffffffe ;  /* 0x0ffffffe0b0c7836 */ /* 0x001fe40000000000 */
[----:B------:R-:W0:Y:S04]  /*2810*/  LDC.64 R10, c[0x0][0x390] ;  /* 0x0000e400ff0a7b82 */ /* 0x000e280000000a00 */
[----:B------:R2:W3:Y:S02]  /*2820*/  F2I.FTZ.U32.TRUNC.NTZ R13, R12 ;  /* 0x0000000c000d7305 */ /* 0x0004e4000021f000 */
[----:B--2---:R-:W-:-:S02]  /*2830*/  IMAD.MOV.U32 R12, RZ, RZ, RZ ;  /* 0x000000ffff0c7224 */ /* 0x004fc400078e00ff */
[----:B---3--:R-:W-:-:S04]  /*2840*/  IMAD.MOV R14, RZ, RZ, -R13 ;  /* 0x000000ffff0e7224 */ /* 0x008fc800078e0a0d */
[-C--:B------:R-:W-:Y:S01]  /*2850*/  IMAD R3, R14, R9.reuse, RZ ;  /* 0x000000090e037224 */ /* 0x080fe200078e02ff */
[----:B------:R-:W-:-:S03]  /*2860*/  LOP3.LUT R14, RZ, R9, RZ, 0x33, !PT ;  /* 0x00000009ff0e7212 */ /* 0x000fc600078e33ff */
[----:B------:R-:W-:-:S06]  /*2870*/  IMAD.HI.U32 R12, R13, R3, R12 ;  /* 0x000000030d0c7227 */ /* 0x000fcc00078e000c */
[----:B------:R-:W-:-:S04]  /*2880*/  IMAD.HI.U32 R3, R12, R0, RZ ;  /* 0x000000000c037227 */ /* 0x000fc800078e00ff */
[----:B------:R-:W-:-:S04]  /*2890*/  IMAD.MOV R3, RZ, RZ, -R3 ;  /* 0x000000ffff037224 */ /* 0x000fc800078e0a03 */
[----:B------:R-:W-:-:S05]  /*28a0*/  IMAD R0, R9, R3, R0 ;  /* 0x0000000309007224 */ /* 0x000fca00078e0200 */
[----:B------:R-:W-:-:S13]  /*28b0*/  ISETP.GE.U32.AND P0, PT, R0, R9, PT ;  /* 0x000000090000720c */ /* 0x000fda0003f06070 */
[----:B------:R-:W-:-:S05]  /*28c0*/  @P0 IMAD.IADD R0, R0, 0x1, -R9 ;  /* 0x0000000100000824 */ /* 0x000fca00078e0a09 */
[----:B------:R-:W-:-:S13]  /*28d0*/  ISETP.GE.U32.AND P0, PT, R0, R9, PT ;  /* 0x000000090000720c */ /* 0x000fda0003f06070 */
[----:B------:R-:W-:-:S05]  /*28e0*/  @P0 IMAD.IADD R0, R0, 0x1, -R9 ;  /* 0x0000000100000824 */ /* 0x000fca00078e0a09 */
[----:B------:R-:W-:-:S05]  /*28f0*/  SEL R13, R14, R0, !P1 ;  /* 0x000000000e0d7207 */ /* 0x000fca0004800000 */
[----:B0-----:R-:W-:-:S05]  /*2900*/  IMAD.WIDE R16, R13, 0x2, R10 ;  /* 0x000000020d107825 */ /* 0x001fca00078e020a */
[----:B------:R-:W2:Y:S01]  /*2910*/  LDG.E.U16 R0, desc[UR8][R16.64] ;  /* 0x0000000810007981 */ /* 0x000ea2000c1e1500 */
[----:B------:R-:W-:Y:S02]  /*2920*/  IMAD.MOV.U32 R18, RZ, RZ, R6 ;  /* 0x000000ffff127224 */ /* 0x000fe400078e0006 */
[----:B------:R-:W-:Y:S02]  /*2930*/  IMAD.MOV.U32 R6, RZ, RZ, R7 ;  /* 0x000000ffff067224 */ /* 0x000fe400078e0007 */
[----:B------:R-:W-:Y:S02]  /*2940*/  IMAD.MOV.U32 R7, RZ, RZ, R4 ;  /* 0x000000ffff077224 */ /* 0x000fe400078e0004 */
[----:B------:R-:W-:Y:S02]  /*2950*/  IMAD.MOV.U32 R4, RZ, RZ, R5 ;  /* 0x000000ffff047224 */ /* 0x000fe400078e0005 */
[----:B------:R-:W-:Y:S01]  /*2960*/  IMAD.MOV.U32 R5, RZ, RZ, R15 ;  /* 0x000000ffff057224 */ /* 0x000fe200078e000f */
[----:B--2---:R-:W-:-:S04]  /*2970*/  PRMT R3, R0, 0x9910, RZ ;  /* 0x0000991000037816 */ /* 0x004fc800000000ff */
[----:B------:R-:W-:Y:S01]  /*2980*/  ISETP.NE.AND P0, PT, R3, -0x1, PT ;  /* 0xffffffff0300780c */ /* 0x000fe20003f05270 */
[----:B------:R-:W-:-:S12]  /*2990*/  IMAD.MOV.U32 R3, RZ, RZ, R18 ;  /* 0x000000ffff037224 */ /* 0x000fd800078e0012 */
[----:B------:R-:W-:Y:S05]  /*29a0*/  @!P0 BRA `(.L_x_12) ;  /* 0xfffffffc00648947 */ /* 0x000fea000383ffff */
[----:B-1----:R-:W-:Y:S05]  /*29b0*/  BSYNC.RECONVERGENT B0 ;  /* 0x0000000000007941 */ /* 0x002fea0003800200 */
.L_x_11:
[----:B------:R-:W-:Y:S01]  /*29c0*/  BSSY.RECONVERGENT B0, `(.L_x_13) ;  /* 0x000001d000007945 */ /* 0x000fe20003800200 */
[----:B------:R-:W-:-:S07]  /*29d0*/  IMAD.MOV.U32 R3, RZ, RZ, R18 ;  /* 0x000000ffff037224 */ /* 0x000fce00078e0012 */
.L_x_14:
[----:B------:R-:W-:Y:S01]  /*29e0*/  SHF.R.U32.HI R16, RZ, 0x2, R3 ;  /* 0x00000002ff107819 */ /* 0x000fe20000011603 */
[----:B------:R-:W-:Y:S02]  /*29f0*/  IMAD.SHL.U32 R15, R5, 0x10, RZ ;  /* 0x00000010050f7824 */ /* 0x000fe400078e00ff */
[----:B------:R-:W-:Y:S01]  /*2a00*/  VIADD R2, R2, 0x587c5 ;  /* 0x000587c502027836 */ /* 0x000fe20000000000 */
[----:B------:R-:W-:-:S05]  /*2a10*/  LOP3.LUT R16, R16, R3, RZ, 0x3c, !PT ;  /* 0x0000000310107212 */ /* 0x000fca00078e3cff */
[----:B------:R-:W-:-:S05]  /*2a20*/  IMAD.SHL.U32 R3, R16, 0x2, RZ ;  /* 0x0000000210037824 */ /* 0x000fca00078e00ff */
[----:B------:R-:W-:-:S04]  /*2a30*/  LOP3.LUT R16, R16, R3, R15, 0x96, !PT ;  /* 0x0000000310107212 */ /* 0x000fc800078e960f */
[----:B------:R-:W-:-:S05]  /*2a40*/  LOP3.LUT R19, R16, R5, RZ, 0x3c, !PT ;  /* 0x0000000510137212 */ /* 0x000fca00078e3cff */
[----:B------:R-:W-:-:S04]  /*2a50*/  IMAD.IADD R3, R2, 0x1, R19 ;  /* 0x0000000102037824 */ /* 0x000fc800078e0213 */
        /* <DEDUP_REMOVED lines=8> */
[----:B------:R-:W-:-:S05]  /*2ae0*/  IMAD.WIDE R16, R25, 0x2, R10 ;  /* 0x0000000219107825 */ /* 0x000fca00078e020a */
[----:B------:R-:W2:Y:S02]  /*2af0*/  LDG.E.U16 R15, desc[UR8][R16.64] ;  /* 0x00000008100f7981 */ /* 0x000ea4000c1e1500 */
[----:B--2---:R-:W-:-:S04]  /*2b00*/  PRMT R3, R15, 0x9910, RZ ;  /* 0x000099100f037816 */ /* 0x004fc800000000ff */
[----:B------:R-:W-:Y:S01]  /*2b10*/  ISETP.NE.AND P0, PT, R3, -0x1, PT ;  /* 0xffffffff0300780c */ /* 0x000fe20003f05270 */
[----:B------:R-:W-:Y:S02]  /*2b20*/  IMAD.MOV.U32 R3, RZ, RZ, R6 ;  /* 0x000000ffff037224 */ /* 0x000fe400078e0006 */
[----:B------:R-:W-:Y:S01]  /*2b30*/  IMAD.MOV.U32 R6, RZ, RZ, R7 ;  /* 0x000000ffff067224 */ /* 0x000fe200078e0007 */
[----:B------:R-:W-:Y:S01]  /*2b40*/  ISETP.EQ.OR P0, PT, R25, R13, !P0 ;  /* 0x0000000d1900720c */ /* 0x000fe20004702670 */
[----:B------:R-:W-:Y:S02]  /*2b50*/  IMAD.MOV.U32 R7, RZ, RZ, R4 ;  /* 0x000000ffff077224 */ /* 0x000fe400078e0004 */
[----:B------:R-:W-:Y:S02]  /*2b60*/  IMAD.MOV.U32 R4, RZ, RZ, R5 ;  /* 0x000000ffff047224 */ /* 0x000fe400078e0005 */
[----:B------:R-:W-:-:S08]  /*2b70*/  IMAD.MOV.U32 R5, RZ, RZ, R19 ;  /* 0x000000ffff057224 */ /* 0x000fd000078e0013 */
[----:B------:R-:W-:Y:S05]  /*2b80*/  @P0 BRA `(.L_x_14) ;  /* 0xfffffffc00940947 */ /* 0x000fea000383ffff */
[----:B------:R-:W-:Y:S05]  /*2b90*/  BSYNC.RECONVERGENT B0 ;  /* 0x0000000000007941 */ /* 0x000fea0003800200 */
.L_x_13:
[----:B------:R-:W0:Y:S08]  /*2ba0*/  LDC.64 R22, c[0x0][0x380] ;  /* 0x0000e000ff167b82 */ /* 0x000e300000000a00 */
[----:B------:R-:W1:Y:S01]  /*2bb0*/  LDC.64 R10, c[0x0][0x388] ;  /* 0x0000e200ff0a7b82 */ /* 0x000e620000000a00 */
[----:B0-----:R-:W-:-:S04]  /*2bc0*/  IMAD.WIDE R20, R13, 0x4, R22 ;  /* 0x000000040d147825 */ /* 0x001fc800078e0216 */
[----:B------:R-:W-:Y:S01]  /*2bd0*/  IMAD.WIDE R22, R25, 0x4, R22 ;  /* 0x0000000419167825 */ /* 0x000fe200078e0216 */
[----:B------:R-:W2:Y:S04]  /*2be0*/  LDG.E.U16 R24, desc[UR8][R20.64+0x2] ;  /* 0x0000020814187981 */ /* 0x000ea8000c1e1500 */
[----:B------:R-:W3:Y:S04]  /*2bf0*/  LDG.E.U16 R26, desc[UR8][R22.64+0x2] ;  /* 0x00000208161a7981 */ /* 0x000ee8000c1e1500 */
[----:B------:R-:W4:Y:S04]  /*2c00*/  LDG.E.U16 R13, desc[UR8][R20.64] ;  /* 0x00000008140d7981 */ /* 0x000f28000c1e1500 */
[----:B------:R-:W5:Y:S01]  /*2c10*/  LDG.E.U16 R25, desc[UR8][R22.64] ;  /* 0x0000000816197981 */ /* 0x000f62000c1e1500 */
[----:B-1----:R-:W-:-:S04]  /*2c20*/  IMAD.WIDE.U32 R16, R0, 0x4, R10 ;  /* 0x0000000400107825 */ /* 0x002fc800078e000a */
[----:B------:R-:W-:Y:S01]  /*2c30*/  IMAD.WIDE.U32 R18, R15, 0x4, R10 ;  /* 0x000000040f127825 */ /* 0x000fe200078e000a */
[----:B------:R-:W5:Y:S04]  /*2c40*/  LDG.E.U16 R12, desc[UR8][R16.64+0x2] ;  /* 0x00000208100c7981 */ /* 0x000f68000c1e1500 */
[----:B------:R-:W5:Y:S04]  /*2c50*/  LDG.E.U16 R28, desc[UR8][R18.64+0x2] ;  /* 0x00000208121c7981 */ /* 0x000f68000c1e1500 */
[----:B------:R0:W5:Y:S04]  /*2c60*/  LDG.E.U16 R14, desc[UR8][R16.64] ;  /* 0x00000008100e7981 */ /* 0x000168000c1e1500 */
[----:B------:R-:W5:Y:S01]  /*2c70*/  LDG.E.U16 R27, desc[UR8][R18.64] ;  /* 0x00000008121b7981 */ /* 0x000f62000c1e1500 */
[----:B------:R-:W-:Y:S01]  /*2c80*/  BSSY.RECONVERGENT B0, `(.L_x_15) ;  /* 0x000001f000007945 */ /* 0x000fe20003800200 */
[----:B--2---:R-:W-:Y:S08]  /*2c90*/  I2F.S16 R11, R24 ;  /* 0x00000018000b7306 */ /* 0x004ff00000101400 */
[----:B---3--:R-:W1:Y:S08]  /*2ca0*/  I2F.S16 R26, R26 ;  /* 0x0000001a001a7306 */ /* 0x008e700000101400 */
[----:B----4-:R-:W-:Y:S08]  /*2cb0*/  I2F.S16 R13, R13 ;  /* 0x0000000d000d7306 */ /* 0x010ff00000101400 */
[----:B-----5:R-:W2:Y:S01]  /*2cc0*/  I2F.S16 R0, R25 ;  /* 0x0000001900007306 */ /* 0x020ea20000101400 */
[----:B-1----:R-:W-:-:S04]  /*2cd0*/  FADD R10, -R11, R26 ;  /* 0x0000001a0b0a7221 */ /* 0x002fc80000000100 */
[----:B------:R-:W-:-:S03]  /*2ce0*/  FMUL R15, R10, R10 ;  /* 0x0000000a0a0f7220 */ /* 0x000fc60000400000 */
[----:B------:R-:W-:Y:S01]  /*2cf0*/  I2F.S16 R12, R12 ;  /* 0x0000000c000c7306 */ /* 0x000fe20000101400 */
[----:B--2---:R-:W-:-:S07]  /*2d00*/  FADD R0, -R13, R0 ;  /* 0x000000000d007221 */ /* 0x004fce0000000100 */
[----:B0-----:R-:W0:Y:S01]  /*2d10*/  I2F.S16 R17, R28 ;  /* 0x0000001c00117306 */ /* 0x001e220000101400 */
[----:B------:R-:W-:Y:S01]  /*2d20*/  FFMA R15, R0, R0, R15 ;  /* 0x00000000000f7223 */ /* 0x000fe2000000000f */
[----:B------:R-:W1:Y:S06]  /*2d30*/  S2R R10, SR_TID.X ;  /* 0x00000000000a7919 */ /* 0x000e6c0000002100 */
[----:B------:R-:W-:Y:S01]  /*2d40*/  I2F.S16 R14, R14 ;  /* 0x0000000e000e7306 */ /* 0x000fe20000101400 */
[----:B------:R-:W-:-:S07]  /*2d50*/  FMNMX R15, R15, 9.9999999747524270788e-07, !PT ;  /* 0x358637bd0f0f7809 */ /* 0x000fce0007800000 */
[----:B------:R-:W2:Y:S01]  /*2d60*/  I2F.S16 R27, R27 ;  /* 0x0000001b001b7306 */ /* 0x000ea20000101400 */
[----:B0-----:R-:W-:-:S07]  /*2d70*/  FADD R17, -R12, R17 ;  /* 0x000000110c117221 */ /* 0x001fce0000000100 */
[----:B------:R-:W0:Y:S01]  /*2d80*/  MUFU.RCP R16, R15 ;  /* 0x0000000f00107308 */ /* 0x000e220000001000 */
[----:B------:R-:W-:Y:S01]  /*2d90*/  FMUL R17, R17, R17 ;  /* 0x0000001111117220 */ /* 0x000fe20000400000 */
[----:B--2---:R-:W-:-:S04]  /*2da0*/  FADD R0, -R14, R27 ;  /* 0x0000001b0e007221 */ /* 0x004fc80000000100 */
[----:B------:R-:W-:-:S04]  /*2db0*/  FFMA R0, R0, R0, R17 ;  /* 0x0000000000007223 */ /* 0x000fc80000000011 */
[----:B------:R-:W2:Y:S01]  /*2dc0*/  FCHK P0, R0, R15 ;  /* 0x0000000f00007302 */ /* 0x000ea20000000000 */
[----:B0-----:R-:W-:-:S04]  /*2dd0*/  FFMA R19, -R15, R16, 1 ;  /* 0x3f8000000f137423 */ /* 0x001fc80000000110 */
[----:B------:R-:W-:Y:S01]  /*2de0*/  FFMA R19, R16, R19, R16 ;  /* 0x0000001310137223 */ /* 0x000fe20000000010 */
[----:B-1----:R-:W-:-:S03]  /*2df0*/  ISETP.GE.AND P2, PT, R10, R9, PT ;  /* 0x000000090a00720c */ /* 0x002fc60003f46270 */
[----:B------:R-:W-:-:S04]  /*2e00*/  FFMA R16, R0, R19, RZ ;  /* 0x0000001300107223 */ /* 0x000fc800000000ff */
[----:B------:R-:W-:-:S04]  /*2e10*/  FFMA R9, -R15, R16, R0 ;  /* 0x000000100f097223 */ /* 0x000fc80000000100 */
[----:B------:R-:W-:Y:S01]  /*2e20*/  FFMA R9, R19, R9, R16 ;  /* 0x0000000913097223 */ /* 0x000fe20000000010 */
[----:B--2---:R-:W-:Y:S06]  /*2e30*/  @!P0 BRA `(.L_x_16) ;  /* 0x00000000000c8947 */ /* 0x004fec0003800000 */
[----:B------:R-:W-:-:S07]  /*2e40*/  MOV R16, 0x2e60 ;  /* 0x00002e6000107802 */ /* 0x000fce0000000f00 */
[----:B------:R-:W-:Y:S05]  /*2e50*/  CALL.REL.NOINC `($__internal_1_$__cuda_sm3x_div_rn_noftz_f32_slowpath) ;  /* 0x0000000400a87944 */ /* 0x000fea0003c00000 */
[----:B------:R-:W-:-:S07]  /*2e60*/  IMAD.MOV.U32 R9, RZ, RZ, R0 ;  /* 0x000000ffff097224 */ /* 0x000fce00078e0000 */
.L_x_16:
[----:B------:R-:W-:Y:S05]  /*2e70*/  BSYNC.RECONVERGENT B0 ;  /* 0x0000000000007941 */ /* 0x000fea0003800200 */
.L_x_15:
[----:B------:R-:W-:Y:S01]  /*2e80*/  VIADD R0, R9, 0xf3000000 ;  /* 0xf300000009007836 */ /* 0x000fe20000000000 */
[----:B------:R0:W1:Y:S01]  /*2e90*/  MUFU.RSQ R16, R9 ;  /* 0x0000000900107308 */ /* 0x0000620000001400 */
[----:B------:R-:W-:Y:S03]  /*2ea0*/  BSSY.RECONVERGENT B0, `(.L_x_17) ;  /* 0x000000e000007945 */ /* 0x000fe60003800200 */
[----:B------:R-:W-:-:S13]  /*2eb0*/  ISETP.GT.U32.AND P0, PT, R0, 0x727fffff, PT ;  /* 0x727fffff0000780c */ /* 0x000fda0003f04070 */
[----:B01----:R-:W-:Y:S05]  /*2ec0*/  @!P0 BRA `(.L_x_18) ;  /* 0x00000000001c8947 */ /* 0x003fea0003800000 */
[----:B------:R-:W-:Y:S01]  /*2ed0*/  BSSY.RECONVERGENT B1, `(.L_x_19) ;  /* 0x0000004000017945 */ /* 0x000fe20003800200 */
[----:B------:R-:W-:Y:S01]  /*2ee0*/  IMAD.MOV.U32 R0, RZ, RZ, R9 ;  /* 0x000000ffff007224 */ /* 0x000fe200078e0009 */
[----:B------:R-:W-:-:S07]  /*2ef0*/  MOV R19, 0x2f10 ;  /* 0x00002f1000137802 */ /* 0x000fce0000000f00 */
[----:B------:R-:W-:Y:S05]  /*2f00*/  CALL.REL.NOINC `($__internal_0_$__cuda_sm20_sqrt_rn_f32_slowpath) ;  /* 0x0000000400247944 */ /* 0x000fea0003c00000 */
[----:B------:R-:W-:Y:S05]  /*2f10*/  BSYNC.RECONVERGENT B1 ;  /* 0x0000000000017941 */ /* 0x000fea0003800200 */
.L_x_19:
[----:B------:R-:W-:Y:S01]  /*2f20*/  IMAD.MOV.U32 R0, RZ, RZ, R9 ;  /* 0x000000ffff007224 */ /* 0x000fe200078e0009 */
[----:B------:R-:W-:Y:S06]  /*2f30*/  BRA `(.L_x_20) ;  /* 0x0000000000107947 */ /* 0x000fec0003800000 */
.L_x_18:
[C---:B------:R-:W-:Y:S01]  /*2f40*/  FMUL.FTZ R0, R16.reuse, R9 ;  /* 0x0000000910007220 */ /* 0x040fe20000410000 */
[----:B------:R-:W-:-:S03]  /*2f50*/  FMUL.FTZ R15, R16, 0.5 ;  /* 0x3f000000100f7820 */ /* 0x000fc60000410000 */
[----:B------:R-:W-:-:S04]  /*2f60*/  FFMA R9, -R0, R0, R9 ;  /* 0x0000000000097223 */ /* 0x000fc80000000109 */
[----:B------:R-:W-:-:S07]  /*2f70*/  FFMA R0, R9, R15, R0 ;  /* 0x0000000f09007223 */ /* 0x000fce0000000000 */
.L_x_20:
[----:B------:R-:W-:Y:S05]  /*2f80*/  BSYNC.RECONVERGENT B0 ;  /* 0x0000000000007941 */ /* 0x000fea0003800200 */
.L_x_17:
[----:B------:R-:W0:Y:S01]  /*2f90*/  LDCU UR6, c[0x0][0x398] ;  /* 0x00007300ff0677ac */ /* 0x000e220008000800 */
[----:B------:R-:W-:Y:S01]  /*2fa0*/  BSSY.RECONVERGENT B0, `(.L_x_21) ;  /* 0x0000029000007945 */ /* 0x000fe20003800200 */
[-C--:B------:R-:W-:Y:S01]  /*2fb0*/  FFMA R9, R13, -R0.reuse, R14 ;  /* 0x800000000d097223 */ /* 0x080fe2000000000e */
[----:B------:R-:W-:Y:S01]  /*2fc0*/  FFMA R11, R11, -R0, R12 ;  /* 0x800000000b0b7223 */ /* 0x000fe2000000000c */
[----:B------:R-:W1:Y:S01]  /*2fd0*/  LDCU UR5, c[0x0][0x3a8] ;  /* 0x00007500ff0577ac */ /* 0x000e620008000800 */
[----:B------:R-:W-:Y:S01]  /*2fe0*/  IMAD.MOV.U32 R25, RZ, RZ, RZ ;  /* 0x000000ffff197224 */ /* 0x000fe200078e00ff */
[----:B------:R-:W-:Y:S06]  /*2ff0*/  @P2 BRA `(.L_x_22) ;  /* 0x00000000008c2947 */ /* 0x000fec0003800000 */
[----:B------:R-:W2:Y:S01]  /*3000*/  LDC.64 R12, c[0x0][0x390] ;  /* 0x0000e400ff0c7b82 */ /* 0x000ea20000000a00 */
[----:B------:R-:W-:Y:S02]  /*3010*/  IMAD.MOV.U32 R25, RZ, RZ, RZ ;  /* 0x000000ffff197224 */ /* 0x000fe400078e00ff */
[----:B------:R-:W-:-:S05]  /*3020*/  IMAD.MOV.U32 R23, RZ, RZ, R10 ;  /* 0x000000ffff177224 */ /* 0x000fca00078e000a */
[----:B------:R-:W3:Y:S08]  /*3030*/  LDC.64 R14, c[0x0][0x380] ;  /* 0x0000e000ff0e7b82 */ /* 0x000ef00000000a00 */
[----:B------:R-:W4:Y:S02]  /*3040*/  LDC.64 R16, c[0x0][0x388] ;  /* 0x0000e200ff107b82 */ /* 0x000f240000000a00 */
.L_x_25:
[----:B--2---:R-:W-:-:S06]  /*3050*/  IMAD.WIDE R18, R23, 0x2, R12 ;  /* 0x0000000217127825 */ /* 0x004fcc00078e020c */
[----:B------:R-:W2:Y:S01]  /*3060*/  LDG.E.U16 R19, desc[UR8][R18.64] ;  /* 0x0000000812137981 */ /* 0x000ea2000c1e1500 */
[----:B------:R-:W-:Y:S01]  /*3070*/  BSSY.RECONVERGENT B1, `(.L_x_23) ;  /* 0x0000018000017945 */ /* 0x000fe20003800200 */
[----:B--2---:R-:W-:-:S04]  /*3080*/  PRMT R20, R19, 0x9910, RZ ;  /* 0x0000991013147816 */ /* 0x004fc800000000ff */
[----:B------:R-:W-:-:S13]  /*3090*/  ISETP.NE.AND P0, PT, R20, -0x1, PT ;  /* 0xffffffff1400780c */ /* 0x000fda0003f05270 */
[----:B------:R-:W-:Y:S05]  /*30a0*/  @!P0 BRA `(.L_x_24) ;  /* 0x0000000000508947 */ /* 0x000fea0003800000 */
[----:B---3--:R-:W-:-:S04]  /*30b0*/  IMAD.WIDE R20, R23, 0x4, R14 ;  /* 0x0000000417147825 */ /* 0x008fc800078e020e */
[----:B----4-:R-:W-:Y:S01]  /*30c0*/  IMAD.WIDE.U32 R18, R19, 0x4, R16 ;  /* 0x0000000413127825 */ /* 0x010fe200078e0010 */
[----:B------:R-:W2:Y:S04]  /*30d0*/  LDG.E.U16 R26, desc[UR8][R20.64+0x2] ;  /* 0x00000208141a7981 */ /* 0x000ea8000c1e1500 */
[----:B------:R-:W3:Y:S04]  /*30e0*/  LDG.E.U16 R24, desc[UR8][R18.64+0x2] ;  /* 0x0000020812187981 */ /* 0x000ee8000c1e1500 */
[----:B------:R-:W4:Y:S04]  /*30f0*/  LDG.E.U16 R22, desc[UR8][R20.64] ;  /* 0x0000000814167981 */ /* 0x000f28000c1e1500 */
[----:B------:R3:W5:Y:S01]  /*3100*/  LDG.E.U16 R28, desc[UR8][R18.64] ;  /* 0x00000008121c7981 */ /* 0x000762000c1e1500 */
[----:B--2---:R-:W2:Y:S08]  /*3110*/  I2F.S16 R26, R26 ;  /* 0x0000001a001a7306 */ /* 0x004eb00000101400 */
[----:B---3--:R-:W3:Y:S08]  /*3120*/  I2F.S16 R18, R24 ;  /* 0x0000001800127306 */ /* 0x008ef00000101400 */
[----:B----4-:R-:W4:Y:S01]  /*3130*/  I2F.S16 R22, R22 ;  /* 0x0000001600167306 */ /* 0x010f220000101400 */
[----:B--2---:R-:W-:-:S07]  /*3140*/  FFMA R27, R26, R0, R11 ;  /* 0x000000001a1b7223 */ /* 0x004fce000000000b */
[----:B-----5:R-:W2:Y:S01]  /*3150*/  I2F.S16 R29, R28 ;  /* 0x0000001c001d7306 */ /* 0x020ea20000101400 */
[----:B---3--:R-:W-:Y:S01]  /*3160*/  FADD R27, R27, -R18 ;  /* 0x800000121b1b7221 */ /* 0x008fe20000000000 */
[----:B----4-:R-:W-:-:S03]  /*3170*/  FFMA R24, R22, R0, R9 ;  /* 0x0000000016187223 */ /* 0x010fc60000000009 */
[----:B------:R-:W-:Y:S01]  /*3180*/  FMUL R27, R27, R27 ;  /* 0x0000001b1b1b7220 */ /* 0x000fe20000400000 */
[----:B--2---:R-:W-:-:S04]  /*3190*/  FADD R29, R24, -R29 ;  /* 0x8000001d181d7221 */ /* 0x004fc80000000000 */
[----:B------:R-:W-:-:S05]  /*31a0*/  FFMA R27, R29, R29, R27 ;  /* 0x0000001d1d1b7223 */ /* 0x000fca000000001b */
[----:B-1----:R-:W-:Y:S01]  /*31b0*/  FSETP.GEU.AND P0, PT, R27, UR5, PT ;  /* 0x000000051b007c0b */ /* 0x002fe2000bf0e000 */
[----:B------:R-:W-:-:S12]  /*31c0*/  VIADD R18, R25, 0x1 ;  /* 0x0000000119127836 */ /* 0x000fd80000000000 */
[----:B------:R-:W-:-:S04]  /*31d0*/  @P0 IMAD.MOV R18, RZ, RZ, R25 ;  /* 0x000000ffff120224 */ /* 0x000fc800078e0219 */
[----:B------:R-:W-:-:S07]  /*31e0*/  IMAD.MOV.U32 R25, RZ, RZ, R18 ;  /* 0x000000ffff197224 */ /* 0x000fce00078e0012 */
.L_x_24:
[----:B01----:R-:W-:Y:S05]  /*31f0*/  BSYNC.RECONVERGENT B1 ;  /* 0x0000000000017941 */ /* 0x003fea0003800200 */
.L_x_23:
[----:B------:R-:W-:-:S05]  /*3200*/  VIADD R23, R23, UR7 ;  /* 0x0000000717177c36 */ /* 0x000fca0008000000 */
[----:B------:R-:W-:-:S13]  /*3210*/  ISETP.GE.AND P0, PT, R23, UR6, PT ;  /* 0x0000000617007c0c */ /* 0x000fda000bf06270 */
[----:B------:R-:W-:Y:S05]  /*3220*/  @!P0 BRA `(.L_x_25) ;  /* 0xfffffffc00888947 */ /* 0x000fea000383ffff */
.L_x_22:
[----:B01----:R-:W-:Y:S05]  /*3230*/  BSYNC.RECONVERGENT B0 ;  /* 0x0000000000007941 */ /* 0x003fea0003800200 */
.L_x_21:
[----:B------:R-:W-:Y:S01]  /*3240*/  UIADD3 UR4, UPT, UPT, UR4, 0x1, URZ ;  /* 0x0000000104047890 */ /* 0x000fe2000fffe0ff */
[----:B------:R-:W-:-:S03]  /*3250*/  VIMNMX R8, PT, PT, R8, R25, !PT ;  /* 0x0000001908087248 */ /* 0x000fc60007fe0100 */
[----:B------:R-:W-:-:S09]  /*3260*/  UISETP.NE.AND UP0, UPT, UR4, 0x100, UPT ;  /* 0x000001000400788c */ /* 0x000fd2000bf05270 */
[----:B------:R-:W-:Y:S05]  /*3270*/  BRA.U.ANY !UP0, `(.L_x_26) ;  /* 0x0000000108047547 */ /* 0x000fea000b900000 */
[----:B------:R-:W-:Y:S05]  /*3280*/  BRA `(.L_x_27) ;  /* 0xfffffff400287947 */ /* 0x000fea000383ffff */
.L_x_26:
[----:B------:R-:W0:Y:S01]  /*3290*/  S2R R0, SR_LANEID ;  /* 0x0000000000007919 */ /* 0x000e220000000000 */
[----:B------:R-:W1:Y:S01]  /*32a0*/  S2UR UR6, SR_CgaCtaId ;  /* 0x00000000000679c3 */ /* 0x000e620000008800 */
[----:B------:R-:W-:Y:S01]  /*32b0*/  VOTEU.ANY UR5, UPT, PT ;  /* 0x0000000000057886 */ /* 0x000fe200038e0100 */
[----:B------:R-:W-:Y:S01]  /*32c0*/  CREDUX.MAX.S32 UR10, R8 ;  /* 0x00000000080a72cc */ /* 0x000fe20000000200 */
[----:B------:R-:W-:Y:S01]  /*32d0*/  UFLO.U32 UR5, UR5 ;  /* 0x00000005000572bd */ /* 0x000fe200080e0000 */
[----:B------:R-:W-:-:S05]  /*32e0*/  ISETP.NE.AND P1, PT, R10, RZ, PT ;  /* 0x000000ff0a00720c */ /* 0x000fca0003f25270 */
[----:B0-----:R-:W-:Y:S01]  /*32f0*/  ISETP.EQ.U32.AND P0, PT, R0, UR5, PT ;  /* 0x0000000500007c0c */ /* 0x001fe2000bf02070 */
[----:B------:R-:W-:-:S05]  /*3300*/  UMOV UR5, 0x400 ;  /* 0x0000040000057882 */ /* 0x000fca0000000000 */
[----:B------:R-:W-:Y:S01]  /*3310*/  IMAD.U32 R0, RZ, RZ, UR10 ;  /* 0x0000000aff007e24 */ /* 0x000fe2000f8e00ff */
[----:B-1----:R-:W-:-:S09]  /*3320*/  ULEA UR5, UR6, UR5, 0x18 ;  /* 0x0000000506057291 */ /* 0x002fd2000f8ec0ff */
[----:B------:R0:W-:Y:S01]  /*3330*/  @P0 ATOMS.MAX.S32 RZ, [UR5], R0 ;  /* 0x00000000ffff098c */ /* 0x0001e20009000205 */
[----:B------:R-:W-:Y:S06]  /*3340*/  BAR.SYNC.DEFER_BLOCKING 0x0 ;  /* 0x0000000000007b1d */ /* 0x000fec0000010000 */
[----:B------:R-:W-:Y:S05]  /*3350*/  @P1 EXIT ;  /* 0x000000000000194d */ /* 0x000fea0003800000 */
[----:B------:R-:W1:Y:S01]  /*3360*/  LDS R5, [UR5] ;  /* 0x00000005ff057984 */ /* 0x000e620008000800 */
[----:B------:R-:W1:Y:S03]  /*3370*/  LDC.64 R2, c[0x0][0x3a0] ;  /* 0x0000e800ff027b82 */ /* 0x000e660000000a00 */
[----:B-1----:R-:W-:Y:S01]  /*3380*/  REDG.E.MAX.S32.STRONG.GPU desc[UR8][R2.64], R5 ;  /* 0x000000050200798e */ /* 0x002fe2000d12e308 */
[----:B------:R-:W-:Y:S05]  /*3390*/  EXIT ;  /* 0x000000000000794d */ /* 0x000fea0003800000 */
        .weak           $__internal_0_$__cuda_sm20_sqrt_rn_f32_slowpath
        .type           $__internal_0_$__cuda_sm20_sqrt_rn_f32_slowpath,@function
        .size           $__internal_0_$__cuda_sm20_sqrt_rn_f32_slowpath,($__internal_1_$__cuda_sm3x_div_rn_noftz_f32_slowpath - $__internal_0_$__cuda_sm20_sqrt_rn_f32_slowpath)
$__internal_0_$__cuda_sm20_sqrt_rn_f32_slowpath:
[----:B------:R-:W-:-:S13]  /*33a0*/  LOP3.LUT P0, RZ, R0, 0x7fffffff, RZ, 0xc0, !PT ;  /* 0x7fffffff00ff7812 */ /* 0x000fda000780c0ff */
[----:B------:R-:W-:Y:S01]  /*33b0*/  @!P0 IMAD.MOV.U32 R9, RZ, RZ, R0 ;  /* 0x000000ffff098224 */ /* 0x000fe200078e0000 */
[----:B------:R-:W-:Y:S06]  /*33c0*/  @!P0 BRA `(.L_x_28) ;  /* 0x0000000000408947 */ /* 0x000fec0003800000 */
[----:B------:R-:W-:-:S13]  /*33d0*/  FSETP.GEU.FTZ.AND P0, PT, R0, RZ, PT ;  /* 0x000000ff0000720b */ /* 0x000fda0003f1e000 */
[----:B------:R-:W-:Y:S01]  /*33e0*/  @!P0 IMAD.MOV.U32 R9, RZ, RZ, 0x7fffffff ;  /* 0x7fffffffff098424 */ /* 0x000fe200078e00ff */
[----:B------:R-:W-:Y:S06]  /*33f0*/  @!P0 BRA `(.L_x_28) ;  /* 0x0000000000348947 */ /* 0x000fec0003800000 */
[----:B------:R-:W-:-:S13]  /*3400*/  FSETP.GTU.FTZ.AND P0, PT, |R0|, +INF , PT ;  /* 0x7f8000000000780b */ /* 0x000fda0003f1c200 */
[----:B------:R-:W-:Y:S01]  /*3410*/  @P0 FADD.FTZ R9, R0, 1 ;  /* 0x3f80000000090421 */ /* 0x000fe20000010000 */
[----:B------:R-:W-:Y:S06]  /*3420*/  @P0 BRA `(.L_x_28) ;  /* 0x0000000000280947 */ /* 0x000fec0003800000 */
[----:B------:R-:W-:-:S13]  /*3430*/  FSETP.NEU.FTZ.AND P0, PT, |R0|, +INF , PT ;  /* 0x7f8000000000780b */ /* 0x000fda0003f1d200 */
[----:B------:R-:W-:-:S04]  /*3440*/  @P0 FFMA R15, R0, 1.84467440737095516160e+19, RZ ;  /* 0x5f800000000f0823 */ /* 0x000fc800000000ff */
[----:B------:R-:W0:Y:S02]  /*3450*/  @P0 MUFU.RSQ R16, R15 ;  /* 0x0000000f00100308 */ /* 0x000e240000001400 */
[----:B0-----:R-:W-:Y:S01]  /*3460*/  @P0 FMUL.FTZ R18, R15, R16 ;  /* 0x000000100f120220 */ /* 0x001fe20000410000 */
[----:B------:R-:W-:-:S03]  /*3470*/  @P0 FMUL.FTZ R16, R16, 0.5 ;  /* 0x3f00000010100820 */ /* 0x000fc60000410000 */
[----:B------:R-:W-:-:S04]  /*3480*/  @P0 FADD.FTZ R9, -R18, -RZ ;  /* 0x800000ff12090221 */ /* 0x000fc80000010100 */
[----:B------:R-:W-:Y:S01]  /*3490*/  @P0 FFMA R17, R18, R9, R15 ;  /* 0x0000000912110223 */ /* 0x000fe2000000000f */
[----:B------:R-:W-:-:S03]  /*34a0*/  @!P0 IMAD.MOV.U32 R9, RZ, RZ, R0 ;  /* 0x000000ffff098224 */ /* 0x000fc600078e0000 */
[----:B------:R-:W-:-:S04]  /*34b0*/  @P0 FFMA R16, R17, R16, R18 ;  /* 0x0000001011100223 */ /* 0x000fc80000000012 */
[----:B------:R-:W-:-:S07]  /*34c0*/  @P0 FMUL.FTZ R9, R16, 2.3283064365386962891e-10 ;  /* 0x2f80000010090820 */ /* 0x000fce0000410000 */
.L_x_28:
[----:B------:R-:W-:Y:S02]  /*34d0*/  IMAD.MOV.U32 R16, RZ, RZ, R19 ;  /* 0x000000ffff107224 */ /* 0x000fe400078e0013 */
[----:B------:R-:W-:-:S04]  /*34e0*/  IMAD.MOV.U32 R17, RZ, RZ, 0x0 ;  /* 0x00000000ff117424 */ /* 0x000fc800078e00ff */
[----:B------:R-:W-:Y:S05]  /*34f0*/  RET.REL.NODEC R16 `(_Z9ransacKerPK2KPS1_PKtiPifi) ;  /* 0xffffffc810c07950 */ /* 0x000fea0003c3ffff */
        .weak           $__internal_1_$__cuda_sm3x_div_rn_noftz_f32_slowpath
        .type           $__internal_1_$__cuda_sm3x_div_rn_noftz_f32_slowpath,@function
        .size           $__internal_1_$__cuda_sm3x_div_rn_noftz_f32_slowpath,(.L_x_71 - $__internal_1_$__cuda_sm3x_div_rn_noftz_f32_slowpath)
$__internal_1_$__cuda_sm3x_div_rn_noftz_f32_slowpath:
[----:B------:R-:W-:Y:S01]  /*3500*/  SHF.R.U32.HI R17, RZ, 0x17, R15 ;  /* 0x00000017ff117819 */ /* 0x000fe2000001160f */
[----:B------:R-:W-:Y:S01]  /*3510*/  BSSY.RECONVERGENT B1, `(.L_x_29) ;  /* 0x0000064000017945 */ /* 0x000fe20003800200 */
[--C-:B------:R-:W-:Y:S01]  /*3520*/  SHF.R.U32.HI R9, RZ, 0x17, R0.reuse ;  /* 0x00000017ff097819 */ /* 0x100fe20000011600 */
[----:B------:R-:W-:Y:S01]  /*3530*/  IMAD.MOV.U32 R19, RZ, RZ, R0 ;  /* 0x000000ffff137224 */ /* 0x000fe200078e0000 */
[----:B------:R-:W-:Y:S02]  /*3540*/  LOP3.LUT R17, R17, 0xff, RZ, 0xc0, !PT ;  /* 0x000000ff11117812 */ /* 0x000fe400078ec0ff */
[----:B------:R-:W-:-:S03]  /*3550*/  LOP3.LUT R22, R9, 0xff, RZ, 0xc0, !PT ;  /* 0x000000ff09167812 */ /* 0x000fc600078ec0ff */
[----:B------:R-:W-:Y:S02]  /*3560*/  VIADD R21, R17, 0xffffffff ;  /* 0xffffffff11157836 */ /* 0x000fe40000000000 */
[----:B------:R-:W-:-:S03]  /*3570*/  VIADD R20, R22, 0xffffffff ;  /* 0xffffffff16147836 */ /* 0x000fc60000000000 */
[----:B------:R-:W-:-:S04]  /*3580*/  ISETP.GT.U32.AND P0, PT, R21, 0xfd, PT ;  /* 0x000000fd1500780c */ /* 0x000fc80003f04070 */
[----:B------:R-:W-:-:S13]  /*3590*/  ISETP.GT.U32.OR P0, PT, R20, 0xfd, P0 ;  /* 0x000000fd1400780c */ /* 0x000fda0000704470 */
[----:B------:R-:W-:Y:S01]  /*35a0*/  @!P0 IMAD.MOV.U32 R18, RZ, RZ, RZ ;  /* 0x000000ffff128224 */ /* 0x000fe200078e00ff */
[----:B------:R-:W-:Y:S06]  /*35b0*/  @!P0 BRA `(.L_x_30) ;  /* 0x0000000000608947 */ /* 0x000fec0003800000 */
[----:B------:R-:W-:Y:S01]  /*35c0*/  FSETP.GTU.FTZ.AND P0, PT, |R0|, +INF , PT ;  /* 0x7f8000000000780b */ /* 0x000fe20003f1c200 */
[----:B------:R-:W-:Y:S01]  /*35d0*/  IMAD.MOV.U32 R9, RZ, RZ, R15 ;  /* 0x000000ffff097224 */ /* 0x000fe200078e000f */
[----:B------:R-:W-:-:S04]  /*35e0*/  FSETP.GTU.FTZ.AND P1, PT, |R15|, +INF , PT ;  /* 0x7f8000000f00780b */ /* 0x000fc80003f3c200 */
[----:B------:R-:W-:-:S13]  /*35f0*/  PLOP3.LUT P0, PT, P0, P1, PT, 0xf8, 0x8f ;  /* 0x00000000008f781c */ /* 0x000fda0000703f70 */
[----:B------:R-:W-:Y:S05]  /*3600*/  @P0 BRA `(.L_x_31) ;  /* 0x00000004004c0947 */ /* 0x000fea0003800000 */
[----:B------:R-:W-:-:S13]  /*3610*/  LOP3.LUT P0, RZ, R15, 0x7fffffff, R19, 0xc8, !PT ;  /* 0x7fffffff0fff7812 */ /* 0x000fda000780c813 */
[----:B------:R-:W-:Y:S05]  /*3620*/  @!P0 BRA `(.L_x_32) ;  /* 0x00000004003c8947 */ /* 0x000fea0003800000 */
[C---:B------:R-:W-:Y:S02]  /*3630*/  FSETP.NEU.FTZ.AND P0, PT, |R0|.reuse, +INF , PT ;  /* 0x7f8000000000780b */ /* 0x040fe40003f1d200 */
[----:B------:R-:W-:Y:S02]  /*3640*/  FSETP.NEU.FTZ.AND P3, PT, |R9|, +INF , PT ;  /* 0x7f8000000900780b */ /* 0x000fe40003f7d200 */
[----:B------:R-:W-:-:S11]  /*3650*/  FSETP.NEU.FTZ.AND P1, PT, |R0|, +INF , PT ;  /* 0x7f8000000000780b */ /* 0x000fd60003f3d200 */
[----:B------:R-:W-:Y:S05]  /*3660*/  @!P3 BRA !P0, `(.L_x_32) ;  /* 0x00000004002cb947 */ /* 0x000fea0004000000 */
[----:B------:R-:W-:-:S04]  /*3670*/  LOP3.LUT P0, RZ, R19, 0x7fffffff, RZ, 0xc0, !PT ;  /* 0x7fffffff13ff7812 */ /* 0x000fc8000780c0ff */
[----:B------:R-:W-:-:S13]  /*3680*/  PLOP3.LUT P0, PT, P3, P0, PT, 0x2f, 0xf2 ;  /* 0x0000000000f2781c */ /* 0x000fda0001f00577 */
[----:B------:R-:W-:Y:S05]  /*3690*/  @P0 BRA `(.L_x_33) ;  /* 0x0000000400180947 */ /* 0x000fea0003800000 */
[----:B------:R-:W-:-:S04]  /*36a0*/  LOP3.LUT P0, RZ, R15, 0x7fffffff, RZ, 0xc0, !PT ;  /* 0x7fffffff0fff7812 */ /* 0x000fc8000780c0ff */
[----:B------:R-:W-:-:S13]  /*36b0*/  PLOP3.LUT P0, PT, P1, P0, PT, 0x2f, 0xf2 ;  /* 0x0000000000f2781c */ /* 0x000fda0000f00577 */
[----:B------:R-:W-:Y:S05]  /*36c0*/  @P0 BRA `(.L_x_34) ;  /* 0x0000000400000947 */ /* 0x000fea0003800000 */
[----:B------:R-:W-:Y:S02]  /*36d0*/  ISETP.GE.AND P0, PT, R20, RZ, PT ;  /* 0x000000ff1400720c */ /* 0x000fe40003f06270 */
[----:B------:R-:W-:-:S11]  /*36e0*/  ISETP.GE.AND P1, PT, R21, RZ, PT ;  /* 0x000000ff1500720c */ /* 0x000fd60003f26270 */
[----:B------:R-:W-:Y:S02]  /*36f0*/  @P0 IMAD.MOV.U32 R18, RZ, RZ, RZ ;  /* 0x000000ffff120224 */ /* 0x000fe400078e00ff */
[----:B------:R-:W-:Y:S01]  /*3700*/  @!P0 FFMA R19, R0, 1.84467440737095516160e+19, RZ ;  /* 0x5f80000000138823 */ /* 0x000fe200000000ff */
[----:B------:R-:W-:Y:S02]  /*3710*/  @!P0 IMAD.MOV.U32 R18, RZ, RZ, -0x40 ;  /* 0xffffffc0ff128424 */ /* 0x000fe400078e00ff */
[----:B------:R-:W-:Y:S02]  /*3720*/  @!P1 FFMA R15, R9, 1.84467440737095516160e+19, RZ ;  /* 0x5f800000090f9823 */ /* 0x000fe400000000ff */
[----:B------:R-:W-:-:S07]  /*3730*/  @!P1 VIADD R18, R18, 0x40 ;  /* 0x0000004012129836 */ /* 0x000fce0000000000 */
.L_x_30:
[----:B------:R-:W-:Y:S01]  /*3740*/  LEA R0, R17, 0xc0800000, 0x17 ;  /* 0xc080000011007811 */ /* 0x000fe200078eb8ff */
[----:B------:R-:W-:Y:S01]  /*3750*/  VIADD R22, R22, 0xffffff81 ;  /* 0xffffff8116167836 */ /* 0x000fe20000000000 */
[----:B------:R-:W-:Y:S03]  /*3760*/  BSSY.RECONVERGENT B2, `(.L_x_35) ;  /* 0x0000035000027945 */ /* 0x000fe60003800200 */
[----:B------:R-:W-:Y:S01]  /*3770*/  IMAD.IADD R15, R15, 0x1, -R0 ;  /* 0x000000010f0f7824 */ /* 0x000fe200078e0a00 */
[C---:B------:R-:W-:Y:S01]  /*3780*/  IADD3 R17, PT, PT, R22.reuse, 0x7f, -R17 ;  /* 0x0000007f16117810 */ /* 0x040fe20007ffe811 */
[----:B------:R-:W-:Y:S02]  /*3790*/  IMAD R0, R22, -0x800000, R19 ;  /* 0xff80000016007824 */ /* 0x000fe400078e0213 */
[----:B------:R-:W0:Y:S01]  /*37a0*/  MUFU.RCP R9, R15 ;  /* 0x0000000f00097308 */ /* 0x000e220000001000 */
[----:B------:R-:W-:Y:S01]  /*37b0*/  FADD.FTZ R21, -R15, -RZ ;  /* 0x800000ff0f157221 */ /* 0x000fe20000010100 */
[----:B------:R-:W-:-:S03]  /*37c0*/  IMAD.IADD R17, R17, 0x1, R18 ;  /* 0x0000000111117824 */ /* 0x000fc600078e0212 */
[----:B0-----:R-:W-:-:S04]  /*37d0*/  FFMA R20, R9, R21, 1 ;  /* 0x3f80000009147423 */ /* 0x001fc80000000015 */
[----:B------:R-:W-:-:S04]  /*37e0*/  FFMA R9, R9, R20, R9 ;  /* 0x0000001409097223 */ /* 0x000fc80000000009 */
[----:B------:R-:W-:-:S04]  /*37f0*/  FFMA R20, R0, R9, RZ ;  /* 0x0000000900147223 */ /* 0x000fc800000000ff */
[----:B------:R-:W-:-:S04]  /*3800*/  FFMA R19, R21, R20, R0 ;  /* 0x0000001415137223 */ /* 0x000fc80000000000 */
[----:B------:R-:W-:-:S04]  /*3810*/  FFMA R20, R9, R19, R20 ;  /* 0x0000001309147223 */ /* 0x000fc80000000014 */
[----:B------:R-:W-:-:S04]  /*3820*/  FFMA R21, R21, R20, R0 ;  /* 0x0000001415157223 */ /* 0x000fc80000000000 */
[----:B------:R-:W-:-:S05]  /*3830*/  FFMA R0, R9, R21, R20 ;  /* 0x0000001509007223 */ /* 0x000fca0000000014 */
[----:B------:R-:W-:-:S04]  /*3840*/  SHF.R.U32.HI R15, RZ, 0x17, R0 ;  /* 0x00000017ff0f7819 */ /* 0x000fc80000011600 */
[----:B------:R-:W-:-:S05]  /*3850*/  LOP3.LUT R15, R15, 0xff, RZ, 0xc0, !PT ;  /* 0x000000ff0f0f7812 */ /* 0x000fca00078ec0ff */
[----:B------:R-:W-:-:S04]  /*3860*/  IMAD.IADD R19, R15, 0x1, R17 ;  /* 0x000000010f137824 */ /* 0x000fc800078e0211 */
[----:B------:R-:W-:-:S05]  /*3870*/  VIADD R15, R19, 0xffffffff ;  /* 0xffffffff130f7836 */ /* 0x000fca0000000000 */
[----:B------:R-:W-:-:S13]  /*3880*/  ISETP.GE.U32.AND P0, PT, R15, 0xfe, PT ;  /* 0x000000fe0f00780c */ /* 0x000fda0003f06070 */
[----:B------:R-:W-:Y:S05]  /*3890*/  @!P0 BRA `(.L_x_36) ;  /* 0x0000000000808947 */ /* 0x000fea0003800000 */
[----:B------:R-:W-:-:S13]  /*38a0*/  ISETP.GT.AND P0, PT, R19, 0xfe, PT ;  /* 0x000000fe1300780c */ /* 0x000fda0003f04270 */
[----:B------:R-:W-:Y:S05]  /*38b0*/  @P0 BRA `(.L_x_37) ;  /* 0x00000000006c0947 */ /* 0x000fea0003800000 */
[----:B------:R-:W-:-:S13]  /*38c0*/  ISETP.GE.AND P0, PT, R19, 0x1, PT ;  /* 0x000000011300780c */ /* 0x000fda0003f06270 */
[----:B------:R-:W-:Y:S05]  /*38d0*/  @P0 BRA `(.L_x_38) ;  /* 0x0000000000740947 */ /* 0x000fea0003800000 */
[----:B------:R-:W-:Y:S02]  /*38e0*/  ISETP.GE.AND P0, PT, R19, -0x18, PT ;  /* 0xffffffe81300780c */ /* 0x000fe40003f06270 */
[----:B------:R-:W-:-:S11]  /*38f0*/  LOP3.LUT R0, R0, 0x80000000, RZ, 0xc0, !PT ;  /* 0x8000000000007812 */ /* 0x000fd600078ec0ff */
[----:B------:R-:W-:Y:S05]  /*3900*/  @!P0 BRA `(.L_x_38) ;  /* 0x0000000000688947 */ /* 0x000fea0003800000 */
[-CC-:B------:R-:W-:Y:S01]  /*3910*/  FFMA.RZ R15, R9, R21.reuse, R20.reuse ;  /* 0x00000015090f7223 */ /* 0x180fe2000000c014 */
[C---:B------:R-:W-:Y:S01]  /*3920*/  VIADD R18, R19.reuse, 0x20 ;  /* 0x0000002013127836 */ /* 0x040fe20000000000 */
[C---:B------:R-:W-:Y:S02]  /*3930*/  ISETP.NE.AND P3, PT, R19.reuse, RZ, PT ;  /* 0x000000ff1300720c */ /* 0x040fe40003f65270 */
[----:B------:R-:W-:Y:S02]  /*3940*/  ISETP.NE.AND P1, PT, R19, RZ, PT ;  /* 0x000000ff1300720c */ /* 0x000fe40003f25270 */
[----:B------:R-:W-:Y:S01]  /*3950*/  LOP3.LUT R17, R15, 0x7fffff, RZ, 0xc0, !PT ;  /* 0x007fffff0f117812 */ /* 0x000fe200078ec0ff */
[CCC-:B------:R-:W-:Y:S01]  /*3960*/  FFMA.RP R15, R9.reuse, R21.reuse, R20.reuse ;  /* 0x00000015090f7223 */ /* 0x1c0fe20000008014 */
[----:B------:R-:W-:Y:S01]  /*3970*/  FFMA.RM R20, R9, R21, R20 ;  /* 0x0000001509147223 */ /* 0x000fe20000004014 */
[----:B------:R-:W-:Y:S01]  /*3980*/  IMAD.MOV R9, RZ, RZ, -R19 ;  /* 0x000000ffff097224 */ /* 0x000fe200078e0a13 */
[----:B------:R-:W-:-:S03]  /*3990*/  LOP3.LUT R17, R17, 0x800000, RZ, 0xfc, !PT ;  /* 0x0080000011117812 */ /* 0x000fc600078efcff */
[----:B------:R-:W-:Y:S02]  /*39a0*/  FSETP.NEU.FTZ.AND P0, PT, R15, R20, PT ;  /* 0x000000140f00720b */ /* 0x000fe40003f1d000 */
[----:B------:R-:W-:Y:S02]  /*39b0*/  SHF.L.U32 R18, R17, R18, RZ ;  /* 0x0000001211127219 */ /* 0x000fe400000006ff */
[----:B------:R-:W-:Y:S02]  /*39c0*/  SEL R20, R9, RZ, P3 ;  /* 0x000000ff09147207 */ /* 0x000fe40001800000 */
[----:B------:R-:W-:Y:S02]  /*39d0*/  ISETP.NE.AND P1, PT, R18, RZ, P1 ;  /* 0x000000ff1200720c */ /* 0x000fe40000f25270 */
[----:B------:R-:W-:Y:S02]  /*39e0*/  SHF.R.U32.HI R20, RZ, R20, R17 ;  /* 0x00000014ff147219 */ /* 0x000fe40000011611 */
[----:B------:R-:W-:-:S02]  /*39f0*/  PLOP3.LUT P0, PT, P0, P1, PT, 0xf8, 0x8f ;  /* 0x00000000008f781c */ /* 0x000fc40000703f70 */
[----:B------:R-:W-:Y:S02]  /*3a00*/  SHF.R.U32.HI R18, RZ, 0x1, R20 ;  /* 0x00000001ff127819 */ /* 0x000fe40000011614 */
[----:B------:R-:W-:-:S04]  /*3a10*/  SEL R9, RZ, 0x1, !P0 ;  /* 0x00000001ff097807 */ /* 0x000fc80004000000 */
[----:B------:R-:W-:-:S04]  /*3a20*/  LOP3.LUT R9, R9, 0x1, R18, 0xf8, !PT ;  /* 0x0000000109097812 */ /* 0x000fc800078ef812 */
[----:B------:R-:W-:-:S05]  /*3a30*/  LOP3.LUT R9, R9, R20, RZ, 0xc0, !PT ;  /* 0x0000001409097212 */ /* 0x000fca00078ec0ff */
[----:B------:R-:W-:-:S05]  /*3a40*/  IMAD.IADD R9, R18, 0x1, R9 ;  /* 0x0000000112097824 */ /* 0x000fca00078e0209 */
[----:B------:R-:W-:Y:S01]  /*3a50*/  LOP3.LUT R0, R9, R0, RZ, 0xfc, !PT ;  /* 0x0000000009007212 */ /* 0x000fe200078efcff */
[----:B------:R-:W-:Y:S06]  /*3a60*/  BRA `(.L_x_38) ;  /* 0x0000000000107947 */ /* 0x000fec0003800000 */
.L_x_37:
[----:B------:R-:W-:-:S04]  /*3a70*/  LOP3.LUT R0, R0, 0x80000000, RZ, 0xc0, !PT ;  /* 0x8000000000007812 */ /* 0x000fc800078ec0ff */
[----:B------:R-:W-:Y:S01]  /*3a80*/  LOP3.LUT R0, R0, 0x7f800000, RZ, 0xfc, !PT ;  /* 0x7f80000000007812 */ /* 0x000fe200078efcff */
[----:B------:R-:W-:Y:S06]  /*3a90*/  BRA `(.L_x_38) ;  /* 0x0000000000047947 */ /* 0x000fec0003800000 */
.L_x_36:
[----:B------:R-:W-:-:S07]  /*3aa0*/  IMAD R0, R17, 0x800000, R0 ;  /* 0x0080000011007824 */ /* 0x000fce00078e0200 */
.L_x_38:
[----:B------:R-:W-:Y:S05]  /*3ab0*/  BSYNC.RECONVERGENT B2 ;  /* 0x0000000000027941 */ /* 0x000fea0003800200 */
.L_x_35:
[----:B------:R-:W-:Y:S05]  /*3ac0*/  BRA `(.L_x_39) ;  /* 0x0000000000207947 */ /* 0x000fea0003800000 */
.L_x_34:
[----:B------:R-:W-:-:S04]  /*3ad0*/  LOP3.LUT R0, R15, 0x80000000, R19, 0x48, !PT ;  /* 0x800000000f007812 */ /* 0x000fc800078e4813 */
[----:B------:R-:W-:Y:S01]  /*3ae0*/  LOP3.LUT R0, R0, 0x7f800000, RZ, 0xfc, !PT ;  /* 0x7f80000000007812 */ /* 0x000fe200078efcff */
[----:B------:R-:W-:Y:S06]  /*3af0*/  BRA `(.L_x_39) ;  /* 0x0000000000147947 */ /* 0x000fec0003800000 */
.L_x_33:
[----:B------:R-:W-:Y:S01]  /*3b00*/  LOP3.LUT R0, R15, 0x80000000, R19, 0x48, !PT ;  /* 0x800000000f007812 */ /* 0x000fe200078e4813 */
[----:B------:R-:W-:Y:S06]  /*3b10*/  BRA `(.L_x_39) ;  /* 0x00000000000c7947 */ /* 0x000fec0003800000 */
.L_x_32:
[----:B------:R-:W0:Y:S01]  /*3b20*/  MUFU.RSQ R0, -QNAN ;  /* 0xffc0000000007908 */ /* 0x000e220000001400 */
[----:B------:R-:W-:Y:S05]  /*3b30*/  BRA `(.L_x_39) ;  /* 0x0000000000047947 */ /* 0x000fea0003800000 */
.L_x_31:
[----:B------:R-:W-:-:S07]  /*3b40*/  FADD.FTZ R0, R0, R9 ;  /* 0x0000000900007221 */ /* 0x000fce0000010000 */
.L_x_39:
[----:B------:R-:W-:Y:S05]  /*3b50*/  BSYNC.RECONVERGENT B1 ;  /* 0x0000000000017941 */ /* 0x000fea0003800200 */
.L_x_29:
[----:B------:R-:W-:-:S04]  /*3b60*/  IMAD.MOV.U32 R17, RZ, RZ, 0x0 ;  /* 0x00000000ff117424 */ /* 0x000fc800078e00ff */
[----:B0-----:R-:W-:Y:S05]  /*3b70*/  RET.REL.NODEC R16 `(_Z9ransacKerPK2KPS1_PKtiPifi) ;  /* 0xffffffc410207950 */ /* 0x001fea0003c3ffff */
.L_x_40:
[----:B------:R-:W-:-:S00]  /*3b80*/  BRA `(.L_x_40) ;  /* 0xfffffffc00fc7947 */ /* 0x000fc0000383ffff */
[----:B------:R-:W-:-:S00]  /*3b90*/  NOP ;  /* 0x0000000000007918 */ /* 0x000fc00000000000 */
        /* <DEDUP_REMOVED lines=14> */
.L_x_71:


//--------------------- .text._Z8matchKerPKjS0_iiPtf --------------------------
	.section	.text._Z8matchKerPKjS0_iiPtf,"ax",@progbits
	.align	128
        .global         _Z8matchKerPKjS0_iiPtf
        .type           _Z8matchKerPKjS0_iiPtf,@function
        .size           _Z8matchKerPKjS0_iiPtf,(.L_x_74 - _Z8matchKerPKjS0_iiPtf)
        .other          _Z8matchKerPKjS0_iiPtf,@"STO_CUDA_ENTRY STV_DEFAULT"
_Z8matchKerPKjS0_iiPtf:
.text._Z8matchKerPKjS0_iiPtf:
[----:B------:R-:W-:Y:S01]  /*0000*/  LDC R1, c[0x0][0x37c] ;  /* 0x0000df00ff017b82 */ /* 0x000fe20000000800 */
[----:B------:R-:W0:Y:S07]  /*0010*/  S2R R3, SR_TID.X ;  /* 0x0000000000037919 */ /* 0x000e2e0000002100 */
[----:B------:R-:W0:Y:S01]  /*0020*/  S2UR UR4, SR_CTAID.X ;  /* 0x00000000000479c3 */ /* 0x000e220000002500 */
[----:B------:R-:W1:Y:S07]  /*0030*/  LDCU UR5, c[0x0][0x390] ;  /* 0x00007200ff0577ac */ /* 0x000e6e0008000800 */
[----:B------:R-:W0:Y:S02]  /*0040*/  LDC R0, c[0x0][0x360] ;  /* 0x0000d800ff007b82 */ /* 0x000e240000000800 */
[----:B0-----:R-:W-:-:S05]  /*0050*/  IMAD R0, R0, UR4, R3 ;  /* 0x0000000400007c24 */ /* 0x001fca000f8e0203 */
[----:B-1----:R-:W-:-:S13]  /*0060*/  ISETP.GE.AND P0, PT, R0, UR5, PT ;  /* 0x0000000500007c0c */ /* 0x002fda000bf06270 */
[----:B------:R-:W-:Y:S05]  /*0070*/  @P0 EXIT ;  /* 0x000000000000094d */ /* 0x000fea0003800000 */
[----:B------:R-:W0:Y:S01]  /*0080*/  LDCU UR4, c[0x0][0x394] ;  /* 0x00007280ff0477ac */ /* 0x000e220008000800 */
[----:B------:R-:W-:Y:S02]  /*0090*/  IMAD.MOV.U32 R9, RZ, RZ, 0xffff ;  /* 0x0000ffffff097424 */ /* 0x000fe400078e00ff */
[----:B------:R-:W-:Y:S01]  /*00a0*/  IMAD.MOV.U32 R4, RZ, RZ, 0x44000000 ;  /* 0x44000000ff047424 */ /* 0x000fe200078e00ff */
[----:B------:R-:W1:Y:S01]  /*00b0*/  LDCU.64 UR6, c[0x0][0x358] ;  /* 0x00006b00ff0677ac */ /* 0x000e620008000a00 */
[----:B------:R-:W-:Y:S01]  /*00c0*/  IMAD.MOV.U32 R6, RZ, RZ, 0x44000000 ;  /* 0x44000000ff067424 */ /* 0x000fe200078e00ff */
[----:B0-----:R-:W-:-:S09]  /*00d0*/  UISETP.GE.AND UP0, UPT, UR4, 0x1, UPT ;  /* 0x000000010400788c */ /* 0x001fd2000bf06270 */
[----:B-1----:R-:W-:Y:S05]  /*00e0*/  BRA.U !UP0, `(.L_x_41) ;  /* 0x0000000908447547 */ /* 0x002fea000b800000 */
[----:B------:R-:W0:Y:S01]  /*00f0*/  LDC.64 R2, c[0x0][0x380] ;  /* 0x0000e000ff027b82 */ /* 0x000e220000000a00 */
[----:B------:R-:W-:Y:S01]  /*0100*/  UISETP.NE.AND UP0, UPT, UR4, 0x1, UPT ;  /* 0x000000010400788c */ /* 0x000fe2000bf05270 */
[----:B------:R-:W-:Y:S01]  /*0110*/  IMAD.SHL.U32 R5, R0, 0x8, RZ ;  /* 0x0000000800057824 */ /* 0x000fe200078e00ff */
[----:B------:R-:W-:Y:S01]  /*0120*/  ULOP3.LUT UR5, UR4, 0x1, URZ, 0xc0, !UPT ;  /* 0x0000000104057892 */ /* 0x000fe2000f8ec0ff */
[----:B------:R-:W-:Y:S02]  /*0130*/  IMAD.MOV.U32 R6, RZ, RZ, 0x200 ;  /* 0x00000200ff067424 */ /* 0x000fe400078e00ff */
[----:B------:R-:W-:Y:S01]  /*0140*/  IMAD.MOV.U32 R9, RZ, RZ, -0x1 ;  /* 0xffffffffff097424 */ /* 0x000fe200078e00ff */
[----:B------:R-:W-:Y:S01]  /*0150*/  UISETP.NE.U32.AND UP1, UPT, UR5, 0x1, UPT ;  /* 0x000000010500788c */ /* 0x000fe2000bf25070 */
[----:B------:R-:W-:Y:S02]  /*0160*/  IMAD.MOV.U32 R8, RZ, RZ, RZ ;  /* 0x000000ffff087224 */ /* 0x000fe400078e00ff */
[----:B------:R-:W-:-:S02]  /*0170*/  IMAD.MOV.U32 R7, RZ, RZ, 0x200 ;  /* 0x00000200ff077424 */ /* 0x000fc400078e00ff */
[----:B0-----:R-:W-:Y:S01]  /*0180*/  IMAD.WIDE R2, R5, 0x4, R2 ;  /* 0x0000000405027825 */ /* 0x001fe200078e0202 */
[----:B------:R-:W-:Y:S06]  /*0190*/  BRA.U !UP0, `(.L_x_42) ;  /* 0x0000000508587547 */ /* 0x000fec000b800000 */
[----:B------:R0:W5:Y:S04]  /*01a0*/  LDG.E R11, desc[UR6][R2.64] ;  /* 0x00000006020b7981 */ /* 0x000168000c1e1900 */
[----:B------:R0:W5:Y:S04]  /*01b0*/  LDG.E R12, desc[UR6][R2.64+0x4] ;  /* 0x00000406020c7981 */ /* 0x000168000c1e1900 */
[----:B------:R0:W5:Y:S04]  /*01c0*/  LDG.E R13, desc[UR6][R2.64+0x8] ;  /* 0x00000806020d7981 */ /* 0x000168000c1e1900 */
[----:B------:R0:W5:Y:S04]  /*01d0*/  LDG.E R14, desc[UR6][R2.64+0xc] ;  /* 0x00000c06020e7981 */ /* 0x000168000c1e1900 */
[----:B------:R0:W5:Y:S04]  /*01e0*/  LDG.E R15, desc[UR6][R2.64+0x10] ;  /* 0x00001006020f7981 */ /* 0x000168000c1e1900 */
[----:B------:R0:W5:Y:S04]  /*01f0*/  LDG.E R16, desc[UR6][R2.64+0x14] ;  /* 0x0000140602107981 */ /* 0x000168000c1e1900 */
[----:B------:R0:W5:Y:S04]  /*0200*/  LDG.E R17, desc[UR6][R2.64+0x18] ;  /* 0x0000180602117981 */ /* 0x000168000c1e1900 */
[----:B------:R0:W5:Y:S01]  /*0210*/  LDG.E R18, desc[UR6][R2.64+0x1c] ;  /* 0x00001c0602127981 */ /* 0x000162000c1e1900 */
[----:B------:R-:W-:Y:S01]  /*0220*/  ULOP3.LUT UR4, UR4, 0x7ffffffe, URZ, 0xc0, !UPT ;  /* 0x7ffffffe04047892 */ /* 0x000fe2000f8ec0ff */
[----:B------:R-:W-:-:S02]  /*0230*/  IMAD.MOV.U32 R6, RZ, RZ, 0x200 ;  /* 0x00000200ff067424 */ /* 0x000fc400078e00ff */
[----:B------:R-:W-:Y:S02]  /*0240*/  IMAD.MOV.U32 R9, RZ, RZ, -0x1 ;  /* 0xffffffffff097424 */ /* 0x000fe400078e00ff */
[----:B------:R-:W-:Y:S02]  /*0250*/  IMAD.MOV.U32 R19, RZ, RZ, RZ ;  /* 0x000000ffff137224 */ /* 0x000fe400078e00ff */
[----:B------:R-:W-:Y:S02]  /*0260*/  IMAD.MOV.U32 R10, RZ, RZ, RZ ;  /* 0x000000ffff0a7224 */ /* 0x000fe400078e00ff */
[----:B0-----:R-:W-:-:S07]  /*0270*/  IMAD.U32 R8, RZ, RZ, UR4 ;  /* 0x00000004ff087e24 */ /* 0x001fce000f8e00ff */
.L_x_43:
[----:B------:R-:W0:Y:S02]  /*0280*/  LDC.64 R4, c[0x0][0x388] ;  /* 0x0000e200ff047b82 */ /* 0x000e240000000a00 */
[----:B0-----:R-:W-:-:S05]  /*0290*/  IMAD.WIDE.U32 R4, R19, 0x4, R4 ;  /* 0x0000000413047825 */ /* 0x001fca00078e0004 */
[----:B------:R-:W2:Y:S04]  /*02a0*/  LDG.E R22, desc[UR6][R4.64] ;  /* 0x0000000604167981 */ /* 0x000ea8000c1e1900 */
[----:B------:R-:W3:Y:S04]  /*02b0*/  LDG.E R23, desc[UR6][R4.64+0x4] ;  /* 0x0000040604177981 */ /* 0x000ee8000c1e1900 */
[----:B------:R-:W4:Y:S04]  /*02c0*/  LDG.E R24, desc[UR6][R4.64+0x8] ;  /* 0x0000080604187981 */ /* 0x000f28000c1e1900 */
[----:B------:R-:W4:Y:S04]  /*02d0*/  LDG.E R20, desc[UR6][R4.64+0x10] ;  /* 0x0000100604147981 */ /* 0x000f28000c1e1900 */
[----:B------:R-:W4:Y:S01]  /*02e0*/  LDG.E R21, desc[UR6][R4.64+0xc] ;  /* 0x00000c0604157981 */ /* 0x000f22000c1e1900 */
[----:B--2--5:R-:W-:-:S02]  /*02f0*/  LOP3.LUT R22, R22, R11, RZ, 0x3c, !PT ;  /* 0x0000000b16167212 */ /* 0x024fc400078e3cff */
[----:B---3--:R-:W-:Y:S02]  /*0300*/  LOP3.LUT R23, R23, R12, RZ, 0x3c, !PT ;  /* 0x0000000c17177212 */ /* 0x008fe400078e3cff */
[----:B----4-:R-:W-:Y:S02]  /*0310*/  LOP3.LUT R26, R24, R13, RZ, 0x3c, !PT ;  /* 0x0000000d181a7212 */ /* 0x010fe400078e3cff */
[----:B------:R-:W-:Y:S01]  /*0320*/  POPC R22, R22 ;  /* 0x0000001600167309 */ /* 0x000fe20000000000 */
[----:B------:R-:W2:Y:S07]  /*0330*/  LDG.E R24, desc[UR6][R4.64+0x20] ;  /* 0x0000200604187981 */ /* 0x000eae000c1e1900 */
[----:B------:R-:W-:Y:S08]  /*0340*/  POPC R23, R23 ;  /* 0x0000001700177309 */ /* 0x000ff00000000000 */
[----:B------:R-:W0:Y:S01]  /*0350*/  POPC R26, R26 ;  /* 0x0000001a001a7309 */ /* 0x000e220000000000 */
[----:B------:R-:W-:-:S02]  /*0360*/  LOP3.LUT R27, R20, R15, RZ, 0x3c, !PT ;  /* 0x0000000f141b7212 */ /* 0x000fc400078e3cff */
[----:B------:R-:W-:Y:S02]  /*0370*/  LOP3.LUT R25, R21, R14, RZ, 0x3c, !PT ;  /* 0x0000000e15197212 */ /* 0x000fe400078e3cff */
[----:B------:R-:W3:Y:S01]  /*0380*/  LDG.E R21, desc[UR6][R4.64+0x24] ;  /* 0x0000240604157981 */ /* 0x000ee2000c1e1900 */
[----:B0-----:R-:W-:-:S03]  /*0390*/  IADD3 R20, PT, PT, R26, R23, R22 ;  /* 0x000000171a147210 */ /* 0x001fc60007ffe016 */
[----:B------:R-:W4:Y:S04]  /*03a0*/  LDG.E R22, desc[UR6][R4.64+0x28] ;  /* 0x0000280604167981 */ /* 0x000f28000c1e1900 */
[----:B------:R-:W4:Y:S04]  /*03b0*/  LDG.E R23, desc[UR6][R4.64+0x2c] ;  /* 0x00002c0604177981 */ /* 0x000f28000c1e1900 */
[----:B------:R-:W4:Y:S01]  /*03c0*/  LDG.E R26, desc[UR6][R4.64+0x30] ;  /* 0x00003006041a7981 */ /* 0x000f22000c1e1900 */
[----:B------:R-:W-:Y:S08]  /*03d0*/  POPC R25, R25 ;  /* 0x0000001900197309 */ /* 0x000ff00000000000 */
[----:B------:R-:W0:Y:S02]  /*03e0*/  POPC R27, R27 ;  /* 0x0000001b001b7309 */ /* 0x000e240000000000 */
[----:B0-----:R-:W-:-:S02]  /*03f0*/  IADD3 R20, PT, PT, R27, R25, R20 ;  /* 0x000000191b147210 */ /* 0x001fc40007ffe014 */
[----:B--2---:R-:W-:-:S06]  /*0400*/  LOP3.LUT R24, R24, R11, RZ, 0x3c, !PT ;  /* 0x0000000b18187212 */ /* 0x004fcc00078e3cff */
[----:B------:R-:W-:Y:S01]  /*0410*/  POPC R24, R24 ;  /* 0x0000001800187309 */ /* 0x000fe20000000000 */
[----:B---3--:R-:W-:Y:S02]  /*0420*/  LOP3.LUT R25, R21, R12, RZ, 0x3c, !PT ;  /* 0x0000000c15197212 */ /* 0x008fe400078e3cff */
[----:B------:R-:W2:Y:S05]  /*0430*/  LDG.E R21, desc[UR6][R4.64+0x14] ;  /* 0x0000140604157981 */ /* 0x000eaa000c1e1900 */
[----:B------:R-:W-:Y:S01]  /*0440*/  POPC R25, R25 ;  /* 0x0000001900197309 */ /* 0x000fe20000000000 */
[----:B----4-:R-:W-:-:S07]  /*0450*/  LOP3.LUT R27, R22, R13, RZ, 0x3c, !PT ;  /* 0x0000000d161b7212 */ /* 0x010fce00078e3cff */
[----:B------:R-:W0:Y:S01]  /*0460*/  POPC R27, R27 ;  /* 0x0000001b001b7309 */ /* 0x000e220000000000 */
[----:B------:R-:W-:Y:S02]  /*0470*/  LOP3.LUT R28, R23, R14, RZ, 0x3c, !PT ;  /* 0x0000000e171c7212 */ /* 0x000fe400078e3cff */
[----:B------:R-:W-:Y:S01]  /*0480*/  LOP3.LUT R26, R26, R15, RZ, 0x3c, !PT ;  /* 0x0000000f1a1a7212 */ /* 0x000fe200078e3cff */
[----:B------:R-:W3:Y:S04]  /*0490*/  LDG.E R23, desc[UR6][R4.64+0x34] ;  /* 0x0000340604177981 */ /* 0x000ee8000c1e1900 */
[----:B------:R-:W-:Y:S08]  /*04a0*/  POPC R22, R28 ;  /* 0x0000001c00167309 */ /* 0x000ff00000000000 */
[----:B------:R1:W4:Y:S01]  /*04b0*/  POPC R28, R26 ;  /* 0x0000001a001c7309 */ /* 0x0003220000000000 */
[----:B0-----:R-:W-:-:S02]  /*04c0*/  IADD3 R29, PT, PT, R27, R25, R24 ;  /* 0x000000191b1d7210 */ /* 0x001fc40007ffe018 */
[----:B------:R-:W3:Y:S04]  /*04d0*/  LDG.E R24, desc[UR6][R4.64+0x38] ;  /* 0x0000380604187981 */ /* 0x000ee8000c1e1900 */
[----:B------:R-:W3:Y:S04]  /*04e0*/  LDG.E R25, desc[UR6][R4.64+0x1c] ;  /* 0x00001c0604197981 */ /* 0x000ee8000c1e1900 */
[----:B-1----:R-:W3:Y:S04]  /*04f0*/  LDG.E R26, desc[UR6][R4.64+0x18] ;  /* 0x00001806041a7981 */ /* 0x002ee8000c1e1900 */
[----:B------:R-:W3:Y:S01]  /*0500*/  LDG.E R27, desc[UR6][R4.64+0x3c] ;  /* 0x00003c06041b7981 */ /* 0x000ee2000c1e1900 */
[----:B----4-:R-:W-:Y:S01]  /*0510*/  IADD3 R22, PT, PT, R28, R22, R29 ;  /* 0x000000161c167210 */ /* 0x010fe20007ffe01d */
[----:B------:R-:W-:Y:S01]  /*0520*/  VIADD R19, R19, 0x10 ;  /* 0x0000001013137836 */ /* 0x000fe20000000000 */
[----:B--2---:R-:W-:-:S06]  /*0530*/  LOP3.LUT R21, R21, R16, RZ, 0x3c, !PT ;  /* 0x0000001015157212 */ /* 0x004fcc00078e3cff */
[----:B------:R-:W-:Y:S01]  /*0540*/  POPC R21, R21 ;  /* 0x0000001500157309 */ /* 0x000fe20000000000 */
[----:B---3--:R-:W-:-:S07]  /*0550*/  LOP3.LUT R23, R23, R16, RZ, 0x3c, !PT ;  /* 0x0000001017177212 */ /* 0x008fce00078e3cff */
[----:B------:R-:W-:Y:S01]  /*0560*/  POPC R23, R23 ;  /* 0x0000001700177309 */ /* 0x000fe20000000000 */
[-C--:B------:R-:W-:Y:S02]  /*0570*/  LOP3.LUT R24, R24, R17.reuse, RZ, 0x3c, !PT ;  /* 0x0000001118187212 */ /* 0x080fe400078e3cff */
[----:B------:R-:W-:Y:S02]  /*0580*/  LOP3.LUT R26, R26, R17, RZ, 0x3c, !PT ;  /* 0x000000111a1a7212 */ /* 0x000fe400078e3cff */
[----:B------:R-:W-:-:S04]  /*0590*/  LOP3.LUT R25, R25, R18, RZ, 0x3c, !PT ;  /* 0x0000001219197212 */ /* 0x000fc800078e3cff */
[----:B------:R-:W0:Y:S01]  /*05a0*/  POPC R26, R26 ;  /* 0x0000001a001a7309 */ /* 0x000e220000000000 */
[----:B------:R-:W-:-:S07]  /*05b0*/  LOP3.LUT R27, R27, R18, RZ, 0x3c, !PT ;  /* 0x000000121b1b7212 */ /* 0x000fce00078e3cff */
[----:B------:R-:W1:Y:S08]  /*05c0*/  POPC R24, R24 ;  /* 0x0000001800187309 */ /* 0x000e700000000000 */
[----:B------:R-:W2:Y:S01]  /*05d0*/  POPC R25, R25 ;  /* 0x0000001900197309 */ /* 0x000ea20000000000 */
[----:B0-----:R-:W-:-:S07]  /*05e0*/  IADD3 R20, PT, PT, R26, R21, R20 ;  /* 0x000000151a147210 */ /* 0x001fce0007ffe014 */
[----:B------:R-:W0:Y:S01]  /*05f0*/  POPC R27, R27 ;  /* 0x0000001b001b7309 */ /* 0x000e220000000000 */
[----:B-1----:R-:W-:Y:S01]  /*0600*/  IADD3 R22, PT, PT, R24, R23, R22 ;  /* 0x0000001718167210 */ /* 0x002fe20007ffe016 */
[----:B--2---:R-:W-:Y:S02]  /*0610*/  IMAD.IADD R5, R20, 0x1, R25 ;  /* 0x0000000114057824 */ /* 0x004fe400078e0219 */
[----:B------:R-:W-:-:S05]  /*0620*/  IMAD.MOV.U32 R20, RZ, RZ, R7 ;  /* 0x000000ffff147224 */ /* 0x000fca00078e0007 */
[----:B------:R-:W-:Y:S01]  /*0630*/  VIMNMX R4, PT, PT, R5, R20, PT ;  /* 0x0000001405047248 */ /* 0x000fe20003fe0100 */
[----:B0-----:R-:W-:-:S05]  /*0640*/  IMAD.IADD R21, R22, 0x1, R27 ;  /* 0x0000000116157824 */ /* 0x001fca00078e021b */
[----:B------:R-:W-:Y:S02]  /*0650*/  ISETP.GE.AND P0, PT, R21, R4, PT ;  /* 0x000000041500720c */ /* 0x000fe40003f06270 */
[----:B------:R-:W-:-:S04]  /*0660*/  ISETP.GE.AND P1, PT, R5, R20, PT ;  /* 0x000000140500720c */ /* 0x000fc80003f26270 */
[----:B------:R-:W-:-:S07]  /*0670*/  SEL R9, R10, R9, !P1 ;  /* 0x000000090a097207 */ /* 0x000fce0004800000 */
[C---:B------:R-:W-:Y:S02]  /*0680*/  @!P0 VIADD R9, R10.reuse, 0x1 ;  /* 0x000000010a098836 */ /* 0x040fe40000000000 */
[----:B------:R-:W-:Y:S01]  /*0690*/  VIADD R10, R10, 0x2 ;  /* 0x000000020a0a7836 */ /* 0x000fe20000000000 */
[----:B------:R-:W-:-:S04]  /*06a0*/  @P1 VIMNMX R20, PT, PT, R5, R6, PT ;  /* 0x0000000605141248 */ /* 0x000fc80003fe0100 */
[----:B------:R-:W-:Y:S02]  /*06b0*/  ISETP.NE.AND P1, PT, R10, R8, PT ;  /* 0x000000080a00720c */ /* 0x000fe40003f25270 */
[-C--:B------:R-:W-:Y:S02]  /*06c0*/  VIMNMX R7, PT, PT, R4, R21.reuse, PT ;  /* 0x0000001504077248 */ /* 0x080fe40003fe0100 */
[----:B------:R-:W-:-:S05]  /*06d0*/  @P0 VIMNMX R4, PT, PT, R20, R21, PT ;  /* 0x0000001514040248 */ /* 0x000fca0003fe0100 */
[----:B------:R-:W-:-:S04]  /*06e0*/  IMAD.MOV.U32 R6, RZ, RZ, R4 ;  /* 0x000000ffff067224 */ /* 0x000fc800078e0004 */
[----:B------:R-:W-:Y:S05]  /*06f0*/  @P1 BRA `(.L_x_43) ;  /* 0xfffffff800e01947 */ /* 0x000fea000383ffff */
.L_x_42:
[----:B------:R-:W-:Y:S05]  /*0700*/  BRA.U UP1, `(.L_x_44) ;  /* 0x0000000101b47547 */ /* 0x000fea000b800000 */
[----:B------:R-:W0:Y:S01]  /*0710*/  LDC.64 R4, c[0x0][0x388] ;  /* 0x0000e200ff047b82 */ /* 0x000e220000000a00 */
[----:B------:R-:W-:Y:S01]  /*0720*/  IMAD.SHL.U32 R11, R8, 0x8, RZ ;  /* 0x00000008080b7824 */ /* 0x000fe200078e00ff */
[----:B------:R-:W2:Y:S04]  /*0730*/  LDG.E R20, desc[UR6][R2.64] ;  /* 0x0000000602147981 */ /* 0x000ea8000c1e1900 */
[----:B------:R-:W3:Y:S04]  /*0740*/  LDG.E R24, desc[UR6][R2.64+0x8] ;  /* 0x0000080602187981 */ /* 0x000ee8000c1e1900 */
[----:B------:R-:W4:Y:S04]  /*0750*/  LDG.E R22, desc[UR6][R2.64+0x4] ;  /* 0x0000040602167981 */ /* 0x000f28000c1e1900 */
[----:B------:R-:W5:Y:S04]  /*0760*/  LDG.E R13, desc[UR6][R2.64+0xc] ;  /* 0x00000c06020d7981 */ /* 0x000f68000c1e1900 */
[----:B------:R-:W5:Y:S04]  /*0770*/  LDG.E R12, desc[UR6][R2.64+0x10] ;  /* 0x00001006020c7981 */ /* 0x000f68000c1e1900 */
[----:B------:R-:W5:Y:S01]  /*0780*/  LDG.E R10, desc[UR6][R2.64+0x18] ;  /* 0x00001806020a7981 */ /* 0x000f62000c1e1900 */
[----:B0-----:R-:W-:-:S03]  /*0790*/  IMAD.WIDE.U32 R4, R11, 0x4, R4 ;  /* 0x000000040b047825 */ /* 0x001fc600078e0004 */
[----:B------:R-:W5:Y:S04]  /*07a0*/  LDG.E R11, desc[UR6][R2.64+0x14] ;  /* 0x00001406020b7981 */ /* 0x000f68000c1e1900 */
[----:B------:R-:W2:Y:S04]  /*07b0*/  LDG.E R21, desc[UR6][R4.64] ;  /* 0x0000000604157981 */ /* 0x000ea8000c1e1900 */
[----:B------:R-:W3:Y:S04]  /*07c0*/  LDG.E R25, desc[UR6][R4.64+0x8] ;  /* 0x0000080604197981 */ /* 0x000ee8000c1e1900 */
[----:B------:R-:W4:Y:S04]  /*07d0*/  LDG.E R23, desc[UR6][R4.64+0x4] ;  /* 0x0000040604177981 */ /* 0x000f28000c1e1900 */
[----:B------:R-:W5:Y:S04]  /*07e0*/  LDG.E R16, desc[UR6][R4.64+0xc] ;  /* 0x00000c0604107981 */ /* 0x000f68000c1e1900 */
[----:B------:R-:W5:Y:S04]  /*07f0*/  LDG.E R17, desc[UR6][R4.64+0x10] ;  /* 0x0000100604117981 */ /* 0x000f68000c1e1900 */
[----:B------:R-:W5:Y:S04]  /*0800*/  LDG.E R14, desc[UR6][R4.64+0x14] ;  /* 0x00001406040e7981 */ /* 0x000f68000c1e1900 */
[----:B------:R-:W5:Y:S04]  /*0810*/  LDG.E R15, desc[UR6][R4.64+0x18] ;  /* 0x00001806040f7981 */ /* 0x000f68000c1e1900 */
[----:B------:R-:W5:Y:S04]  /*0820*/  LDG.E R18, desc[UR6][R2.64+0x1c] ;  /* 0x00001c0602127981 */ /* 0x000f68000c1e1900 */
[----:B------:R-:W5:Y:S01]  /*0830*/  LDG.E R19, desc[UR6][R4.64+0x1c] ;  /* 0x00001c0604137981 */ /* 0x000f62000c1e1900 */
[----:B--2---:R-:W-:-:S02]  /*0840*/  LOP3.LUT R20, R21, R20, RZ, 0x3c, !PT ;  /* 0x0000001415147212 */ /* 0x004fc400078e3cff */
[----:B---3--:R-:W-:Y:S02]  /*0850*/  LOP3.LUT R24, R25, R24, RZ, 0x3c, !PT ;  /* 0x0000001819187212 */ /* 0x008fe400078e3cff */
[----:B----4-:R-:W-:Y:S02]  /*0860*/  LOP3.LUT R22, R23, R22, RZ, 0x3c, !PT ;  /* 0x0000001617167212 */ /* 0x010fe400078e3cff */
[----:B------:R-:W-:Y:S01]  /*0870*/  POPC R20, R20 ;  /* 0x0000001400147309 */ /* 0x000fe20000000000 */
[----:B-----5:R-:W-:Y:S02]  /*0880*/  LOP3.LUT R13, R16, R13, RZ, 0x3c, !PT ;  /* 0x0000000d100d7212 */ /* 0x020fe400078e3cff */
[----:B------:R-:W-:-:S05]  /*0890*/  LOP3.LUT R12, R17, R12, RZ, 0x3c, !PT ;  /* 0x0000000c110c7212 */ /* 0x000fca00078e3cff */
[----:B------:R-:W-:Y:S01]  /*08a0*/  POPC R21, R22 ;  /* 0x0000001600157309 */ /* 0x000fe20000000000 */
[----:B------:R-:W-:-:S07]  /*08b0*/  LOP3.LUT R11, R14, R11, RZ, 0x3c, !PT ;  /* 0x0000000b0e0b7212 */ /* 0x000fce00078e3cff */
[----:B------:R-:W0:Y:S01]  /*08c0*/  POPC R24, R24 ;  /* 0x0000001800187309 */ /* 0x000e220000000000 */
[----:B------:R-:W-:-:S07]  /*08d0*/  LOP3.LUT R10, R15, R10, RZ, 0x3c, !PT ;  /* 0x0000000a0f0a7212 */ /* 0x000fce00078e3cff */
[----:B------:R-:W-:Y:S01]  /*08e0*/  POPC R13, R13 ;  /* 0x0000000d000d7309 */ /* 0x000fe20000000000 */
[----:B------:R-:W-:-:S07]  /*08f0*/  LOP3.LUT R18, R19, R18, RZ, 0x3c, !PT ;  /* 0x0000001213127212 */ /* 0x000fce00078e3cff */
[----:B------:R-:W1:Y:S01]  /*0900*/  POPC R12, R12 ;  /* 0x0000000c000c7309 */ /* 0x000e620000000000 */
[----:B0-----:R-:W-:-:S07]  /*0910*/  IADD3 R20, PT, PT, R24, R21, R20 ;  /* 0x0000001518147210 */ /* 0x001fce0007ffe014 */
[----:B------:R-:W-:Y:S08]  /*0920*/  POPC R11, R11 ;  /* 0x0000000b000b7309 */ /* 0x000ff00000000000 */
[----:B------:R-:W0:Y:S01]  /*0930*/  POPC R10, R10 ;  /* 0x0000000a000a7309 */ /* 0x000e220000000000 */
[----:B-1----:R-:W-:-:S07]  /*0940*/  IADD3 R20, PT, PT, R12, R13, R20 ;  /* 0x0000000d0c147210 */ /* 0x002fce0007ffe014 */
[----:B------:R-:W1:Y:S01]  /*0950*/  POPC R3, R18 ;  /* 0x0000001200037309 */ /* 0x000e620000000000 */
[----:B0-----:R-:W-:-:S05]  /*0960*/  IADD3 R20, PT, PT, R10, R11, R20 ;  /* 0x0000000b0a147210 */ /* 0x001fca0007ffe014 */
[----:B-1----:R-:W-:-:S05]  /*0970*/  IMAD.IADD R20, R20, 0x1, R3 ;  /* 0x0000000114147824 */ /* 0x002fca00078e0203 */
[----:B------:R-:W-:Y:S02]  /*0980*/  ISETP.GE.AND P0, PT, R20, R7, PT ;  /* 0x000000071400720c */ /* 0x000fe40003f06270 */
[----:B------:R-:W-:Y:S02]  /*0990*/  VIMNMX R2, PT, PT, R7, R20, PT ;  /* 0x0000001407027248 */ /* 0x000fe40003fe0100 */
[----:B------:R-:W-:-:S09]  /*09a0*/  SEL R9, R8, R9, !P0 ;  /* 0x0000000908097207 */ /* 0x000fd20004000000 */
[----:B------:R-:W-:-:S05]  /*09b0*/  @P0 VIMNMX R7, PT, PT, R6, R20, PT ;  /* 0x0000001406070248 */ /* 0x000fca0003fe0100 */
[----:B------:R-:W-:Y:S02]  /*09c0*/  IMAD.MOV.U32 R6, RZ, RZ, R7 ;  /* 0x000000ffff067224 */ /* 0x000fe400078e0007 */
[----:B------:R-:W-:-:S07]  /*09d0*/  IMAD.MOV.U32 R7, RZ, RZ, R2 ;  /* 0x000000ffff077224 */ /* 0x000fce00078e0002 */
.L_x_44:
[----:B------:R-:W-:Y:S02]  /*09e0*/  I2FP.F32.S32 R4, R7 ;  /* 0x0000000700047245 */ /* 0x000fe40000201400 */
[----:B------:R-:W-:-:S07]  /*09f0*/  I2FP.F32.S32 R6, R6 ;  /* 0x0000000600067245 */ /* 0x000fce0000201400 */
.L_x_41:
[----:B------:R-:W0:Y:S01]  /*0a00*/  LDCU UR4, c[0x0][0x3a0] ;  /* 0x00007400ff0477ac */ /* 0x000e220008000800 */
[----:B------:R-:W1:Y:S01]  /*0a10*/  LDC.64 R2, c[0x0][0x398] ;  /* 0x0000e600ff027b82 */ /* 0x000e620000000a00 */
[----:B0-----:R-:W-:-:S05]  /*0a20*/  FMUL R5, R6, UR4 ;  /* 0x0000000406057c20 */ /* 0x001fca0008400000 */
[----:B------:R-:W-:Y:S01]  /*0a30*/  FSETP.GT.AND P0, PT, R5, R4, PT ;  /* 0x000000040500720b */ /* 0x000fe20003f04000 */
[----:B-1----:R-:W-:-:S03]  /*0a40*/  IMAD.WIDE R2, R0, 0x2, R2 ;  /* 0x0000000200027825 */ /* 0x002fc600078e0202 */
[----:B------:R-:W-:-:S05]  /*0a50*/  SEL R9, R9, 0xffff, P0 ;  /* 0x0000ffff09097807 */ /* 0x000fca0000000000 */
[----:B------:R-:W-:Y:S01]  /*0a60*/  STG.E.U16 desc[UR6][R2.64], R9 ;  /* 0x0000000902007986 */ /* 0x000fe2000c101506 */
[----:B------:R-:W-:Y:S05]  /*0a70*/  EXIT ;  /* 0x000000000000794d */ /* 0x000fea0003800000 */
.L_x_45:
        /* <DEDUP_REMOVED lines=16> */
.L_x_74:


//--------------------- .text._Z8briefKerPK2KPiPKhPjii --------------------------
	.section	.text._Z8briefKerPK2KPiPKhPjii,"ax",@progbits
	.align	128
        .global         _Z8briefKerPK2KPiPKhPjii
        .type           _Z8briefKerPK2KPiPKhPjii,@function
        .size           _Z8briefKerPK2KPiPKhPjii,(.L_x_72 - _Z8briefKerPK2KPiPKhPjii)
        .other          _Z8briefKerPK2KPiPKhPjii,@"STO_CUDA_ENTRY STV_DEFAULT"
_Z8briefKerPK2KPiPKhPjii:
.text._Z8briefKerPK2KPiPKhPjii:
[----:B------:R-:W0:Y:S01]  /*0000*/  LDC R1, c[0x0][0x37c] ;  /* 0x0000df00ff017b82 */ /* 0x000e220000000800 */
[----:B------:R-:W1:Y:S07]  /*0010*/  S2R R0, SR_TID.X ;  /* 0x0000000000007919 */ /* 0x000e6e0000002100 */
[----:B------:R-:W1:Y:S01]  /*0020*/  S2UR UR4, SR_CTAID.X ;  /* 0x00000000000479c3 */ /* 0x000e620000002500 */
[----:B------:R-:W2:Y:S01]  /*0030*/  LDCU UR5, c[0x0][0x388] ;  /* 0x00007100ff0577ac */ /* 0x000ea20008000800 */
[----:B0-----:R-:W-:-:S06]  /*0040*/  VIADD R1, R1, 0xffffffe0 ;  /* 0xffffffe001017836 */ /* 0x001fcc0000000000 */
[----:B------:R-:W1:Y:S02]  /*0050*/  LDC R5, c[0x0][0x360] ;  /* 0x0000d800ff057b82 */ /* 0x000e640000000800 */
[----:B-1----:R-:W-:-:S05]  /*0060*/  IMAD R5, R5, UR4, R0 ;  /* 0x0000000405057c24 */ /* 0x002fca000f8e0200 */
[----:B--2---:R-:W-:-:S13]  /*0070*/  ISETP.GE.AND P0, PT, R5, UR5, PT ;  /* 0x0000000505007c0c */ /* 0x004fda000bf06270 */
[----:B------:R-:W-:Y:S05]  /*0080*/  @P0 EXIT ;  /* 0x000000000000094d */ /* 0x000fea0003800000 */
[----:B------:R-:W0:Y:S01]  /*0090*/  LDC.64 R8, c[0x0][0x380] ;  /* 0x0000e000ff087b82 */ /* 0x000e220000000a00 */
[----:B------:R-:W1:Y:S07]  /*00a0*/  LDCU.64 UR6, c[0x0][0x358] ;  /* 0x00006b00ff0677ac */ /* 0x000e6e0008000a00 */
[----:B------:R-:W2:Y:S01]  /*00b0*/  LDC.64 R2, c[0x0][0x3a0] ;  /* 0x0000e800ff027b82 */ /* 0x000ea20000000a00 */
[----:B------:R-:W-:Y:S01]  /*00c0*/  IMAD.MOV.U32 R4, RZ, RZ, RZ ;  /* 0x000000ffff047224 */ /* 0x000fe200078e00ff */
[----:B------:R-:W3:Y:S01]  /*00d0*/  LDCU.64 UR8, c[0x0][0x390] ;  /* 0x00007200ff0877ac */ /* 0x000ee20008000a00 */
[----:B0-----:R-:W-:-:S05]  /*00e0*/  IMAD.WIDE R8, R5, 0x4, R8 ;  /* 0x0000000405087825 */ /* 0x001fca00078e0208 */
[----:B-1----:R-:W4:Y:S04]  /*00f0*/  LDG.E.S16 R7, desc[UR6][R8.64] ;  /* 0x0000000608077981 */ /* 0x002f28000c1e1700 */
[----:B------:R-:W5:Y:S01]  /*0100*/  LDG.E.S16 R10, desc[UR6][R8.64+0x2] ;  /* 0x00000206080a7981 */ /* 0x000f62000c1e1700 */
[----:B--2---:R-:W-:Y:S01]  /*0110*/  VIADD R12, R2, 0xffffffff ;  /* 0xffffffff020c7836 */ /* 0x004fe20000000000 */
[----:B------:R-:W-:Y:S01]  /*0120*/  UMOV UR4, 0xffffffdf ;  /* 0xffffffdf00047882 */ /* 0x000fe20000000000 */
[----:B------:R-:W-:Y:S02]  /*0130*/  VIADD R11, R3, 0xffffffff ;  /* 0xffffffff030b7836 */ /* 0x000fe40000000000 */
[----:B------:R-:W-:Y:S01]  /*0140*/  IMAD.MOV.U32 R6, RZ, RZ, RZ ;  /* 0x000000ffff067224 */ /* 0x000fe200078e00ff */
[----:B----4-:R-:W-:-:S02]  /*0150*/  ISETP.GE.AND P3, PT, R7, RZ, PT ;  /* 0x000000ff0700720c */ /* 0x010fc40003f66270 */
[C---:B------:R-:W-:Y:S02]  /*0160*/  ISETP.GE.AND P2, PT, R7.reuse, -0x1, PT ;  /* 0xffffffff0700780c */ /* 0x040fe40003f46270 */
[C---:B------:R-:W-:Y:S01]  /*0170*/  ISETP.GE.AND P1, PT, R7.reuse, -0x2, PT ;  /* 0xfffffffe0700780c */ /* 0x040fe20003f26270 */
[----:B-----5:R-:W-:Y:S01]  /*0180*/  IMAD.MOV.U32 R0, RZ, RZ, R10 ;  /* 0x000000ffff007224 */ /* 0x020fe200078e000a */
[C---:B------:R-:W-:Y:S02]  /*0190*/  VIMNMX R3, PT, PT, R7.reuse, R12, PT ;  /* 0x0000000c07037248 */ /* 0x040fe40003fe0100 */
[C-C-:B------:R-:W-:Y:S02]  /*01a0*/  VIADDMNMX R9, R7.reuse, 0x1, R12.reuse, PT ;  /* 0x0000000107097846 */ /* 0x140fe4000380010c */
[----:B------:R-:W-:Y:S02]  /*01b0*/  VIADDMNMX R13, R7, 0x2, R12, PT ;  /* 0x00000002070d7846 */ /* 0x000fe4000380010c */
[----:B------:R-:W-:-:S02]  /*01c0*/  SEL R3, R3, RZ, P3 ;  /* 0x000000ff03037207 */ /* 0x000fc40001800000 */
[----:B------:R-:W-:Y:S02]  /*01d0*/  SEL R9, R9, RZ, P2 ;  /* 0x000000ff09097207 */ /* 0x000fe40001000000 */
[----:B------:R-:W-:Y:S02]  /*01e0*/  SEL R13, R13, RZ, P1 ;  /* 0x000000ff0d0d7207 */ /* 0x000fe40000800000 */
[C---:B------:R-:W-:Y:S02]  /*01f0*/  ISETP.GE.AND P0, PT, R7.reuse, -0x3, PT ;  /* 0xfffffffd0700780c */ /* 0x040fe40003f06270 */
[C---:B------:R-:W-:Y:S02]  /*0200*/  ISETP.GE.AND P4, PT, R7.reuse, -0x4, PT ;  /* 0xfffffffc0700780c */ /* 0x040fe40003f86270 */
[C---:B------:R-:W-:Y:S02]  /*0210*/  ISETP.GE.AND P6, PT, R7.reuse, -0x5, PT ;  /* 0xfffffffb0700780c */ /* 0x040fe40003fc6270 */
[----:B------:R-:W-:-:S02]  /*0220*/  ISETP.GE.AND P5, PT, R7, -0x6, PT ;  /* 0xfffffffa0700780c */ /* 0x000fc40003fa6270 */
[C---:B------:R-:W-:Y:S02]  /*0230*/  ISETP.GE.AND P3, PT, R7.reuse, -0x7, PT ;  /* 0xfffffff90700780c */ /* 0x040fe40003f66270 */
[C---:B------:R-:W-:Y:S02]  /*0240*/  ISETP.GE.AND P2, PT, R7.reuse, -0x8, PT ;  /* 0xfffffff80700780c */ /* 0x040fe40003f46270 */
[C-C-:B------:R-:W-:Y:S02]  /*0250*/  VIADDMNMX R15, R7.reuse, 0x3, R12.reuse, PT ;  /* 0x00000003070f7846 */ /* 0x140fe4000380010c */
[C---:B------:R-:W-:Y:S02]  /*0260*/  ISETP.GE.AND P1, PT, R7.reuse, -0x9, PT ;  /* 0xfffffff70700780c */ /* 0x040fe40003f26270 */
[C-C-:B------:R-:W-:Y:S02]  /*0270*/  VIADDMNMX R17, R7.reuse, 0x4, R12.reuse, PT ;  /* 0x0000000407117846 */ /* 0x140fe4000380010c */
[----:B------:R-:W-:-:S02]  /*0280*/  VIADDMNMX R19, R7, 0x5, R12, PT ;  /* 0x0000000507137846 */ /* 0x000fc4000380010c */
[C-C-:B------:R-:W-:Y:S02]  /*0290*/  VIADDMNMX R21, R7.reuse, 0x6, R12.reuse, PT ;  /* 0x0000000607157846 */ /* 0x140fe4000380010c */
[C-C-:B------:R-:W-:Y:S02]  /*02a0*/  VIADDMNMX R23, R7.reuse, 0x7, R12.reuse, PT ;  /* 0x0000000707177846 */ /* 0x140fe4000380010c */
[C-C-:B------:R-:W-:Y:S02]  /*02b0*/  VIADDMNMX R25, R7.reuse, 0x8, R12.reuse, PT ;  /* 0x0000000807197846 */ /* 0x140fe4000380010c */
[----:B------:R-:W-:Y:S02]  /*02c0*/  VIADDMNMX R27, R7, 0x9, R12, PT ;  /* 0x00000009071b7846 */ /* 0x000fe4000380010c */
[----:B------:R-:W-:Y:S02]  /*02d0*/  SEL R15, R15, RZ, P0 ;  /* 0x000000ff0f0f7207 */ /* 0x000fe40000000000 */
[----:B------:R-:W-:-:S02]  /*02e0*/  SEL R17, R17, RZ, P4 ;  /* 0x000000ff11117207 */ /* 0x000fc40002000000 */
[----:B------:R-:W-:Y:S02]  /*02f0*/  SEL R19, R19, RZ, P6 ;  /* 0x000000ff13137207 */ /* 0x000fe40003000000 */
[----:B------:R-:W-:Y:S02]  /*0300*/  SEL R21, R21, RZ, P5 ;  /* 0x000000ff15157207 */ /* 0x000fe40002800000 */
[----:B------:R-:W-:Y:S02]  /*0310*/  SEL R23, R23, RZ, P3 ;  /* 0x000000ff17177207 */ /* 0x000fe40001800000 */
[----:B------:R-:W-:Y:S02]  /*0320*/  SEL R25, R25, RZ, P2 ;  /* 0x000000ff19197207 */ /* 0x000fe40001000000 */
[----:B------:R-:W-:Y:S02]  /*0330*/  SEL R27, R27, RZ, P1 ;  /* 0x000000ff1b1b7207 */ /* 0x000fe40000800000 */
[----:B------:R-:W-:-:S02]  /*0340*/  ISETP.GE.AND P0, PT, R7, -0xa, PT ;  /* 0xfffffff60700780c */ /* 0x000fc40003f06270 */
[C---:B------:R-:W-:Y:S02]  /*0350*/  ISETP.GE.AND P4, PT, R7.reuse, -0xb, PT ;  /* 0xfffffff50700780c */ /* 0x040fe40003f86270 */
[C---:B------:R-:W-:Y:S02]  /*0360*/  ISETP.GE.AND P6, PT, R7.reuse, -0xc, PT ;  /* 0xfffffff40700780c */ /* 0x040fe40003fc6270 */
[C---:B------:R-:W-:Y:S02]  /*0370*/  ISETP.GE.AND P5, PT, R7.reuse, -0xd, PT ;  /* 0xfffffff30700780c */ /* 0x040fe40003fa6270 */
[C---:B------:R-:W-:Y:S02]  /*0380*/  ISETP.GE.AND P3, PT, R7.reuse, -0xe, PT ;  /* 0xfffffff20700780c */ /* 0x040fe40003f66270 */
[C---:B------:R-:W-:Y:S02]  /*0390*/  ISETP.GE.AND P2, PT, R7.reuse, -0xf, PT ;  /* 0xfffffff10700780c */ /* 0x040fe40003f46270 */
[----:B------:R-:W-:-:S02]  /*03a0*/  ISETP.GE.AND P1, PT, R7, -0x10, PT ;  /* 0xfffffff00700780c */ /* 0x000fc40003f26270 */
[C-C-:B------:R-:W-:Y:S02]  /*03b0*/  VIADDMNMX R31, R7.reuse, 0xa, R12.reuse, PT ;  /* 0x0000000a071f7846 */ /* 0x140fe4000380010c */
[C-C-:B------:R-:W-:Y:S02]  /*03c0*/  VIADDMNMX R33, R7.reuse, 0xb, R12.reuse, PT ;  /* 0x0000000b07217846 */ /* 0x140fe4000380010c */
[C-C-:B------:R-:W-:Y:S02]  /*03d0*/  VIADDMNMX R35, R7.reuse, 0xc, R12.reuse, PT ;  /* 0x0000000c07237846 */ /* 0x140fe4000380010c */
[C-C-:B------:R-:W-:Y:S02]  /*03e0*/  VIADDMNMX R37, R7.reuse, 0xd, R12.reuse, PT ;  /* 0x0000000d07257846 */ /* 0x140fe4000380010c */
[C-C-:B------:R-:W-:Y:S02]  /*03f0*/  VIADDMNMX R39, R7.reuse, 0xe, R12.reuse, PT ;  /* 0x0000000e07277846 */ /* 0x140fe4000380010c */
[----:B------:R-:W-:-:S02]  /*0400*/  VIADDMNMX R41, R7, 0xf, R12, PT ;  /* 0x0000000f07297846 */ /* 0x000fc4000380010c */
[----:B------:R-:W-:Y:S02]  /*0410*/  VIADDMNMX R29, R7, 0x10, R12, PT ;  /* 0x00000010071d7846 */ /* 0x000fe4000380010c */
[----:B------:R-:W-:Y:S02]  /*0420*/  SEL R31, R31, RZ, P0 ;  /* 0x000000ff1f1f7207 */ /* 0x000fe40000000000 */
[----:B------:R-:W-:Y:S02]  /*0430*/  SEL R33, R33, RZ, P4 ;  /* 0x000000ff21217207 */ /* 0x000fe40002000000 */
[----:B------:R-:W-:Y:S02]  /*0440*/  SEL R35, R35, RZ, P6 ;  /* 0x000000ff23237207 */ /* 0x000fe40003000000 */
[----:B------:R-:W-:Y:S02]  /*0450*/  SEL R37, R37, RZ, P5 ;  /* 0x000000ff25257207 */ /* 0x000fe40002800000 */
[----:B------:R-:W-:-:S02]  /*0460*/  SEL R39, R39, RZ, P3 ;  /* 0x000000ff27277207 */ /* 0x000fc40001800000 */
[----:B------:R-:W-:Y:S02]  /*0470*/  SEL R41, R41, RZ, P2 ;  /* 0x000000ff29297207 */ /* 0x000fe40001000000 */
[----:B---3--:R-:W-:-:S07]  /*0480*/  SEL R29, R29, RZ, P1 ;  /* 0x000000ff1d1d7207 */ /* 0x008fce0000800000 */
.L_x_46:
[----:B------:R-:W-:Y:S01]  /*0490*/  VIADD R8, R0, 0xfffffff0 ;  /* 0xfffffff000087836 */ /* 0x000fe20000000000 */
[C---:B------:R-:W-:Y:S02]  /*04a0*/  ISETP.GE.AND P1, PT, R7.reuse, 0x10, PT ;  /* 0x000000100700780c */ /* 0x040fe40003f26270 */
[----:B------:R-:W-:Y:S02]  /*04b0*/  VIADDMNMX R14, R7, 0xfffffff0, R12, PT ;  /* 0xfffffff0070e7846 */ /* 0x000fe4000380010c */
[----:B------:R-:W-:Y:S02]  /*04c0*/  ISETP.GE.AND P0, PT, R8, RZ, PT ;  /* 0x000000ff0800720c */ /* 0x000fe40003f06270 */
[----:B------:R-:W-:Y:S02]  /*04d0*/  VIMNMX R43, PT, PT, R11, R8, PT ;  /* 0x000000080b2b7248 */ /* 0x000fe40003fe0100 */
[----:B------:R-:W-:Y:S02]  /*04e0*/  SEL R8, R14, RZ, P1 ;  /* 0x000000ff0e087207 */ /* 0x000fe40000800000 */
[----:B------:R-:W-:-:S02]  /*04f0*/  SEL R43, R43, RZ, P0 ;  /* 0x000000ff2b2b7207 */ /* 0x000fc40000000000 */
[C---:B------:R-:W-:Y:S02]  /*0500*/  ISETP.GE.AND P1, PT, R7.reuse, 0xf, PT ;  /* 0x0000000f0700780c */ /* 0x040fe40003f26270 */
[----:B------:R-:W-:Y:S01]  /*0510*/  VIADDMNMX R14, R7, 0xfffffff1, R12, PT ;  /* 0xfffffff1070e7846 */ /* 0x000fe2000380010c */
[----:B------:R-:W-:Y:S01]  /*0520*/  IMAD R8, R43, R2, R8 ;  /* 0x000000022b087224 */ /* 0x000fe200078e0208 */
[C---:B------:R-:W-:Y:S02]  /*0530*/  ISETP.GE.AND P2, PT, R7.reuse, 0xe, PT ;  /* 0x0000000e0700780c */ /* 0x040fe40003f46270 */
[----:B------:R-:W-:Y:S02]  /*0540*/  VIADDMNMX R16, R7, 0xfffffff2, R12, PT ;  /* 0xfffffff207107846 */ /* 0x000fe4000380010c */
[----:B------:R-:W-:-:S04]  /*0550*/  IADD3 R44, P0, PT, R8, UR8, RZ ;  /* 0x00000008082c7c10 */ /* 0x000fc8000ff1e0ff */
[----:B------:R-:W-:Y:S02]  /*0560*/  LEA.HI.X.SX32 R45, R8, UR9, 0x1, P0 ;  /* 0x00000009082d7c11 */ /* 0x000fe400080f0eff */
[----:B------:R-:W-:Y:S02]  /*0570*/  SEL R8, R14, RZ, P1 ;  /* 0x000000ff0e087207 */ /* 0x000fe40000800000 */
[----:B------:R-:W-:Y:S02]  /*0580*/  SEL R14, R16, RZ, P2 ;  /* 0x000000ff100e7207 */ /* 0x000fe40001000000 */
[----:B------:R-:W2:Y:S01]  /*0590*/  LDG.E.U8 R45, desc[UR6][R44.64] ;  /* 0x000000062c2d7981 */ /* 0x000ea2000c1e1100 */
[CC--:B------:R-:W-:Y:S02]  /*05a0*/  IMAD R8, R43.reuse, R2.reuse, R8 ;  /* 0x000000022b087224 */ /* 0x0c0fe400078e0208 */
[----:B------:R-:W-:-:S03]  /*05b0*/  IMAD R14, R43, R2, R14 ;  /* 0x000000022b0e7224 */ /* 0x000fc600078e020e */
[----:B------:R-:W-:Y:S02]  /*05c0*/  IADD3 R48, P0, PT, R8, UR8, RZ ;  /* 0x0000000808307c10 */ /* 0x000fe4000ff1e0ff */
[----:B------:R-:W-:Y:S02]  /*05d0*/  IADD3 R46, P1, PT, R14, UR8, RZ ;  /* 0x000000080e2e7c10 */ /* 0x000fe4000ff3e0ff */
[----:B------:R-:W-:Y:S02]  /*05e0*/  LEA.HI.X.SX32 R49, R8, UR9, 0x1, P0 ;  /* 0x0000000908317c11 */ /* 0x000fe400080f0eff */
[----:B------:R-:W-:Y:S02]  /*05f0*/  LEA.HI.X.SX32 R47, R14, UR9, 0x1, P1 ;  /* 0x000000090e2f7c11 */ /* 0x000fe400088f0eff */
[C---:B------:R-:W-:Y:S01]  /*0600*/  ISETP.GE.AND P0, PT, R7.reuse, 0xd, PT ;  /* 0x0000000d0700780c */ /* 0x040fe20003f06270 */
[----:B------:R0:W3:Y:S01]  /*0610*/  LDG.E.U8 R18, desc[UR6][R48.64] ;  /* 0x0000000630127981 */ /* 0x0000e2000c1e1100 */
[----:B------:R-:W-:-:S02]  /*0620*/  VIADDMNMX R8, R7, 0xfffffff3, R12, PT ;  /* 0xfffffff307087846 */ /* 0x000fc4000380010c */
[C---:B------:R-:W-:Y:S01]  /*0630*/  ISETP.GE.AND P1, PT, R7.reuse, 0xc, PT ;  /* 0x0000000c0700780c */ /* 0x040fe20003f26270 */
[----:B------:R-:W4:Y:S01]  /*0640*/  LDG.E.U8 R47, desc[UR6][R46.64] ;  /* 0x000000062e2f7981 */ /* 0x000f22000c1e1100 */
[C---:B------:R-:W-:Y:S02]  /*0650*/  VIADDMNMX R14, R7.reuse, 0xfffffff4, R12, PT ;  /* 0xfffffff4070e7846 */ /* 0x040fe4000380010c */
[----:B------:R-:W-:Y:S02]  /*0660*/  SEL R8, R8, RZ, P0 ;  /* 0x000000ff08087207 */ /* 0x000fe40000000000 */
[----:B------:R-:W-:Y:S02]  /*0670*/  SEL R14, R14, RZ, P1 ;  /* 0x000000ff0e0e7207 */ /* 0x000fe40000800000 */
[----:B------:R-:W-:Y:S01]  /*0680*/  ISETP.GE.AND P1, PT, R7, 0xa, PT ;  /* 0x0000000a0700780c */ /* 0x000fe20003f26270 */
[-C--:B------:R-:W-:Y:S01]  /*0690*/  IMAD R8, R43, R2.reuse, R8 ;  /* 0x000000022b087224 */ /* 0x080fe200078e0208 */
[----:B------:R-:W-:Y:S01]  /*06a0*/  VIADDMNMX R20, R7, 0xfffffff6, R12, PT ;  /* 0xfffffff607147846 */ /* 0x000fe2000380010c */
[----:B------:R-:W-:-:S03]  /*06b0*/  IMAD R14, R43, R2, R14 ;  /* 0x000000022b0e7224 */ /* 0x000fc600078e020e */
[----:B------:R-:W-:Y:S02]  /*06c0*/  SEL R20, R20, RZ, P1 ;  /* 0x000000ff14147207 */ /* 0x000fe40000800000 */
[----:B------:R-:W-:Y:S02]  /*06d0*/  IADD3 R52, P0, PT, R8, UR8, RZ ;  /* 0x0000000808347c10 */ /* 0x000fe4000ff1e0ff */
[----:B------:R-:W-:Y:S02]  /*06e0*/  IADD3 R50, P1, PT, R14, UR8, RZ ;  /* 0x000000080e327c10 */ /* 0x000fe4000ff3e0ff */
[----:B------:R-:W-:Y:S02]  /*06f0*/  LEA.HI.X.SX32 R53, R8, UR9, 0x1, P0 ;  /* 0x0000000908357c11 */ /* 0x000fe400080f0eff */
[----:B------:R-:W-:-:S03]  /*0700*/  LEA.HI.X.SX32 R51, R14, UR9, 0x1, P1 ;  /* 0x000000090e337c11 */ /* 0x000fc600088f0eff */
[----:B------:R-:W5:Y:S04]  /*0710*/  LDG.E.U8 R26, desc[UR6][R52.64] ;  /* 0x00000006341a7981 */ /* 0x000f68000c1e1100 */
[----:B------:R-:W5:Y:S01]  /*0720*/  LDG.E.U8 R51, desc[UR6][R50.64] ;  /* 0x0000000632337981 */ /* 0x000f62000c1e1100 */
[C---:B------:R-:W-:Y:S02]  /*0730*/  ISETP.GE.AND P2, PT, R7.reuse, 0xb, PT ;  /* 0x0000000b0700780c */ /* 0x040fe40003f46270 */
[----:B------:R-:W-:-:S04]  /*0740*/  VIADDMNMX R16, R7, 0xfffffff5, R12, PT ;  /* 0xfffffff507107846 */ /* 0x000fc8000380010c */
[----:B------:R-:W-:-:S05]  /*0750*/  SEL R16, R16, RZ, P2 ;  /* 0x000000ff10107207 */ /* 0x000fca0001000000 */
[CC--:B------:R-:W-:Y:S02]  /*0760*/  IMAD R8, R43.reuse, R2.reuse, R16 ;  /* 0x000000022b087224 */ /* 0x0c0fe400078e0210 */
[----:B------:R-:W-:-:S03]  /*0770*/  IMAD R14, R43, R2, R20 ;  /* 0x000000022b0e7224 */ /* 0x000fc600078e0214 */
[----:B0-----:R-:W-:Y:S02]  /*0780*/  IADD3 R48, P0, PT, R8, UR8, RZ ;  /* 0x0000000808307c10 */ /* 0x001fe4000ff1e0ff */
[----:B------:R-:W-:Y:S02]  /*0790*/  IADD3 R54, P1, PT, R14, UR8, RZ ;  /* 0x000000080e367c10 */ /* 0x000fe4000ff3e0ff */
[----:B------:R-:W-:Y:S02]  /*07a0*/  LEA.HI.X.SX32 R49, R8, UR9, 0x1, P0 ;  /* 0x0000000908317c11 */ /* 0x000fe400080f0eff */
[C---:B------:R-:W-:Y:S02]  /*07b0*/  ISETP.GE.AND P0, PT, R7.reuse, 0x9, PT ;  /* 0x000000090700780c */ /* 0x040fe40003f06270 */
[----:B------:R-:W-:Y:S02]  /*07c0*/  VIADDMNMX R8, R7, 0xfffffff7, R12, PT ;  /* 0xfffffff707087846 */ /* 0x000fe4000380010c */
[----:B------:R-:W-:Y:S01]  /*07d0*/  LEA.HI.X.SX32 R55, R14, UR9, 0x1, P1 ;  /* 0x000000090e377c11 */ /* 0x000fe200088f0eff */
[----:B------:R-:W5:Y:S01]  /*07e0*/  LDG.E.U8 R49, desc[UR6][R48.64] ;  /* 0x0000000630317981 */ /* 0x000f62000c1e1100 */
[----:B------:R-:W-:-:S02]  /*07f0*/  SEL R8, R8, RZ, P0 ;  /* 0x000000ff08087207 */ /* 0x000fc40000000000 */
[C---:B------:R-:W-:Y:S01]  /*0800*/  ISETP.GE.AND P1, PT, R7.reuse, 0x8, PT ;  /* 0x000000080700780c */ /* 0x040fe20003f26270 */
[----:B------:R0:W5:Y:S01]  /*0810*/  LDG.E.U8 R22, desc[UR6][R54.64] ;  /* 0x0000000636167981 */ /* 0x000162000c1e1100 */
[----:B------:R-:W-:Y:S01]  /*0820*/  VIADDMNMX R14, R7, 0xfffffff8, R12, PT ;  /* 0xfffffff8070e7846 */ /* 0x000fe2000380010c */
[-C--:B------:R-:W-:Y:S01]  /*0830*/  IMAD R8, R43, R2.reuse, R8 ;  /* 0x000000022b087224 */ /* 0x080fe200078e0208 */
[C---:B------:R-:W-:Y:S02]  /*0840*/  ISETP.GE.AND P2, PT, R7.reuse, 0x7, PT ;  /* 0x000000070700780c */ /* 0x040fe40003f46270 */
[----:B------:R-:W-:Y:S02]  /*0850*/  SEL R14, R14, RZ, P1 ;  /* 0x000000ff0e0e7207 */ /* 0x000fe40000800000 */
[----:B------:R-:W-:Y:S02]  /*0860*/  VIADDMNMX R16, R7, 0xfffffff9, R12, PT ;  /* 0xfffffff907107846 */ /* 0x000fe4000380010c */
[----:B0-----:R-:W-:Y:S01]  /*0870*/  IADD3 R54, P0, PT, R8, UR8, RZ ;  /* 0x0000000808367c10 */ /* 0x001fe2000ff1e0ff */
[----:B------:R-:W-:Y:S01]  /*0880*/  IMAD R14, R43, R2, R14 ;  /* 0x000000022b0e7224 */ /* 0x000fe200078e020e */
[----:B------:R-:W-:-:S02]  /*0890*/  SEL R16, R16, RZ, P2 ;  /* 0x000000ff10107207 */ /* 0x000fc40001000000 */
[----:B------:R-:W-:Y:S02]  /*08a0*/  LEA.HI.X.SX32 R55, R8, UR9, 0x1, P0 ;  /* 0x0000000908377c11 */ /* 0x000fe400080f0eff */
[C---:B------:R-:W-:Y:S01]  /*08b0*/  IADD3 R56, P1, PT, R14.reuse, UR8, RZ ;  /* 0x000000080e387c10 */ /* 0x040fe2000ff3e0ff */
[----:B------:R-:W-:Y:S01]  /*08c0*/  IMAD R8, R43, R2, R16 ;  /* 0x000000022b087224 */ /* 0x000fe200078e0210 */
[C---:B------:R-:W-:Y:S01]  /*08d0*/  VIADDMNMX R16, R7.reuse, 0xfffffffa, R12, PT ;  /* 0xfffffffa07107846 */ /* 0x040fe2000380010c */
[----:B------:R0:W5:Y:S01]  /*08e0*/  LDG.E.U8 R24, desc[UR6][R54.64] ;  /* 0x0000000636187981 */ /* 0x000162000c1e1100 */
[----:B------:R-:W-:Y:S02]  /*08f0*/  LEA.HI.X.SX32 R57, R14, UR9, 0x1, P1 ;  /* 0x000000090e397c11 */ /* 0x000fe400088f0eff */
[C---:B------:R-:W-:Y:S02]  /*0900*/  IADD3 R52, P0, PT, R8.reuse, UR8, RZ ;  /* 0x0000000808347c10 */ /* 0x040fe4000ff1e0ff */
[----:B------:R-:W-:Y:S01]  /*0910*/  ISETP.GE.AND P1, PT, R7, 0x6, PT ;  /* 0x000000060700780c */ /* 0x000fe20003f26270 */
[----:B------:R1:W5:Y:S01]  /*0920*/  LDG.E.U8 R14, desc[UR6][R56.64] ;  /* 0x00000006380e7981 */ /* 0x000362000c1e1100 */
[----:B------:R-:W-:-:S02]  /*0930*/  LEA.HI.X.SX32 R53, R8, UR9, 0x1, P0 ;  /* 0x0000000908357c11 */ /* 0x000fc400080f0eff */
[----:B------:R-:W-:Y:S02]  /*0940*/  SEL R8, R16, RZ, P1 ;  /* 0x000000ff10087207 */ /* 0x000fe40000800000 */
[C---:B------:R-:W-:Y:S02]  /*0950*/  ISETP.GE.AND P2, PT, R7.reuse, 0x5, PT ;  /* 0x000000050700780c */ /* 0x040fe40003f46270 */
[----:B------:R-:W-:Y:S01]  /*0960*/  VIADDMNMX R20, R7, 0xfffffffb, R12, PT ;  /* 0xfffffffb07147846 */ /* 0x000fe2000380010c */
[----:B------:R-:W-:Y:S01]  /*0970*/  IMAD R8, R43, R2, R8 ;  /* 0x000000022b087224 */ /* 0x000fe200078e0208 */
[----:B------:R-:W-:Y:S01]  /*0980*/  VIADDMNMX R28, R7, 0xfffffffe, R12, PT ;  /* 0xfffffffe071c7846 */ /* 0x000fe2000380010c */
[----:B------:R-:W-:Y:S01]  /*0990*/  UIADD3 UR5, UPT, UPT, UR4, 0x11, URZ ;  /* 0x0000001104057890 */ /* 0x000fe2000fffe0ff */
[----:B------:R-:W-:Y:S01]  /*09a0*/  SEL R16, R20, RZ, P2 ;  /* 0x000000ff14107207 */ /* 0x000fe20001000000 */
[----:B------:R-:W5:Y:S01]  /*09b0*/  LDG.E.U8 R53, desc[UR6][R52.64] ;  /* 0x0000000634357981 */ /* 0x000f62000c1e1100 */
[----:B0-----:R-:W-:-:S03]  /*09c0*/  IADD3 R54, P0, PT, R8, UR8, RZ ;  /* 0x0000000808367c10 */ /* 0x001fc6000ff1e0ff */
[----:B------:R-:W-:Y:S01]  /*09d0*/  IMAD R16, R43, R2, R16 ;  /* 0x000000022b107224 */ /* 0x000fe200078e0210 */
[----:B------:R-:W-:Y:S02]  /*09e0*/  LEA.HI.X.SX32 R55, R8, UR9, 0x1, P0 ;  /* 0x0000000908377c11 */ /* 0x000fe400080f0eff */
[C---:B------:R-:W-:Y:S02]  /*09f0*/  ISETP.GE.AND P0, PT, R7.reuse, 0x4, PT ;  /* 0x000000040700780c */ /* 0x040fe40003f06270 */
[C---:B-1----:R-:W-:Y:S02]  /*0a00*/  IADD3 R56, P1, PT, R16.reuse, UR8, RZ ;  /* 0x0000000810387c10 */ /* 0x042fe4000ff3e0ff */
[----:B------:R-:W-:Y:S01]  /*0a10*/  VIADDMNMX R8, R7, 0xfffffffc, R12, PT ;  /* 0xfffffffc07087846 */ /* 0x000fe2000380010c */
[----:B------:R-:W5:Y:S01]  /*0a20*/  LDG.E.U8 R55, desc[UR6][R54.64] ;  /* 0x0000000636377981 */ /* 0x000f62000c1e1100 */
[----:B------:R-:W-:Y:S02]  /*0a30*/  LEA.HI.X.SX32 R57, R16, UR9, 0x1, P1 ;  /* 0x0000000910397c11 */ /* 0x000fe400088f0eff */
[----:B------:R-:W-:-:S02]  /*0a40*/  SEL R8, R8, RZ, P0 ;  /* 0x000000ff08087207 */ /* 0x000fc40000000000 */
[C---:B------:R-:W-:Y:S01]  /*0a50*/  ISETP.GE.AND P0, PT, R7.reuse, 0x3, PT ;  /* 0x000000030700780c */ /* 0x040fe20003f06270 */
[----:B------:R0:W5:Y:S01]  /*0a60*/  LDG.E.U8 R20, desc[UR6][R56.64] ;  /* 0x0000000638147981 */ /* 0x000162000c1e1100 */
[----:B------:R-:W-:Y:S01]  /*0a70*/  VIADDMNMX R16, R7, 0xfffffffd, R12, PT ;  /* 0xfffffffd07107846 */ /* 0x000fe2000380010c */
[----:B------:R-:W-:-:S03]  /*0a80*/  IMAD R8, R43, R2, R8 ;  /* 0x000000022b087224 */ /* 0x000fc600078e0208 */
[----:B------:R-:W-:Y:S02]  /*0a90*/  SEL R16, R16, RZ, P0 ;  /* 0x000000ff10107207 */ /* 0x000fe40000000000 */
[----:B------:R-:W-:-:S03]  /*0aa0*/  IADD3 R58, P0, PT, R8, UR8, RZ ;  /* 0x00000008083a7c10 */ /* 0x000fc6000ff1e0ff */
[----:B------:R-:W-:Y:S01]  /*0ab0*/  IMAD R16, R43, R2, R16 ;  /* 0x000000022b107224 */ /* 0x000fe200078e0210 */
[----:B------:R-:W-:-:S04]  /*0ac0*/  LEA.HI.X.SX32 R59, R8, UR9, 0x1, P0 ;  /* 0x00000009083b7c11 */ /* 0x000fc800080f0eff */
[C---:B0-----:R-:W-:Y:S01]  /*0ad0*/  IADD3 R56, P0, PT, R16.reuse, UR8, RZ ;  /* 0x0000000810387c10 */ /* 0x041fe2000ff1e0ff */
[----:B------:R-:W5:Y:S03]  /*0ae0*/  LDG.E.U8 R8, desc[UR6][R58.64] ;  /* 0x000000063a087981 */ /* 0x000f66000c1e1100 */
[----:B------:R-:W-:Y:S02]  /*0af0*/  LEA.HI.X.SX32 R57, R16, UR9, 0x1, P0 ;  /* 0x0000000910397c11 */ /* 0x000fe400080f0eff */
[----:B------:R-:W-:-:S03]  /*0b00*/  ISETP.GE.AND P0, PT, R7, 0x2, PT ;  /* 0x000000020700780c */ /* 0x000fc60003f06270 */
[----:B------:R0:W5:Y:S01]  /*0b10*/  LDG.E.U8 R16, desc[UR6][R56.64] ;  /* 0x0000000638107981 */ /* 0x000162000c1e1100 */
[----:B------:R-:W-:-:S05]  /*0b20*/  SEL R28, R28, RZ, P0 ;  /* 0x000000ff1c1c7207 */ /* 0x000fca0000000000 */
[----:B------:R-:W-:-:S05]  /*0b30*/  IMAD R28, R43, R2, R28 ;  /* 0x000000022b1c7224 */ /* 0x000fca00078e021c */
[C---:B------:R-:W-:Y:S01]  /*0b40*/  IADD3 R44, P0, PT, R28.reuse, UR8, RZ ;  /* 0x000000081c2c7c10 */ /* 0x040fe2000ff1e0ff */
[C---:B--2---:R-:W-:Y:S02]  /*0b50*/  IMAD R61, R45.reuse, UR5, R6 ;  /* 0x000000052d3d7c24 */ /* 0x044fe4000f8e0206 */
[----:B------:R-:W-:Y:S01]  /*0b60*/  IMAD R4, R45, -0x10, R4 ;  /* 0xfffffff02d047824 */ /* 0x000fe200078e0204 */
[----:B------:R-:W-:Y:S02]  /*0b70*/  LEA.HI.X.SX32 R45, R28, UR9, 0x1, P0 ;  /* 0x000000091c2d7c11 */ /* 0x000fe400080f0eff */
[C---:B------:R-:W-:Y:S02]  /*0b80*/  ISETP.GE.AND P0, PT, R7.reuse, 0x1, PT ;  /* 0x000000010700780c */ /* 0x040fe40003f06270 */
[----:B------:R-:W-:Y:S02]  /*0b90*/  VIADDMNMX R6, R7, 0xffffffff, R12, PT ;  /* 0xffffffff07067846 */ /* 0x000fe4000380010c */
[----:B------:R-:W2:Y:S02]  /*0ba0*/  LDG.E.U8 R45, desc[UR6][R44.64] ;  /* 0x000000062c2d7981 */ /* 0x000ea4000c1e1100 */
[----:B------:R-:W-:-:S05]  /*0bb0*/  SEL R6, R6, RZ, P0 ;  /* 0x000000ff06067207 */ /* 0x000fca0000000000 */
[----:B------:R-:W-:Y:S02]  /*0bc0*/  IMAD R30, R43, R2, R6 ;  /* 0x000000022b1e7224 */ /* 0x000fe400078e0206 */
[----:B---3--:R-:W-:Y:S01]  /*0bd0*/  IMAD R6, R18, UR5, R61 ;  /* 0x0000000512067c24 */ /* 0x008fe2000f8e023d */
[----:B----4-:R-:W-:-:S03]  /*0be0*/  PRMT R28, R47, 0x3340, R18 ;  /* 0x000033402f1c7816 */ /* 0x010fc60000000012 */
[----:B------:R-:W-:Y:S01]  /*0bf0*/  IMAD R47, R47, UR5, R6 ;  /* 0x000000052f2f7c24 */ /* 0x000fe2000f8e0206 */
[----:B0-----:R-:W-:-:S04]  /*0c00*/  IADD3 R56, P0, PT, R30, UR8, RZ ;  /* 0x000000081e387c10 */ /* 0x001fc8000ff1e0ff */
[----:B------:R-:W-:-:S05]  /*0c10*/  LEA.HI.X.SX32 R57, R30, UR9, 0x1, P0 ;  /* 0x000000091e397c11 */ /* 0x000fca00080f0eff */
[----:B------:R0:W3:Y:S01]  /*0c20*/  LDG.E.U8 R6, desc[UR6][R56.64] ;  /* 0x0000000638067981 */ /* 0x0000e2000c1e1100 */
[----:B-----5:R-:W-:Y:S01]  /*0c30*/  IMAD R18, R26, UR5, R47 ;  /* 0x000000051a127c24 */ /* 0x020fe2000f8e022f */
[----:B------:R-:W-:Y:S01]  /*0c40*/  PRMT R47, R51, 0x3340, R26 ;  /* 0x00003340332f7816 */ /* 0x000fe2000000001a */
[----:B------:R-:W-:Y:S02]  /*0c50*/  IMAD R26, R43, R2, R3 ;  /* 0x000000022b1a7224 */ /* 0x000fe400078e0203 */
[----:B------:R-:W-:-:S03]  /*0c60*/  IMAD R18, R51, UR5, R18 ;  /* 0x0000000533127c24 */ /* 0x000fc6000f8e0212 */
[----:B------:R-:W-:-:S04]  /*0c70*/  IADD3 R50, P0, PT, R26, UR8, RZ ;  /* 0x000000081a327c10 */ /* 0x000fc8000ff1e0ff */
[----:B------:R-:W-:-:S05]  /*0c80*/  LEA.HI.X.SX32 R51, R26, UR9, 0x1, P0 ;  /* 0x000000091a337c11 */ /* 0x000fca00080f0eff */
[----:B------:R-:W4:Y:S01]  /*0c90*/  LDG.E.U8 R30, desc[UR6][R50.64] ;  /* 0x00000006321e7981 */ /* 0x000f22000c1e1100 */
[----:B------:R-:W-:Y:S01]  /*0ca0*/  IMAD R59, R49, UR5, R18 ;  /* 0x00000005313b7c24 */ /* 0x000fe2000f8e0212 */
[----:B------:R-:W-:-:S04]  /*0cb0*/  PRMT R18, R22, 0x3340, R49 ;  /* 0x0000334016127816 */ /* 0x000fc80000000031 */
[----:B------:R-:W-:Y:S01]  /*0cc0*/  PRMT R47, R18, 0x5410, R47 ;  /* 0x00005410122f7816 */ /* 0x000fe2000000002f */
[CC--:B------:R-:W-:Y:S02]  /*0cd0*/  IMAD R18, R43.reuse, R2.reuse, R9 ;  /* 0x000000022b127224 */ /* 0x0c0fe400078e0209 */
[----:B------:R-:W-:Y:S02]  /*0ce0*/  IMAD R59, R22, UR5, R59 ;  /* 0x00000005163b7c24 */ /* 0x000fe4000f8e023b */
[CC--:B------:R-:W-:Y:S01]  /*0cf0*/  IMAD R22, R43.reuse, R2.reuse, R13 ;  /* 0x000000022b167224 */ /* 0x0c0fe200078e020d */
[----:B------:R-:W-:Y:S01]  /*0d00*/  IADD3 R48, P0, PT, R18, UR8, RZ ;  /* 0x0000000812307c10 */ /* 0x000fe2000ff1e0ff */
[----:B------:R-:W-:-:S03]  /*0d10*/  IMAD R32, R43, R2, R15 ;  /* 0x000000022b207224 */ /* 0x000fc600078e020f */
[----:B------:R-:W-:Y:S02]  /*0d20*/  LEA.HI.X.SX32 R49, R18, UR9, 0x1, P0 ;  /* 0x0000000912317c11 */ /* 0x000fe400080f0eff */
[----:B0-----:R-:W-:Y:S01]  /*0d30*/  IADD3 R56, P0, PT, R22, UR8, RZ ;  /* 0x0000000816387c10 */ /* 0x001fe2000ff1e0ff */
[----:B------:R-:W-:Y:S02]  /*0d40*/  IMAD R59, R24, UR5, R59 ;  /* 0x00000005183b7c24 */ /* 0x000fe4000f8e023b */
[----:B------:R0:W5:Y:S01]  /*0d50*/  LDG.E.U8 R18, desc[UR6][R48.64] ;  /* 0x0000000630127981 */ /* 0x000162000c1e1100 */
[----:B------:R-:W-:Y:S01]  /*0d60*/  LEA.HI.X.SX32 R57, R22, UR9, 0x1, P0 ;  /* 0x0000000916397c11 */ /* 0x000fe200080f0eff */
[----:B------:R-:W-:Y:S01]  /*0d70*/  IMAD R26, R14, UR5, R59 ;  /* 0x000000050e1a7c24 */ /* 0x000fe2000f8e023b */
[----:B------:R-:W-:-:S03]  /*0d80*/  UMOV UR10, 0xf7f9fafb ;  /* 0xf7f9fafb000a7882 */ /* 0x000fc60000000000 */
[----:B------:R-:W5:Y:S01]  /*0d90*/  LDG.E.U8 R22, desc[UR6][R56.64] ;  /* 0x0000000638167981 */ /* 0x000f62000c1e1100 */
[----:B0-----:R-:W-:-:S04]  /*0da0*/  IADD3 R48, P0, PT, R32, UR8, RZ ;  /* 0x0000000820307c10 */ /* 0x001fc8000ff1e0ff */
[----:B------:R-:W-:Y:S01]  /*0db0*/  LEA.HI.X.SX32 R49, R32, UR9, 0x1, P0 ;  /* 0x0000000920317c11 */ /* 0x000fe200080f0eff */
[----:B------:R-:W-:Y:S02]  /*0dc0*/  IMAD R32, R43, R2, R17 ;  /* 0x000000022b207224 */ /* 0x000fe400078e0211 */
[C---:B------:R-:W-:Y:S01]  /*0dd0*/  IMAD R26, R53.reuse, UR5, R26 ;  /* 0x00000005351a7c24 */ /* 0x040fe2000f8e021a */
[----:B------:R-:W-:Y:S02]  /*0de0*/  PRMT R24, R53, 0x3340, R24 ;  /* 0x0000334035187816 */ /* 0x000fe40000000018 */
[----:B------:R-:W-:-:S04]  /*0df0*/  IADD3 R50, P0, PT, R32, UR8, RZ ;  /* 0x0000000820327c10 */ /* 0x000fc8000ff1e0ff */
[----:B------:R-:W-:Y:S01]  /*0e00*/  LEA.HI.X.SX32 R51, R32, UR9, 0x1, P0 ;  /* 0x0000000920337c11 */ /* 0x000fe200080f0eff */
[----:B------:R-:W-:Y:S02]  /*0e10*/  IMAD R59, R55, UR5, R26 ;  /* 0x00000005373b7c24 */ /* 0x000fe4000f8e021a */
[----:B------:R-:W-:Y:S01]  /*0e20*/  IMAD R32, R43, R2, R19 ;  /* 0x000000022b207224 */ /* 0x000fe200078e0213 */
[----:B------:R0:W5:Y:S01]  /*0e30*/  LDG.E.U8 R26, desc[UR6][R48.64] ;  /* 0x00000006301a7981 */ /* 0x000162000c1e1100 */
[----:B------:R-:W-:-:S04]  /*0e40*/  PRMT R55, R20, 0x3340, R55 ;  /* 0x0000334014377816 */ /* 0x000fc80000000037 */
[----:B------:R-:W-:Y:S01]  /*0e50*/  PRMT R24, R55, 0x5410, R24 ;  /* 0x0000541037187816 */ /* 0x000fe20000000018 */
[----:B------:R-:W-:Y:S01]  /*0e60*/  IMAD R59, R20, UR5, R59 ;  /* 0x00000005143b7c24 */ /* 0x000fe2000f8e023b */
[----:B------:R-:W-:Y:S01]  /*0e70*/  IADD3 R52, P0, PT, R32, UR8, RZ ;  /* 0x0000000820347c10 */ /* 0x000fe2000ff1e0ff */
[----:B------:R-:W-:Y:S02]  /*0e80*/  IMAD R20, R43, R2, R21 ;  /* 0x000000022b147224 */ /* 0x000fe400078e0215 */
[----:B------:R-:W-:Y:S02]  /*0e90*/  IDP.4A.U8.S8 R53, R24, UR10, RZ ;  /* 0x0000000a18357c26 */ /* 0x000fe400080004ff */
[----:B------:R1:W5:Y:S02]  /*0ea0*/  LDG.E.U8 R24, desc[UR6][R50.64] ;  /* 0x0000000632187981 */ /* 0x000364000c1e1100 */
[----:B------:R-:W-:Y:S01]  /*0eb0*/  IMAD R14, R14, -0x8, R53 ;  /* 0xfffffff80e0e7824 */ /* 0x000fe200078e0235 */
[----:B------:R-:W-:-:S02]  /*0ec0*/  LEA.HI.X.SX32 R53, R32, UR9, 0x1, P0 ;  /* 0x0000000920357c11 */ /* 0x000fc400080f0eff */
[----:B0-----:R-:W-:Y:S01]  /*0ed0*/  IADD3 R48, P0, PT, R20, UR8, RZ ;  /* 0x0000000814307c10 */ /* 0x001fe2000ff1e0ff */
[----:B------:R-:W-:Y:S01]  /*0ee0*/  IMAD R59, R8, UR5, R59 ;  /* 0x00000005083b7c24 */ /* 0x000fe2000f8e023b */
[----:B------:R-:W-:-:S03]  /*0ef0*/  PRMT R49, R16, 0x3340, RZ ;  /* 0x0000334010317816 */ /* 0x000fc600000000ff */
[----:B------:R-:W-:Y:S01]  /*0f00*/  IMAD R16, R16, UR5, R59 ;  /* 0x0000000510107c24 */ /* 0x000fe2000f8e023b */
[----:B------:R-:W-:Y:S01]  /*0f10*/  UMOV UR10, 0xfdf1f2 ;  /* 0x00fdf1f2000a7882 */ /* 0x000fe20000000000 */
[CC--:B------:R-:W-:Y:S01]  /*0f20*/  IMAD R34, R43.reuse, R2.reuse, R25 ;  /* 0x000000022b227224 */ /* 0x0c0fe200078e0219 */
[----:B------:R-:W-:Y:S01]  /*0f30*/  PRMT R55, R28, 0x5410, R49 ;  /* 0x000054101c377816 */ /* 0x000fe20000000031 */
[----:B------:R0:W5:Y:S01]  /*0f40*/  LDG.E.U8 R32, desc[UR6][R52.64] ;  /* 0x0000000634207981 */ /* 0x000162000c1e1100 */
[----:B------:R-:W-:Y:S01]  /*0f50*/  LEA.HI.X.SX32 R49, R20, UR9, 0x1, P0 ;  /* 0x0000000914317c11 */ /* 0x000fe200080f0eff */
[----:B------:R-:W-:-:S04]  /*0f60*/  IMAD R28, R43, R2, R23 ;  /* 0x000000022b1c7224 */ /* 0x000fc800078e0217 */
[----:B------:R2:W5:Y:S01]  /*0f70*/  LDG.E.U8 R20, desc[UR6][R48.64] ;  /* 0x0000000630147981 */ /* 0x000562000c1e1100 */
[----:B-1----:R-:W-:Y:S01]  /*0f80*/  IADD3 R50, P0, PT, R28, UR8, RZ ;  /* 0x000000081c327c10 */ /* 0x002fe2000ff1e0ff */
[----:B------:R-:W-:-:S03]  /*0f90*/  IDP.4A.U8.S8 R14, R55, UR10, R14 ;  /* 0x0000000a370e7c26 */ /* 0x000fc6000800040e */
[----:B------:R-:W-:Y:S02]  /*0fa0*/  LEA.HI.X.SX32 R51, R28, UR9, 0x1, P0 ;  /* 0x000000091c337c11 */ /* 0x000fe400080f0eff */
[----:B0-----:R-:W-:-:S03]  /*0fb0*/  IADD3 R52, P0, PT, R34, UR8, RZ ;  /* 0x0000000822347c10 */ /* 0x001fc6000ff1e0ff */
[----:B------:R0:W5:Y:S01]  /*0fc0*/  LDG.E.U8 R28, desc[UR6][R50.64] ;  /* 0x00000006321c7981 */ /* 0x000162000c1e1100 */
[----:B------:R-:W-:Y:S01]  /*0fd0*/  LEA.HI.X.SX32 R53, R34, UR9, 0x1, P0 ;  /* 0x0000000922357c11 */ /* 0x000fe200080f0eff */
[----:B--2---:R-:W-:Y:S02]  /*0fe0*/  IMAD R49, R45, UR5, R16 ;  /* 0x000000052d317c24 */ /* 0x004fe4000f8e0210 */
[----:B------:R-:W-:Y:S02]  /*0ff0*/  IMAD R45, R8, 0x2, R45 ;  /* 0x00000002082d7824 */ /* 0x000fe400078e022d */
[----:B------:R-:W2:Y:S01]  /*1000*/  LDG.E.U8 R16, desc[UR6][R52.64] ;  /* 0x0000000634107981 */ /* 0x000ea2000c1e1100 */
[----:B------:R-:W-:Y:S02]  /*1010*/  IMAD R8, R43, R2, R31 ;  /* 0x000000022b087224 */ /* 0x000fe400078e021f */
[----:B---3--:R-:W-:-:S04]  /*1020*/  IMAD R49, R6, UR5, R49 ;  /* 0x0000000506317c24 */ /* 0x008fc8000f8e0231 */
[----:B----4-:R-:W-:Y:S02]  /*1030*/  IMAD R55, R30, UR5, R49 ;  /* 0x000000051e377c24 */ /* 0x010fe4000f8e0231 */
[----:B------:R-:W-:-:S05]  /*1040*/  IMAD R30, R43, R2, R27 ;  /* 0x000000022b1e7224 */ /* 0x000fca00078e021b */
[----:B------:R-:W-:-:S04]  /*1050*/  IADD3 R48, P0, PT, R30, UR8, RZ ;  /* 0x000000081e307c10 */ /* 0x000fc8000ff1e0ff */
[----:B------:R-:W-:Y:S02]  /*1060*/  LEA.HI.X.SX32 R49, R30, UR9, 0x1, P0 ;  /* 0x000000091e317c11 */ /* 0x000fe400080f0eff */
[----:B0-----:R-:W-:-:S03]  /*1070*/  IADD3 R50, P0, PT, R8, UR8, RZ ;  /* 0x0000000808327c10 */ /* 0x001fc6000ff1e0ff */
[----:B------:R0:W3:Y:S01]  /*1080*/  LDG.E.U8 R30, desc[UR6][R48.64] ;  /* 0x00000006301e7981 */ /* 0x0000e2000c1e1100 */
[----:B------:R-:W-:Y:S01]  /*1090*/  LEA.HI.X.SX32 R51, R8, UR9, 0x1, P0 ;  /* 0x0000000908337c11 */ /* 0x000fe200080f0eff */
[----:B------:R-:W-:-:S04]  /*10a0*/  IMAD R8, R43, R2, R33 ;  /* 0x000000022b087224 */ /* 0x000fc800078e0221 */
[----:B------:R-:W4:Y:S01]  /*10b0*/  LDG.E.U8 R50, desc[UR6][R50.64] ;  /* 0x0000000632327981 */ /* 0x000f22000c1e1100 */
[----:B0-----:R-:W-:-:S04]  /*10c0*/  IADD3 R48, P0, PT, R8, UR8, RZ ;  /* 0x0000000808307c10 */ /* 0x001fc8000ff1e0ff */
[----:B------:R-:W-:-:S05]  /*10d0*/  LEA.HI.X.SX32 R49, R8, UR9, 0x1, P0 ;  /* 0x0000000908317c11 */ /* 0x000fca00080f0eff */
[----:B------:R0:W4:Y:S01]  /*10e0*/  LDG.E.U8 R8, desc[UR6][R48.64] ;  /* 0x0000000630087981 */ /* 0x000122000c1e1100 */
[----:B-----5:R-:W-:-:S04]  /*10f0*/  IMAD R55, R18, UR5, R55 ;  /* 0x0000000512377c24 */ /* 0x020fc8000f8e0237 */
[----:B------:R-:W-:-:S04]  /*1100*/  IMAD R55, R22, UR5, R55 ;  /* 0x0000000516377c24 */ /* 0x000fc8000f8e0237 */
[C---:B------:R-:W-:Y:S01]  /*1110*/  IMAD R55, R26.reuse, UR5, R55 ;  /* 0x000000051a377c24 */ /* 0x040fe2000f8e0237 */
[----:B------:R-:W-:-:S03]  /*1120*/  PRMT R53, R26, 0x3340, RZ ;  /* 0x000033401a357816 */ /* 0x000fc600000000ff */
[----:B------:R-:W-:Y:S02]  /*1130*/  IMAD R55, R24, UR5, R55 ;  /* 0x0000000518377c24 */ /* 0x000fe4000f8e0237 */
[----:B------:R-:W-:Y:S02]  /*1140*/  IMAD R26, R43, R2, R37 ;  /* 0x000000022b1a7224 */ /* 0x000fe400078e0225 */
[----:B------:R-:W-:Y:S01]  /*1150*/  IMAD R55, R32, UR5, R55 ;  /* 0x0000000520377c24 */ /* 0x000fe2000f8e0237 */
[----:B------:R-:W-:-:S03]  /*1160*/  PRMT R32, R20, 0x3340, R32 ;  /* 0x0000334014207816 */ /* 0x000fc60000000020 */
[----:B------:R-:W-:Y:S02]  /*1170*/  IMAD R55, R20, UR5, R55 ;  /* 0x0000000514377c24 */ /* 0x000fe4000f8e0237 */
[----:B------:R-:W-:Y:S01]  /*1180*/  IMAD R20, R43, R2, R35 ;  /* 0x000000022b147224 */ /* 0x000fe200078e0223 */
[----:B------:R-:W-:-:S04]  /*1190*/  PRMT R32, R32, 0x5410, R53 ;  /* 0x0000541020207816 */ /* 0x000fc80000000035 */
[----:B------:R-:W-:Y:S01]  /*11a0*/  IADD3 R52, P0, PT, R20, UR8, RZ ;  /* 0x0000000814347c10 */ /* 0x000fe2000ff1e0ff */
[----:B------:R-:W-:-:S03]  /*11b0*/  IMAD R55, R28, UR5, R55 ;  /* 0x000000051c377c24 */ /* 0x000fc6000f8e0237 */
[----:B------:R-:W-:Y:S02]  /*11c0*/  LEA.HI.X.SX32 R53, R20, UR9, 0x1, P0 ;  /* 0x0000000914357c11 */ /* 0x000fe400080f0eff */
[----:B0-----:R-:W-:-:S03]  /*11d0*/  IADD3 R48, P0, PT, R26, UR8, RZ ;  /* 0x000000081a307c10 */ /* 0x001fc6000ff1e0ff */
[----:B------:R0:W5:Y:S01]  /*11e0*/  LDG.E.U8 R20, desc[UR6][R52.64] ;  /* 0x0000000634147981 */ /* 0x000162000c1e1100 */
[----:B------:R-:W-:Y:S01]  /*11f0*/  LEA.HI.X.SX32 R49, R26, UR9, 0x1, P0 ;  /* 0x000000091a317c11 */ /* 0x000fe200080f0eff */
[----:B------:R-:W-:-:S04]  /*1200*/  IMAD R26, R43, R2, R39 ;  /* 0x000000022b1a7224 */ /* 0x000fc800078e0227 */
[----:B------:R-:W5:Y:S01]  /*1210*/  LDG.E.U8 R48, desc[UR6][R48.64] ;  /* 0x0000000630307981 */ /* 0x000f62000c1e1100 */
[----:B--2---:R-:W-:-:S04]  /*1220*/  IMAD R55, R16, UR5, R55 ;  /* 0x0000000510377c24 */ /* 0x004fc8000f8e0237 */
[C---:B---3--:R-:W-:Y:S01]  /*1230*/  IMAD R55, R30.reuse, UR5, R55 ;  /* 0x000000051e377c24 */ /* 0x048fe2000f8e0237 */
[----:B------:R-:W-:-:S03]  /*1240*/  PRMT R28, R30, 0x3340, R28 ;  /* 0x000033401e1c7816 */ /* 0x000fc6000000001c */
[----:B----4-:R-:W-:Y:S01]  /*1250*/  IMAD R55, R50, UR5, R55 ;  /* 0x0000000532377c24 */ /* 0x010fe2000f8e0237 */
[----:B------:R-:W-:-:S03]  /*1260*/  PRMT R51, R8, 0x3340, R50 ;  /* 0x0000334008337816 */ /* 0x000fc60000000032 */
[----:B------:R-:W-:Y:S01]  /*1270*/  IMAD R55, R8, UR5, R55 ;  /* 0x0000000508377c24 */ /* 0x000fe2000f8e0237 */
[C---:B------:R-:W-:Y:S01]  /*1280*/  IADD3 R50, P0, PT, R26.reuse, UR8, RZ ;  /* 0x000000081a327c10 */ /* 0x040fe2000ff1e0ff */
[----:B------:R-:W-:Y:S01]  /*1290*/  IMAD R8, R43, R2, R41 ;  /* 0x000000022b087224 */ /* 0x000fe200078e0229 */
[----:B------:R-:W-:Y:S02]  /*12a0*/  PRMT R28, R51, 0x5410, R28 ;  /* 0x00005410331c7816 */ /* 0x000fe4000000001c */
[----:B------:R-:W-:Y:S02]  /*12b0*/  LEA.HI.X.SX32 R51, R26, UR9, 0x1, P0 ;  /* 0x000000091a337c11 */ /* 0x000fe400080f0eff */
[----:B0-----:R-:W-:-:S03]  /*12c0*/  IADD3 R52, P0, PT, R8, UR8, RZ ;  /* 0x0000000808347c10 */ /* 0x001fc6000ff1e0ff */
[----:B------:R-:W2:Y:S01]  /*12d0*/  LDG.E.U8 R50, desc[UR6][R50.64] ;  /* 0x0000000632327981 */ /* 0x000ea2000c1e1100 */
[----:B------:R-:W-:-:S05]  /*12e0*/  LEA.HI.X.SX32 R53, R8, UR9, 0x1, P0 ;  /* 0x0000000908357c11 */ /* 0x000fca00080f0eff */
[----:B------:R-:W2:Y:S01]  /*12f0*/  LDG.E.U8 R52, desc[UR6][R52.64] ;  /* 0x0000000634347981 */ /* 0x000ea2000c1e1100 */
[----:B------:R-:W-:-:S05]  /*1300*/  IMAD R8, R43, R2, R29 ;  /* 0x000000022b087224 */ /* 0x000fca00078e021d */
[----:B------:R-:W-:Y:S01]  /*1310*/  IADD3 R42, P0, PT, R8, UR8, RZ ;  /* 0x00000008082a7c10 */ /* 0x000fe2000ff1e0ff */
[----:B-----5:R-:W-:Y:S01]  /*1320*/  IMAD R55, R20, UR5, R55 ;  /* 0x0000000514377c24 */ /* 0x020fe2000f8e0237 */
[----:B------:R-:W-:Y:S02]  /*1330*/  PRMT R20, R48, 0x3340, R20 ;  /* 0x0000334030147816 */ /* 0x000fe40000000014 */
[----:B--2---:R-:W-:-:S04]  /*1340*/  PRMT R43, R52, 0x3340, R50 ;  /* 0x00003340342b7816 */ /* 0x004fc80000000032 */
[----:B------:R-:W-:Y:S02]  /*1350*/  PRMT R49, R43, 0x5410, R20 ;  /* 0x000054102b317816 */ /* 0x000fe40000000014 */
[----:B------:R-:W-:-:S05]  /*1360*/  LEA.HI.X.SX32 R43, R8, UR9, 0x1, P0 ;  /* 0x00000009082b7c11 */ /* 0x000fca00080f0eff */
[----:B------:R-:W2:Y:S01]  /*1370*/  LDG.E.U8 R42, desc[UR6][R42.64] ;  /* 0x000000062a2a7981 */ /* 0x000ea2000c1e1100 */
[----:B------:R-:W-:Y:S02]  /*1380*/  UMOV UR10, 0xc0d0e0f ;  /* 0x0c0d0e0f000a7882 */ /* 0x000fe40000000000 */
[----:B------:R-:W-:Y:S01]  /*1390*/  IDP.4A.U8.U8 R49, R49, UR10, R18 ;  /* 0x0000000a31317c26 */ /* 0x000fe20008000012 */
[----:B------:R-:W-:Y:S02]  /*13a0*/  UMOV UR10, 0x7090a0b ;  /* 0x07090a0b000a7882 */ /* 0x000fe40000000000 */
[----:B------:R-:W-:Y:S01]  /*13b0*/  IDP.4A.U8.U8 R28, R28, UR10, RZ ;  /* 0x0000000a1c1c7c26 */ /* 0x000fe200080000ff */
[----:B------:R-:W-:Y:S02]  /*13c0*/  UMOV UR10, 0x30506 ;  /* 0x00030506000a7882 */ /* 0x000fe40000000000 */
[----:B------:R-:W-:Y:S01]  /*13d0*/  IDP.4A.U8.U8 R32, R32, UR10, RZ ;  /* 0x0000000a20207c26 */ /* 0x000fe200080000ff */
[----:B------:R-:W-:Y:S01]  /*13e0*/  UIADD3 UR4, UPT, UPT, UR4, 0x1, URZ ;  /* 0x0000000104047890 */ /* 0x000fe2000fffe0ff */
[----:B------:R-:W-:-:S02]  /*13f0*/  IMAD R55, R48, UR5, R55 ;  /* 0x0000000530377c24 */ /* 0x000fc4000f8e0237 */
[----:B------:R-:W-:Y:S01]  /*1400*/  IMAD.U32 R45, R45, 0x2, R6 ;  /* 0x000000022d2d7824 */ /* 0x000fe200078e0006 */
[----:B------:R-:W-:Y:S01]  /*1410*/  UISETP.NE.AND UP0, UPT, UR4, URZ, UPT ;  /* 0x000000ff0400728c */ /* 0x000fe2000bf05270 */
[----:B------:R-:W-:Y:S01]  /*1420*/  IMAD R55, R50, UR5, R55 ;  /* 0x0000000532377c24 */ /* 0x000fe2000f8e0237 */
[----:B------:R-:W-:Y:S02]  /*1430*/  UMOV UR10, 0xf3f4f5f6 ;  /* 0xf3f4f5f6000a7882 */ /* 0x000fe40000000000 */
[----:B------:R-:W-:Y:S02]  /*1440*/  IDP.4A.U8.S8 R4, R47, UR10, R4 ;  /* 0x0000000a2f047c26 */ /* 0x000fe40008000404 */
[----:B------:R-:W-:Y:S02]  /*1450*/  IMAD R55, R52, UR5, R55 ;  /* 0x0000000534377c24 */ /* 0x000fe4000f8e0237 */
[----:B------:R-:W-:Y:S02]  /*1460*/  VIADD R0, R0, 0x1 ;  /* 0x0000000100007836 */ /* 0x000fe40000000000 */
[----:B--2---:R-:W-:-:S04]  /*1470*/  IMAD R49, R42, 0x10, R49 ;  /* 0x000000102a317824 */ /* 0x004fc800078e0231 */
[----:B------:R-:W-:-:S04]  /*1480*/  IMAD.IADD R49, R28, 0x1, R49 ;  /* 0x000000011c317824 */ /* 0x000fc800078e0231 */
[----:B------:R-:W-:-:S04]  /*1490*/  IMAD R49, R16, 0x8, R49 ;  /* 0x0000000810317824 */ /* 0x000fc800078e0231 */
[----:B------:R-:W-:-:S04]  /*14a0*/  IMAD.IADD R49, R32, 0x1, R49 ;  /* 0x0000000120317824 */ /* 0x000fc800078e0231 */
[----:B------:R-:W-:-:S04]  /*14b0*/  IMAD R49, R24, 0x4, R49 ;  /* 0x0000000418317824 */ /* 0x000fc800078e0231 */
[----:B------:R-:W-:-:S05]  /*14c0*/  IMAD R49, R22, 0x2, R49 ;  /* 0x0000000216317824 */ /* 0x000fca00078e0231 */
[----:B------:R-:W-:Y:S01]  /*14d0*/  IADD3 R45, PT, PT, R14, R49, -R45 ;  /* 0x000000310e2d7210 */ /* 0x000fe20007ffe82d */
[----:B------:R-:W-:-:S04]  /*14e0*/  IMAD R6, R42, UR5, R55 ;  /* 0x000000052a067c24 */ /* 0x000fc8000f8e0237 */
[----:B------:R-:W-:Y:S01]  /*14f0*/  IMAD.IADD R4, R4, 0x1, R45 ;  /* 0x0000000104047824 */ /* 0x000fe200078e022d */
[----:B------:R-:W-:Y:S06]  /*1500*/  BRA.U UP0, `(.L_x_46) ;  /* 0xffffffed00e07547 */ /* 0x000fec000b83ffff */
[----:B------:R-:W-:Y:S01]  /*1510*/  I2FP.F32.S32 R17, R6 ;  /* 0x0000000600117245 */ /* 0x000fe20000201400 */
[----:B------:R-:W-:Y:S01]  /*1520*/  BSSY.RECONVERGENT B0, `(.L_x_47) ;  /* 0x0000010000007945 */ /* 0x000fe20003800200 */
[----:B------:R-:W-:-:S04]  /*1530*/  I2FP.F32.S32 R16, R4 ;  /* 0x0000000400107245 */ /* 0x000fc80000201400 */
[----:B------:R-:W-:-:S04]  /*1540*/  FSETP.GT.AND P2, PT, |R17|, |R16|, PT ;  /* 0x400000101100720b */ /* 0x000fc80003f44200 */
[----:B------:R-:W-:Y:S02]  /*1550*/  FSEL R19, |R17|, |R16|, P2 ;  /* 0x4000001011137208 */ /* 0x000fe40001000200 */
[----:B------:R-:W-:Y:S02]  /*1560*/  FSEL R0, |R16|, |R17|, P2 ;  /* 0x4000001110007208 */ /* 0x000fe40001000200 */
[----:B------:R-:W0:Y:S08]  /*1570*/  MUFU.RCP R2, R19 ;  /* 0x0000001300027308 */ /* 0x000e300000001000 */
[----:B------:R-:W1:Y:S01]  /*1580*/  FCHK P0, R0, R19 ;  /* 0x0000001300007302 */ /* 0x000e620000000000 */
[----:B0-----:R-:W-:-:S04]  /*1590*/  FFMA R3, -R19, R2, 1 ;  /* 0x3f80000013037423 */ /* 0x001fc80000000102 */
[----:B------:R-:W-:-:S04]  /*15a0*/  FFMA R3, R2, R3, R2 ;  /* 0x0000000302037223 */ /* 0x000fc80000000002 */
[----:B------:R-:W-:-:S04]  /*15b0*/  FFMA R2, R0, R3, RZ ;  /* 0x0000000300027223 */ /* 0x000fc800000000ff */
[----:B------:R-:W-:-:S04]  /*15c0*/  FFMA R6, -R19, R2, R0 ;  /* 0x0000000213067223 */ /* 0x000fc80000000100 */
[----:B------:R-:W-:Y:S01]  /*15d0*/  FFMA R2, R3, R6, R2 ;  /* 0x0000000603027223 */ /* 0x000fe20000000002 */
[----:B-1----:R-:W-:Y:S06]  /*15e0*/  @!P0 BRA `(.L_x_48) ;  /* 0x00000000000c8947 */ /* 0x002fec0003800000 */
[----:B------:R-:W-:-:S07]  /*15f0*/  MOV R15, 0x1610 ;  /* 0x00001610000f7802 */ /* 0x000fce0000000f00 */
[----:B------:R-:W-:Y:S05]  /*1600*/  CALL.REL.NOINC `($__internal_2_$__cuda_sm3x_div_rn_noftz_f32_slowpath) ;  /* 0x0000036000a87944 */ /* 0x000fea0003c00000 */
[----:B------:R-:W-:-:S07]  /*1610*/  IMAD.MOV.U32 R2, RZ, RZ, R0 ;  /* 0x000000ffff027224 */ /* 0x000fce00078e0000 */
.L_x_48:
[----:B------:R-:W-:Y:S05]  /*1620*/  BSYNC.RECONVERGENT B0 ;  /* 0x0000000000007941 */ /* 0x000fea0003800200 */
.L_x_47:
[----:B------:R-:W-:Y:S02]  /*1630*/  IMAD.MOV.U32 R3, RZ, RZ, 0x3b33710b ;  /* 0x3b33710bff037424 */ /* 0x000fe400078e00ff */
[----:B------:R-:W-:Y:S01]  /*1640*/  FMUL R0, R2, R2 ;  /* 0x0000000202007220 */ /* 0x000fe20000400000 */
[----:B------:R-:W-:Y:S01]  /*1650*/  IMAD.MOV.U32 R6, RZ, RZ, 0x3f6ee581 ;  /* 0x3f6ee581ff067424 */ /* 0x000fe200078e00ff */
[----:B------:R-:W-:Y:S01]  /*1660*/  ISETP.GE.AND P0, PT, R4, RZ, PT ;  /* 0x000000ff0400720c */ /* 0x000fe20003f06270 */
[----:B------:R-:W-:Y:S01]  /*1670*/  BSSY.RECONVERGENT B0, `(.L_x_49) ;  /* 0x0000059000007945 */ /* 0x000fe20003800200 */
[----:B------:R-:W-:Y:S01]  /*1680*/  FFMA R3, R0, R3, -0.015681877732276916504 ;  /* 0xbc80774800037423 */ /* 0x000fe20000000003 */
[----:B------:R-:W-:Y:S02]  /*1690*/  FSETP.NEU.AND P3, PT, |R16|, |R17|, PT ;  /* 0x400000111000720b */ /* 0x000fe40003f6d200 */
[----:B------:R-:W-:Y:S01]  /*16a0*/  FSETP.NEU.AND P1, PT, R19, RZ, PT ;  /* 0x000000ff1300720b */ /* 0x000fe20003f2d000 */
[----:B------:R-:W-:-:S04]  /*16b0*/  FFMA R3, R0, R3, 0.042200751602649688721 ;  /* 0x3d2cdab200037423 */ /* 0x000fc80000000003 */
[----:B------:R-:W-:-:S04]  /*16c0*/  FFMA R3, R0, R3, -0.074792981147766113281 ;  /* 0xbd992d1000037423 */ /* 0x000fc80000000003 */
[----:B------:R-:W-:-:S04]  /*16d0*/  FFMA R3, R0, R3, 0.10640415549278259277 ;  /* 0x3dd9ea6c00037423 */ /* 0x000fc80000000003 */
[----:B------:R-:W-:-:S04]  /*16e0*/  FFMA R3, R0, R3, -0.14207722246646881104 ;  /* 0xbe117cb100037423 */ /* 0x000fc80000000003 */
[----:B------:R-:W-:-:S04]  /*16f0*/  FFMA R3, R0, R3, 0.19993925094604492188 ;  /* 0x3e4cbce000037423 */ /* 0x000fc80000000003 */
[----:B------:R-:W-:-:S04]  /*1700*/  FFMA R3, R0, R3, -0.33333197236061096191 ;  /* 0xbeaaaa7d00037423 */ /* 0x000fc80000000003 */
[----:B------:R-:W-:-:S04]  /*1710*/  FMUL R3, R0, R3 ;  /* 0x0000000300037220 */ /* 0x000fc80000400000 */
[----:B------:R-:W-:Y:S01]  /*1720*/  FFMA R3, R3, R2, R2 ;  /* 0x0000000203037223 */ /* 0x000fe20000000002 */
[----:B------:R-:W-:-:S03]  /*1730*/  FSEL R2, R6, 1.8663789033889770508, P2 ;  /* 0x3feee58106027808 */ /* 0x000fc60001000000 */
[----:B------:R-:W-:-:S05]  /*1740*/  FFMA R0, R6, 1.6832555532455444336, -R3 ;  /* 0x3fd774eb06007823 */ /* 0x000fca0000000803 */
[-C--:B------:R-:W-:Y:S02]  /*1750*/  FSEL R0, R0, R3.reuse, P2 ;  /* 0x0000000300007208 */ /* 0x080fe40001000000 */
[----:B------:R-:W-:-:S05]  /*1760*/  FSEL R3, R3, -R3, P2 ;  /* 0x8000000303037208 */ /* 0x000fca0001000000 */
[----:B------:R-:W-:Y:S01]  /*1770*/  @!P0 FFMA R0, R2, 1.6832555532455444336, R3 ;  /* 0x3fd774eb02008823 */ /* 0x000fe20000000003 */
[----:B------:R-:W-:-:S05]  /*1780*/  IMAD.MOV.U32 R2, RZ, RZ, 0x4016cbe4 ;  /* 0x4016cbe4ff027424 */ /* 0x000fca00078e00ff */
[----:B------:R-:W-:Y:S01]  /*1790*/  @!P3 FSEL R0, R2, 0.78539818525314331055, !P0 ;  /* 0x3f490fdb0200b808 */ /* 0x000fe20004000000 */
[----:B------:R-:W-:Y:S01]  /*17a0*/  FADD R2, |R17|, |R16| ;  /* 0x4000001011027221 */ /* 0x000fe20000000200 */
[----:B------:R-:W-:-:S04]  /*17b0*/  @!P1 FSEL R0, RZ, 3.1415927410125732422, P0 ;  /* 0x40490fdbff009808 */ /* 0x000fc80000000000 */
[----:B------:R-:W-:Y:S02]  /*17c0*/  FSETP.NAN.AND P0, PT, R2, R2, PT ;  /* 0x000000020200720b */ /* 0x000fe40003f08000 */
[----:B------:R-:W-:-:S04]  /*17d0*/  LOP3.LUT R3, R0, 0x80000000, R17, 0xb8, !PT ;  /* 0x8000000000037812 */ /* 0x000fc800078eb811 */
[----:B------:R-:W-:-:S04]  /*17e0*/  FSEL R21, R2, R3, P0 ;  /* 0x0000000302157208 */ /* 0x000fc80000000000 */
[C---:B------:R-:W-:Y:S01]  /*17f0*/  FSETP.GE.AND P0, PT, |R21|.reuse, 105615, PT ;  /* 0x47ce47801500780b */ /* 0x040fe20003f06200 */
[----:B------:R-:W-:-:S06]  /*1800*/  FMUL R0, R21, 0.63661974668502807617 ;  /* 0x3f22f98315007820 */ /* 0x000fcc0000400000 */
[----:B------:R-:W0:Y:S02]  /*1810*/  F2I.NTZ R0, R0 ;  /* 0x0000000000007305 */ /* 0x000e240000203100 */
[----:B0-----:R-:W-:Y:S01]  /*1820*/  I2FP.F32.S32 R2, R0 ;  /* 0x0000000000027245 */ /* 0x001fe20000201400 */
[----:B------:R-:W-:-:S04]  /*1830*/  IMAD.MOV.U32 R17, RZ, RZ, R0 ;  /* 0x000000ffff117224 */ /* 0x000fc800078e0000 */
[----:B------:R-:W-:-:S04]  /*1840*/  FFMA R3, R2, -1.5707962512969970703, R21 ;  /* 0xbfc90fda02037823 */ /* 0x000fc80000000015 */
[----:B------:R-:W-:-:S04]  /*1850*/  FFMA R3, R2, -7.5497894158615963534e-08, R3 ;  /* 0xb3a2216802037823 */ /* 0x000fc80000000003 */
[----:B------:R-:W-:-:S04]  /*1860*/  FFMA R19, R2, -5.3903029534742383927e-15, R3 ;  /* 0xa7c234c502137823 */ /* 0x000fc80000000003 */
[----:B------:R-:W-:Y:S01]  /*1870*/  IMAD.MOV.U32 R2, RZ, RZ, R19 ;  /* 0x000000ffff027224 */ /* 0x000fe200078e0013 */
[----:B------:R-:W-:Y:S06]  /*1880*/  @!P0 BRA `(.L_x_50) ;  /* 0x0000000000dc8947 */ /* 0x000fec0003800000 */
[----:B------:R-:W-:-:S13]  /*1890*/  FSETP.NEU.AND P0, PT, |R21|, +INF , PT ;  /* 0x7f8000001500780b */ /* 0x000fda0003f0d200 */
[----:B------:R-:W-:Y:S01]  /*18a0*/  @!P0 FMUL R2, RZ, R21 ;  /* 0x00000015ff028220 */ /* 0x000fe20000400000 */
[----:B------:R-:W-:Y:S01]  /*18b0*/  @!P0 IMAD.MOV.U32 R0, RZ, RZ, RZ ;  /* 0x000000ffff008224 */ /* 0x000fe200078e00ff */
[----:B------:R-:W-:Y:S06]  /*18c0*/  @!P0 BRA `(.L_x_50) ;  /* 0x0000000000cc8947 */ /* 0x000fec0003800000 */
[----:B------:R-:W-:Y:S01]  /*18d0*/  IMAD.SHL.U32 R2, R21, 0x100, RZ ;  /* 0x0000010015027824 */ /* 0x000fe200078e00ff */
[----:B------:R-:W0:Y:S01]  /*18e0*/  LDCU.64 UR8, c[0x4][0x40] ;  /* 0x01000800ff0877ac */ /* 0x000e220008000a00 */
[----:B------:R-:W-:Y:S02]  /*18f0*/  IMAD.MOV.U32 R6, RZ, RZ, RZ ;  /* 0x000000ffff067224 */ /* 0x000fe400078e00ff */
[----:B------:R-:W-:Y:S01]  /*1900*/  IMAD.MOV.U32 R0, RZ, RZ, R1 ;  /* 0x000000ffff007224 */ /* 0x000fe200078e0001 */
[----:B------:R-:W-:Y:S01]  /*1910*/  LOP3.LUT R15, R2, 0x80000000, RZ, 0xfc, !PT ;  /* 0x80000000020f7812 */ /* 0x000fe200078efcff */
[----:B------:R-:W-:Y:S01]  /*1920*/  UMOV UR5, URZ ;  /* 0x000000ff00057c82 */ /* 0x000fe20008000000 */
[----:B------:R-:W-:-:S05]  /*1930*/  UMOV UR4, URZ ;  /* 0x000000ff00047c82 */ /* 0x000fca0008000000 */
.L_x_51:
[----:B0-----:R-:W-:Y:S02]  /*1940*/  IMAD.U32 R8, RZ, RZ, UR8 ;  /* 0x00000008ff087e24 */ /* 0x001fe4000f8e00ff */
[----:B------:R-:W-:-:S05]  /*1950*/  IMAD.U32 R9, RZ, RZ, UR9 ;  /* 0x00000009ff097e24 */ /* 0x000fca000f8e00ff */
[----:B------:R-:W2:Y:S01]  /*1960*/  LDG.E.CONSTANT R2, desc[UR6][R8.64] ;  /* 0x0000000608027981 */ /* 0x000ea2000c1e9900 */
[----:B------:R-:W-:Y:S02]  /*1970*/  UIADD3 UR8, UP0, UPT, UR8, 0x4, URZ ;  /* 0x0000000408087890 */ /* 0x000fe4000ff1e0ff */
[----:B------:R-:W-:Y:S02]  /*1980*/  UIADD3 UR4, UPT, UPT, UR4, 0x1, URZ ;  /* 0x0000000104047890 */ /* 0x000fe4000fffe0ff */
[----:B------:R-:W-:Y:S02]  /*1990*/  UIADD3.X UR9, UPT, UPT, URZ, UR9, URZ, UP0, !UPT ;  /* 0x00000009ff097290 */ /* 0x000fe400087fe4ff */
[----:B------:R-:W-:Y:S01]  /*19a0*/  UISETP.NE.AND UP0, UPT, UR4, 0x6, UPT ;  /* 0x000000060400788c */ /* 0x000fe2000bf05270 */
[----:B--2---:R-:W-:-:S03]  /*19b0*/  IMAD.WIDE.U32 R2, R2, R15, RZ ;  /* 0x0000000f02027225 */ /* 0x004fc600078e00ff */
[----:B------:R-:W-:-:S04]  /*19c0*/  IADD3 R13, P0, PT, R2, R6, RZ ;  /* 0x00000006020d7210 */ /* 0x000fc80007f1e0ff */
[----:B------:R-:W-:Y:S01]  /*19d0*/  IADD3.X R6, PT, PT, R3, UR5, RZ, P0, !PT ;  /* 0x0000000503067c10 */ /* 0x000fe200087fe4ff */
[----:B------:R0:W-:Y:S02]  /*19e0*/  STL [R0], R13 ;  /* 0x0000000d00007387 */ /* 0x0001e40000100800 */
[----:B0-----:R-:W-:Y:S01]  /*19f0*/  VIADD R0, R0, 0x4 ;  /* 0x0000000400007836 */ /* 0x001fe20000000000 */
[----:B------:R-:W-:Y:S06]  /*1a00*/  BRA.U UP0, `(.L_x_51) ;  /* 0xfffffffd00cc7547 */ /* 0x000fec000b83ffff */
[----:B------:R-:W-:Y:S01]  /*1a10*/  SHF.R.U32.HI R4, RZ, 0x17, R21 ;  /* 0x00000017ff047819 */ /* 0x000fe20000011615 */
[----:B------:R0:W-:Y:S03]  /*1a20*/  STL [R1+0x18], R6 ;  /* 0x0000180601007387 */ /* 0x0001e60000100800 */
[C---:B------:R-:W-:Y:S02]  /*1a30*/  LOP3.LUT R0, R4.reuse, 0xe0, RZ, 0xc0, !PT ;  /* 0x000000e004007812 */ /* 0x040fe400078ec0ff */
[----:B------:R-:W-:-:S03]  /*1a40*/  LOP3.LUT P0, RZ, R4, 0x1f, RZ, 0xc0, !PT ;  /* 0x0000001f04ff7812 */ /* 0x000fc6000780c0ff */
[----:B------:R-:W-:-:S05]  /*1a50*/  VIADD R0, R0, 0xffffff80 ;  /* 0xffffff8000007836 */ /* 0x000fca0000000000 */
[----:B------:R-:W-:-:S05]  /*1a60*/  SHF.R.U32.HI R0, RZ, 0x5, R0 ;  /* 0x00000005ff007819 */ /* 0x000fca0000011600 */
[----:B------:R-:W-:-:S05]  /*1a70*/  IMAD R13, R0, -0x4, R1 ;  /* 0xfffffffc000d7824 */ /* 0x000fca00078e0201 */
[----:B------:R-:W2:Y:S04]  /*1a80*/  LDL R0, [R13+0x18] ;  /* 0x000018000d007983 */ /* 0x000ea80000100800 */
[----:B------:R-:W2:Y:S04]  /*1a90*/  LDL R3, [R13+0x14] ;  /* 0x000014000d037983 */ /* 0x000ea80000100800 */
[----:B------:R-:W3:Y:S01]  /*1aa0*/  @P0 LDL R2, [R13+0x10] ;  /* 0x000010000d020983 */ /* 0x000ee20000100800 */
[----:B------:R-:W-:Y:S01]  /*1ab0*/  LOP3.LUT R4, R4, 0x1f, RZ, 0xc0, !PT ;  /* 0x0000001f04047812 */ /* 0x000fe200078ec0ff */
[----:B------:R-:W-:Y:S01]  /*1ac0*/  UMOV UR4, 0x54442d19 ;  /* 0x54442d1900047882 */ /* 0x000fe20000000000 */
[----:B------:R-:W-:-:S02]  /*1ad0*/  UMOV UR5, 0x3bf921fb ;  /* 0x3bf921fb00057882 */ /* 0x000fc40000000000 */
[-C--:B--2---:R-:W-:Y:S02]  /*1ae0*/  @P0 SHF.L.W.U32.HI R0, R3, R4.reuse, R0 ;  /* 0x0000000403000219 */ /* 0x084fe40000010e00 */
[----:B---3--:R-:W-:Y:S02]  /*1af0*/  @P0 SHF.L.W.U32.HI R3, R2, R4, R3 ;  /* 0x0000000402030219 */ /* 0x008fe40000010e03 */
[----:B------:R-:W-:Y:S02]  /*1b00*/  ISETP.GE.AND P0, PT, R21, RZ, PT ;  /* 0x000000ff1500720c */ /* 0x000fe40003f06270 */
[C---:B------:R-:W-:Y:S01]  /*1b10*/  SHF.L.W.U32.HI R2, R3.reuse, 0x2, R0 ;  /* 0x0000000203027819 */ /* 0x040fe20000010e00 */
[----:B------:R-:W-:-:S03]  /*1b20*/  IMAD.SHL.U32 R3, R3, 0x4, RZ ;  /* 0x0000000403037824 */ /* 0x000fc600078e00ff */
[----:B------:R-:W-:-:S04]  /*1b30*/  SHF.R.S32.HI R4, RZ, 0x1f, R2 ;  /* 0x0000001fff047819 */ /* 0x000fc80000011402 */
[C---:B------:R-:W-:Y:S02]  /*1b40*/  LOP3.LUT R8, R4.reuse, R3, RZ, 0x3c, !PT ;  /* 0x0000000304087212 */ /* 0x040fe400078e3cff */
[----:B------:R-:W-:Y:S02]  /*1b50*/  LOP3.LUT R9, R4, R2, RZ, 0x3c, !PT ;  /* 0x0000000204097212 */ /* 0x000fe400078e3cff */
[----:B------:R-:W-:Y:S02]  /*1b60*/  SHF.R.U32.HI R3, RZ, 0x1e, R0 ;  /* 0x0000001eff037819 */ /* 0x000fe40000011600 */
[C---:B------:R-:W-:Y:S02]  /*1b70*/  LOP3.LUT R4, R2.reuse, R21, RZ, 0x3c, !PT ;  /* 0x0000001502047212 */ /* 0x040fe400078e3cff */
[----:B------:R-:W1:Y:S01]  /*1b80*/  I2F.F64.S64 R8, R8 ;  /* 0x0000000800087312 */ /* 0x000e620000301c00 */
[----:B------:R-:W-:Y:S02]  /*1b90*/  LEA.HI R0, R2, R3, RZ, 0x1 ;  /* 0x0000000302007211 */ /* 0x000fe400078f08ff */
[----:B------:R-:W-:-:S03]  /*1ba0*/  ISETP.GE.AND P1, PT, R4, RZ, PT ;  /* 0x000000ff0400720c */ /* 0x000fc60003f26270 */
[----:B------:R-:W-:-:S04]  /*1bb0*/  IMAD.MOV R2, RZ, RZ, -R0 ;  /* 0x000000ffff027224 */ /* 0x000fc800078e0a00 */
[----:B------:R-:W-:Y:S01]  /*1bc0*/  @!P0 IMAD.MOV.U32 R0, RZ, RZ, R2 ;  /* 0x000000ffff008224 */ /* 0x000fe200078e0002 */
[----:B-1----:R-:W-:-:S10]  /*1bd0*/  DMUL R14, R8, UR4 ;  /* 0x00000004080e7c28 */ /* 0x002fd40008000000 */
[----:B------:R-:W1:Y:S02]  /*1be0*/  F2F.F32.F64 R14, R14 ;  /* 0x0000000e000e7310 */ /* 0x000e640000301000 */
[----:B01----:R-:W-:-:S07]  /*1bf0*/  FSEL R2, -R14, R14, !P1 ;  /* 0x0000000e0e027208 */ /* 0x003fce0004800100 */
.L_x_50:
[----:B------:R-:W-:Y:S05]  /*1c00*/  BSYNC.RECONVERGENT B0 ;  /* 0x0000000000007941 */ /* 0x000fea0003800200 */
.L_x_49:
[----:B------:R-:W-:Y:S01]  /*1c10*/  LOP3.LUT R6, R0, 0x1, RZ, 0xc0, !PT ;  /* 0x0000000100067812 */ /* 0x000fe200078ec0ff */
[----:B------:R-:W-:Y:S02]  /*1c20*/  IMAD.MOV.U32 R22, RZ, RZ, 0x37cbac00 ;  /* 0x37cbac00ff167424 */ /* 0x000fe400078e00ff */
[----:B------:R-:W-:Y:S01]  /*1c30*/  FMUL R3, R2, R2 ;  /* 0x0000000202037220 */ /* 0x000fe20000400000 */
[----:B------:R-:W-:Y:S01]  /*1c40*/  VIADD R0, R0, 0x1 ;  /* 0x0000000100007836 */ /* 0x000fe20000000000 */
[----:B------:R-:W-:Y:S01]  /*1c50*/  ISETP.NE.U32.AND P0, PT, R6, 0x1, PT ;  /* 0x000000010600780c */ /* 0x000fe20003f05070 */
[----:B------:R-:W-:Y:S02]  /*1c60*/  IMAD.MOV.U32 R6, RZ, RZ, 0x3c0885e4 ;  /* 0x3c0885e4ff067424 */ /* 0x000fe400078e00ff */
[----:B------:R-:W-:Y:S01]  /*1c70*/  FFMA R4, R3, R22, -0.0013887860113754868507 ;  /* 0xbab607ed03047423 */ /* 0x000fe20000000016 */
[----:B------:R-:W-:Y:S01]  /*1c80*/  IMAD.MOV.U32 R9, RZ, RZ, 0x3e2aaaa8 ;  /* 0x3e2aaaa8ff097424 */ /* 0x000fe200078e00ff */
[----:B------:R-:W-:Y:S01]  /*1c90*/  LOP3.LUT P1, RZ, R0, 0x2, RZ, 0xc0, !PT ;  /* 0x0000000200ff7812 */ /* 0x000fe2000782c0ff */
[----:B------:R-:W-:Y:S01]  /*1ca0*/  BSSY.RECONVERGENT B0, `(.L_x_52) ;  /* 0x0000043000007945 */ /* 0x000fe20003800200 */
[----:B------:R-:W-:-:S02]  /*1cb0*/  FSEL R6, R6, 0.041666727513074874878, !P0 ;  /* 0x3d2aaabb06067808 */ /* 0x000fc40004000000 */
[----:B------:R-:W-:Y:S02]  /*1cc0*/  FSEL R4, R4, -0.00019574658654164522886, P0 ;  /* 0xb94d415304047808 */ /* 0x000fe40000000000 */
[----:B------:R-:W-:Y:S02]  /*1cd0*/  FSEL R0, R2, 1, !P0 ;  /* 0x3f80000002007808 */ /* 0x000fe40004000000 */
[----:B------:R-:W-:Y:S01]  /*1ce0*/  FSEL R9, -R9, -0.4999999701976776123, !P0 ;  /* 0xbeffffff09097808 */ /* 0x000fe20004000100 */
[----:B------:R-:W-:Y:S01]  /*1cf0*/  FFMA R4, R3, R4, R6 ;  /* 0x0000000403047223 */ /* 0x000fe20000000006 */
[----:B------:R-:W-:Y:S01]  /*1d00*/  FSETP.GE.AND P0, PT, |R21|, 105615, PT ;  /* 0x47ce47801500780b */ /* 0x000fe20003f06200 */
[C---:B------:R-:W-:Y:S02]  /*1d10*/  FFMA R13, R3.reuse, R0, RZ ;  /* 0x00000000030d7223 */ /* 0x040fe400000000ff */
[----:B------:R-:W-:-:S04]  /*1d20*/  FFMA R4, R3, R4, R9 ;  /* 0x0000000403047223 */ /* 0x000fc80000000009 */
[----:B------:R-:W-:-:S04]  /*1d30*/  FFMA R13, R13, R4, R0 ;  /* 0x000000040d0d7223 */ /* 0x000fc80000000000 */
[----:B------:R-:W-:Y:S02]  /*1d40*/  @P1 FADD R13, RZ, -R13 ;  /* 0x8000000dff0d1221 */ /* 0x000fe40000000000 */
[----:B------:R-:W-:Y:S05]  /*1d50*/  @!P0 BRA `(.L_x_53) ;  /* 0x0000000000dc8947 */ /* 0x000fea0003800000 */
        /* <DEDUP_REMOVED lines=11> */
.L_x_54:
        /* <DEDUP_REMOVED lines=25> */
[----:B------:R-:W-:Y:S01]  /*1fa0*/  UMOV UR5, 0x3bf921fb ;  /* 0x3bf921fb00057882 */ /* 0x000fe20000000000 */
[----:B------:R-:W-:-:S02]  /*1fb0*/  ISETP.GE.AND P1, PT, R21, RZ, PT ;  /* 0x000000ff1500720c */ /* 0x000fc40003f26270 */
[-C--:B--2---:R-:W-:Y:S02]  /*1fc0*/  @P0 SHF.L.W.U32.HI R0, R3, R4.reuse, R0 ;  /* 0x0000000403000219 */ /* 0x084fe40000010e00 */
[----:B---3--:R-:W-:Y:S02]  /*1fd0*/  @P0 SHF.L.W.U32.HI R3, R2, R4, R3 ;  /* 0x0000000402030219 */ /* 0x008fe40000010e03 */
[--C-:B------:R-:W-:Y:S02]  /*1fe0*/  SHF.R.U32.HI R17, RZ, 0x1e, R0.reuse ;  /* 0x0000001eff117819 */ /* 0x100fe40000011600 */
[C---:B------:R-:W-:Y:S01]  /*1ff0*/  SHF.L.W.U32.HI R2, R3.reuse, 0x2, R0 ;  /* 0x0000000203027819 */ /* 0x040fe20000010e00 */
[----:B------:R-:W-:-:S03]  /*2000*/  IMAD.SHL.U32 R3, R3, 0x4, RZ ;  /* 0x0000000403037824 */ /* 0x000fc600078e00ff */
[----:B------:R-:W-:Y:S02]  /*2010*/  SHF.R.S32.HI R4, RZ, 0x1f, R2 ;  /* 0x0000001fff047819 */ /* 0x000fe40000011402 */
[----:B------:R-:W-:Y:S02]  /*2020*/  LOP3.LUT R0, R2, R21, RZ, 0x3c, !PT ;  /* 0x0000001502007212 */ /* 0x000fe400078e3cff */
[C---:B------:R-:W-:Y:S02]  /*2030*/  LOP3.LUT R8, R4.reuse, R3, RZ, 0x3c, !PT ;  /* 0x0000000304087212 */ /* 0x040fe400078e3cff */
[----:B------:R-:W-:Y:S02]  /*2040*/  LOP3.LUT R9, R4, R2, RZ, 0x3c, !PT ;  /* 0x0000000204097212 */ /* 0x000fe400078e3cff */
[----:B------:R-:W-:Y:S02]  /*2050*/  LEA.HI R17, R2, R17, RZ, 0x1 ;  /* 0x0000001102117211 */ /* 0x000fe400078f08ff */
[----:B------:R-:W-:-:S02]  /*2060*/  ISETP.GE.AND P0, PT, R0, RZ, PT ;  /* 0x000000ff0000720c */ /* 0x000fc40003f06270 */
[----:B------:R-:W1:Y:S01]  /*2070*/  I2F.F64.S64 R8, R8 ;  /* 0x0000000800087312 */ /* 0x000e620000301c00 */
[----:B------:R-:W-:-:S04]  /*2080*/  IMAD.MOV R0, RZ, RZ, -R17 ;  /* 0x000000ffff007224 */ /* 0x000fc800078e0a11 */
[----:B------:R-:W-:Y:S01]  /*2090*/  @!P1 IMAD.MOV.U32 R17, RZ, RZ, R0 ;  /* 0x000000ffff119224 */ /* 0x000fe200078e0000 */
[----:B-1----:R-:W-:-:S10]  /*20a0*/  DMUL R14, R8, UR4 ;  /* 0x00000004080e7c28 */ /* 0x002fd40008000000 */
[----:B------:R-:W1:Y:S02]  /*20b0*/  F2F.F32.F64 R14, R14 ;  /* 0x0000000e000e7310 */ /* 0x000e640000301000 */
[----:B01----:R-:W-:-:S07]  /*20c0*/  FSEL R19, -R14, R14, !P0 ;  /* 0x0000000e0e137208 */ /* 0x003fce0004000100 */
.L_x_53:
[----:B------:R-:W-:Y:S05]  /*20d0*/  BSYNC.RECONVERGENT B0 ;  /* 0x0000000000007941 */ /* 0x000fea0003800200 */
.L_x_52:
[----:B------:R-:W0:Y:S01]  /*20e0*/  LDCU.U8 UR4, c[0x3][0x68] ;  /* 0x00c00d00ff0477ac */ /* 0x000e220008000000 */
[----:B------:R-:W-:Y:S01]  /*20f0*/  FMUL R3, R19, R19 ;  /* 0x0000001313037220 */ /* 0x000fe20000400000 */
[----:B------:R-:W-:Y:S01]  /*2100*/  LOP3.LUT R2, R17, 0x1, RZ, 0xc0, !PT ;  /* 0x0000000111027812 */ /* 0x000fe200078ec0ff */
[----:B------:R-:W-:Y:S01]  /*2110*/  IMAD.MOV.U32 R48, RZ, RZ, 0x3effffff ;  /* 0x3effffffff307424 */ /* 0x000fe200078e00ff */
[----:B------:R-:W1:Y:S01]  /*2120*/  LDCU.U8 UR5, c[0x3][0x69] ;  /* 0x00c00d20ff0577ac */ /* 0x000e620008000000 */
[----:B------:R-:W-:Y:S01]  /*2130*/  FFMA R0, R3, R22, -0.0013887860113754868507 ;  /* 0xbab607ed03007423 */ /* 0x000fe20000000016 */
[----:B------:R-:W-:Y:S01]  /*2140*/  IMAD.MOV.U32 R22, RZ, RZ, 0x3d2aaabb ;  /* 0x3d2aaabbff167424 */ /* 0x000fe200078e00ff */
[----:B------:R-:W-:Y:S01]  /*2150*/  ISETP.NE.U32.AND P0, PT, R2, 0x1, PT ;  /* 0x000000010200780c */ /* 0x000fe20003f05070 */
[----:B------:R-:W2:Y:S01]  /*2160*/  LDCU.U8 UR8, c[0x3][0x6a] ;  /* 0x00c00d40ff0877ac */ /* 0x000ea20008000000 */
[----:B------:R-:W-:Y:S02]  /*2170*/  LOP3.LUT P1, RZ, R17, 0x2, RZ, 0xc0, !PT ;  /* 0x0000000211ff7812 */ /* 0x000fe4000782c0ff */
[----:B------:R-:W-:Y:S01]  /*2180*/  FSEL R0, R0, -0.00019574658654164522886, !P0 ;  /* 0xb94d415300007808 */ /* 0x000fe20004000000 */
[----:B------:R-:W3:Y:S01]  /*2190*/  LDCU.U8 UR9, c[0x3][0x80] ;  /* 0x00c01000ff0977ac */ /* 0x000ee20008000000 */
[----:B------:R-:W-:-:S02]  /*21a0*/  FSEL R22, R22, 0.0083327032625675201416, !P0 ;  /* 0x3c0885e416167808 */ /* 0x000fc40004000000 */
[----:B------:R-:W-:Y:S01]  /*21b0*/  FSEL R48, -R48, -0.16666662693023681641, !P0 ;  /* 0xbe2aaaa830307808 */ /* 0x000fe20004000100 */
[----:B------:R-:W4:Y:S01]  /*21c0*/  LDCU.U8 UR11, c[0x3][0x83] ;  /* 0x00c01060ff0b77ac */ /* 0x000f220008000000 */
[----:B0-----:R-:W-:Y:S01]  /*21d0*/  I2F.S8 R45, UR4 ;  /* 0x00000004002d7d06 */ /* 0x001fe20008001400 */
[----:B------:R-:W-:Y:S01]  /*21e0*/  FFMA R46, R3, R0, R22 ;  /* 0x00000000032e7223 */ /* 0x000fe20000000016 */
[----:B------:R-:W0:Y:S01]  /*21f0*/  LDCU.U8 UR4, c[0x3][0x6b] ;  /* 0x00c00d60ff0477ac */ /* 0x000e220008000000 */
[----:B------:R-:W-:Y:S02]  /*2200*/  FSEL R0, R19, 1, P0 ;  /* 0x3f80000013007808 */ /* 0x000fe40000000000 */
[C---:B------:R-:W-:Y:S01]  /*2210*/  FFMA R46, R3.reuse, R46, R48 ;  /* 0x0000002e032e7223 */ /* 0x040fe20000000030 */
[----:B------:R-:W5:Y:S02]  /*2220*/  LDCU.U8 UR10, c[0x3][0x81] ;  /* 0x00c01020ff0a77ac */ /* 0x000f640008000000 */
[----:B-1----:R-:W1:Y:S01]  /*2230*/  I2F.S8 R47, UR5 ;  /* 0x00000005002f7d06 */ /* 0x002e620008001400 */
[----:B------:R-:W-:Y:S01]  /*2240*/  FFMA R3, R3, R0, RZ ;  /* 0x0000000003037223 */ /* 0x000fe200000000ff */
[----:B------:R-:W3:Y:S03]  /*2250*/  LDCU.U8 UR5, c[0x3][0x6c] ;  /* 0x00c00d80ff0577ac */ /* 0x000ee60008000000 */
[----:B------:R-:W-:Y:S01]  /*2260*/  FFMA R0, R3, R46, R0 ;  /* 0x0000002e03007223 */ /* 0x000fe20000000000 */
[----:B------:R-:W5:Y:S02]  /*2270*/  LDCU.U8 UR12, c[0x3][0x87] ;  /* 0x00c010e0ff0c77ac */ /* 0x000f640008000000 */
[----:B--2---:R-:W-:Y:S01]  /*2280*/  I2F.S8 R43, UR8 ;  /* 0x00000008002b7d06 */ /* 0x004fe20008001400 */
[----:B------:R-:W-:Y:S01]  /*2290*/  @P1 FADD R0, RZ, -R0 ;  /* 0x80000000ff001221 */ /* 0x000fe20000000000 */
[----:B------:R-:W2:Y:S01]  /*22a0*/  LDCU.U8 UR8, c[0x3][0x6d] ;  /* 0x00c00da0ff0877ac */ /* 0x000ea20008000000 */
[----:B------:R-:W5:Y:S01]  /*22b0*/  LDCU.U8 UR13, c[0x3][0x91] ;  /* 0x00c01220ff0d77ac */ /* 0x000f620008000000 */
[----:B-1----:R-:W-:-:S04]  /*22c0*/  FMUL R3, R13, R47 ;  /* 0x0000002f0d037220 */ /* 0x002fc80000400000 */
[----:B0-----:R-:W0:Y:S01]  /*22d0*/  I2F.S8 R44, UR4 ;  /* 0x00000004002c7d06 */ /* 0x001e220008001400 */
[----:B------:R-:W1:Y:S01]  /*22e0*/  LDCU.U8 UR4, c[0x3][0x6e] ;  /* 0x00c00dc0ff0477ac */ /* 0x000e620008000000 */
[----:B------:R-:W-:Y:S01]  /*22f0*/  FFMA R3, R0, R45, R3 ;  /* 0x0000002d00037223 */ /* 0x000fe20000000003 */
[----:B------:R-:W5:Y:S03]  /*2300*/  LDCU.U8 UR14, c[0x3][0x93] ;  /* 0x00c01260ff0e77ac */ /* 0x000f660008000000 */
[----:B------:R-:W-:Y:S02]  /*2310*/  FADD R3, R3, 0.5 ;  /* 0x3f00000003037421 */ /* 0x000fe40000000000 */
[----:B---3--:R-:W-:Y:S01]  /*2320*/  I2F.S8 R41, UR5 ;  /* 0x0000000500297d06 */ /* 0x008fe20008001400 */
[----:B------:R-:W3:Y:S01]  /*2330*/  LDCU.U8 UR5, c[0x3][0x6f] ;  /* 0x00c00de0ff0577ac */ /* 0x000ee20008000000 */
[----:B------:R-:W5:Y:S01]  /*2340*/  LDCU.U8 UR15, c[0x3][0x94] ;  /* 0x00c01280ff0f77ac */ /* 0x000f620008000000 */
[----:B0-----:R-:W-:-:S05]  /*2350*/  FMUL R46, R13, R44 ;  /* 0x0000002c0d2e7220 */ /* 0x001fca0000400000 */
[----:B--2---:R-:W0:Y:S01]  /*2360*/  I2F.S8 R42, UR8 ;  /* 0x00000008002a7d06 */ /* 0x004e220008001400 */
[C---:B------:R-:W-:Y:S01]  /*2370*/  FMUL R44, R0.reuse, R44 ;  /* 0x0000002c002c7220 */ /* 0x040fe20000400000 */
[----:B------:R-:W2:Y:S01]  /*2380*/  LDCU.U8 UR8, c[0x3][0x70] ;  /* 0x00c00e00ff0877ac */ /* 0x000ea20008000000 */
[-C--:B------:R-:W-:Y:S02]  /*2390*/  FFMA R46, R0, R43.reuse, R46 ;  /* 0x0000002b002e7223 */ /* 0x080fe4000000002e */
[----:B------:R-:W-:Y:S02]  /*23a0*/  FFMA R44, R13, R43, -R44 ;  /* 0x0000002b0d2c7223 */ /* 0x000fe4000000082c */
[----:B------:R-:W-:Y:S01]  /*23b0*/  FADD R29, R46, 0.5 ;  /* 0x3f0000002e1d7421 */ /* 0x000fe20000000000 */
[----:B-1----:R-:W-:Y:S01]  /*23c0*/  I2F.S8 R30, UR4 ;  /* 0x00000004001e7d06 */ /* 0x002fe20008001400 */
[----:B------:R-:W1:Y:S01]  /*23d0*/  LDCU.U8 UR4, c[0x3][0x71] ;  /* 0x00c00e20ff0477ac */ /* 0x000e620008000000 */
[----:B------:R-:W-:Y:S01]  /*23e0*/  FMUL R46, R0, R47 ;  /* 0x0000002f002e7220 */ /* 0x000fe20000400000 */
[----:B------:R-:W-:-:S03]  /*23f0*/  FADD R44, R44, 0.5 ;  /* 0x3f0000002c2c7421 */ /* 0x000fc60000000000 */
[C---:B------:R-:W-:Y:S01]  /*2400*/  FFMA R46, R13.reuse, R45, -R46 ;  /* 0x0000002d0d2e7223 */ /* 0x040fe2000000082e */
[-C--:B0-----:R-:W-:Y:S01]  /*2410*/  FMUL R9, R13, R42.reuse ;  /* 0x0000002a0d097220 */ /* 0x081fe20000400000 */
[----:B---3--:R-:W0:Y:S01]  /*2420*/  I2F.S8 R32, UR5 ;  /* 0x0000000500207d06 */ /* 0x008e220008001400 */
[----:B------:R-:W3:Y:S01]  /*2430*/  LDCU.U8 UR5, c[0x3][0x72] ;  /* 0x00c00e40ff0577ac */ /* 0x000ee20008000000 */
[----:B------:R-:W-:Y:S01]  /*2440*/  FADD R46, R46, 0.5 ;  /* 0x3f0000002e2e7421 */ /* 0x000fe20000000000 */
[C---:B------:R-:W-:Y:S01]  /*2450*/  FFMA R9, R0.reuse, R41, R9 ;  /* 0x0000002900097223 */ /* 0x040fe20000000009 */
[----:B------:R-:W-:-:S03]  /*2460*/  FMUL R42, R0, R42 ;  /* 0x0000002a002a7220 */ /* 0x000fc60000400000 */
[----:B------:R-:W-:Y:S01]  /*2470*/  FADD R31, R9, 0.5 ;  /* 0x3f000000091f7421 */ /* 0x000fe20000000000 */
[----:B--2---:R-:W-:Y:S01]  /*2480*/  I2F.S8 R26, UR8 ;  /* 0x00000008001a7d06 */ /* 0x004fe20008001400 */
[----:B------:R-:W2:Y:S01]  /*2490*/  LDCU.U8 UR8, c[0x3][0x73] ;  /* 0x00c00e60ff0877ac */ /* 0x000ea20008000000 */
[----:B------:R-:W-:-:S04]  /*24a0*/  FFMA R42, R13, R41, -R42 ;  /* 0x000000290d2a7223 */ /* 0x000fc8000000082a */
[----:B------:R-:W-:Y:S01]  /*24b0*/  FADD R42, R42, 0.5 ;  /* 0x3f0000002a2a7421 */ /* 0x000fe20000000000 */
[-C--:B0-----:R-:W-:Y:S01]  /*24c0*/  FMUL R15, R13, R32.reuse ;  /* 0x000000200d0f7220 */ /* 0x081fe20000400000 */
[----:B-1----:R-:W0:Y:S01]  /*24d0*/  I2F.S8 R28, UR4 ;  /* 0x00000004001c7d06 */ /* 0x002e220008001400 */
[----:B------:R-:W1:Y:S01]  /*24e0*/  LDCU.U8 UR4, c[0x3][0x74] ;  /* 0x00c00e80ff0477ac */ /* 0x000e620008000000 */
[C---:B------:R-:W-:Y:S01]  /*24f0*/  FMUL R32, R0.reuse, R32 ;  /* 0x0000002000207220 */ /* 0x040fe20000400000 */
[----:B------:R-:W-:-:S03]  /*2500*/  FFMA R15, R0, R30, R15 ;  /* 0x0000001e000f7223 */ /* 0x000fc6000000000f */
[----:B------:R-:W-:Y:S01]  /*2510*/  FFMA R32, R13, R30, -R32 ;  /* 0x0000001e0d207223 */ /* 0x000fe20000000820 */
[----:B------:R-:W-:Y:S01]  /*2520*/  FADD R15, R15, 0.5 ;  /* 0x3f0000000f0f7421 */ /* 0x000fe20000000000 */
[----:B---3--:R-:W-:Y:S01]  /*2530*/  I2F.S8 R20, UR5 ;  /* 0x0000000500147d06 */ /* 0x008fe20008001400 */
[----:B------:R-:W3:Y:S01]  /*2540*/  LDCU.U8 UR5, c[0x3][0x75] ;  /* 0x00c00ea0ff0577ac */ /* 0x000ee20008000000 */
[----:B------:R-:W-:Y:S01]  /*2550*/  FADD R32, R32, 0.5 ;  /* 0x3f00000020207421 */ /* 0x000fe20000000000 */
[----:B0-----:R-:W-:-:S05]  /*2560*/  FMUL R9, R13, R28 ;  /* 0x0000001c0d097220 */ /* 0x001fca0000400000 */
[----:B--2---:R-:W-:Y:S01]  /*2570*/  I2F.S8 R24, UR8 ;  /* 0x0000000800187d06 */ /* 0x004fe20008001400 */
[----:B------:R-:W0:Y:S01]  /*2580*/  LDCU.U8 UR8, c[0x3][0x76] ;  /* 0x00c00ec0ff0877ac */ /* 0x000e220008000000 */
[C---:B------:R-:W-:Y:S01]  /*2590*/  FMUL R28, R0.reuse, R28 ;  /* 0x0000001c001c7220 */ /* 0x040fe20000400000 */
[----:B------:R-:W-:-:S03]  /*25a0*/  FFMA R9, R0, R26, R9 ;  /* 0x0000001a00097223 */ /* 0x000fc60000000009 */
[----:B------:R-:W-:Y:S01]  /*25b0*/  FFMA R28, R13, R26, -R28 ;  /* 0x0000001a0d1c7223 */ /* 0x000fe2000000081c */
[----:B------:R-:W-:Y:S01]  /*25c0*/  FADD R9, R9, 0.5 ;  /* 0x3f00000009097421 */ /* 0x000fe20000000000 */
[----:B-1----:R-:W-:Y:S01]  /*25d0*/  I2F.S8 R16, UR4 ;  /* 0x0000000400107d06 */ /* 0x002fe20008001400 */
[----:B------:R-:W1:Y:S01]  /*25e0*/  LDCU.U8 UR4, c[0x3][0x77] ;  /* 0x00c00ee0ff0477ac */ /* 0x000e620008000000 */
[----:B------:R-:W-:-:S06]  /*25f0*/  FADD R28, R28, 0.5 ;  /* 0x3f0000001c1c7421 */ /* 0x000fcc0000000000 */
[----:B---3--:R-:W2:Y:S01]  /*2600*/  I2F.S8 R18, UR5 ;  /* 0x0000000500127d06 */ /* 0x008ea20008001400 */
[----:B------:R-:W3:Y:S07]  /*2610*/  LDCU.U8 UR5, c[0x3][0x78] ;  /* 0x00c00f00ff0577ac */ /* 0x000eee0008000000 */
[----:B0-----:R-:W-:Y:S01]  /*2620*/  I2F.S8 R6, UR8 ;  /* 0x0000000800067d06 */ /* 0x001fe20008001400 */
[----:B------:R-:W0:Y:S01]  /*2630*/  LDCU.U8 UR8, c[0x3][0x79] ;  /* 0x00c00f20ff0877ac */ /* 0x000e220008000000 */
[----:B--2---:R-:W-:-:S06]  /*2640*/  FMUL R17, R13, R18 ;  /* 0x000000120d117220 */ /* 0x004fcc0000400000 */
[----:B-1----:R-:W1:Y:S01]  /*2650*/  I2F.S8 R8, UR4 ;  /* 0x0000000400087d06 */ /* 0x002e620008001400 */
[----:B------:R-:W2:Y:S01]  /*2660*/  LDCU.U8 UR4, c[0x3][0x7a] ;  /* 0x00c00f40ff0477ac */ /* 0x000ea20008000000 */
[C---:B------:R-:W-:Y:S01]  /*2670*/  FMUL R41, R0.reuse, R18 ;  /* 0x0000001200297220 */ /* 0x040fe20000400000 */
[----:B------:R-:W-:-:S03]  /*2680*/  FFMA R17, R0, R16, R17 ;  /* 0x0000001000117223 */ /* 0x000fc60000000011 */
[----:B------:R-:W-:Y:S01]  /*2690*/  FFMA R41, R13, R16, -R41 ;  /* 0x000000100d297223 */ /* 0x000fe20000000829 */
[----:B------:R-:W-:Y:S01]  /*26a0*/  FADD R19, R17, 0.5 ;  /* 0x3f00000011137421 */ /* 0x000fe20000000000 */
[----:B---3--:R-:W-:Y:S01]  /*26b0*/  I2F.S8 R4, UR5 ;  /* 0x0000000500047d06 */ /* 0x008fe20008001400 */
[----:B------:R-:W3:Y:S01]  /*26c0*/  LDCU.U8 UR5, c[0x3][0x7b] ;  /* 0x00c00f60ff0577ac */ /* 0x000ee20008000000 */
[----:B------:R-:W-:Y:S01]  /*26d0*/  FADD R41, R41, 0.5 ;  /* 0x3f00000029297421 */ /* 0x000fe20000000000 */
[----:B-1----:R-:W-:-:S05]  /*26e0*/  FMUL R49, R13, R8 ;  /* 0x000000080d317220 */ /* 0x002fca0000400000 */
[----:B0-----:R-:W0:Y:S01]  /*26f0*/  I2F.S8 R14, UR8 ;  /* 0x00000008000e7d06 */ /* 0x001e220008001400 */
[----:B------:R-:W1:Y:S01]  /*2700*/  LDCU.U8 UR8, c[0x3][0x7c] ;  /* 0x00c00f80ff0877ac */ /* 0x000e620008000000 */
[C---:B------:R-:W-:Y:S01]  /*2710*/  FMUL R16, R0.reuse, R8 ;  /* 0x0000000800107220 */ /* 0x040fe20000400000 */
[----:B------:R-:W-:-:S03]  /*2720*/  FFMA R49, R0, R6, R49 ;  /* 0x0000000600317223 */ /* 0x000fc60000000031 */
[----:B------:R-:W-:Y:S01]  /*2730*/  FFMA R16, R13, R6, -R16 ;  /* 0x000000060d107223 */ /* 0x000fe20000000810 */
[----:B------:R-:W-:Y:S01]  /*2740*/  FADD R17, R49, 0.5 ;  /* 0x3f00000031117421 */ /* 0x000fe20000000000 */
[----:B--2---:R-:W-:Y:S01]  /*2750*/  I2F.S8 R2, UR4 ;  /* 0x0000000400027d06 */ /* 0x004fe20008001400 */
[----:B------:R-:W2:Y:S01]  /*2760*/  LDCU.U8 UR4, c[0x3][0x7d] ;  /* 0x00c00fa0ff0477ac */ /* 0x000ea20008000000 */
[----:B------:R-:W-:Y:S01]  /*2770*/  FADD R26, R16, 0.5 ;  /* 0x3f000000101a7421 */ /* 0x000fe20000000000 */
[----:B0-----:R-:W-:-:S05]  /*2780*/  FMUL R43, R0, R14 ;  /* 0x0000000e002b7220 */ /* 0x001fca0000400000 */
[----:B------:R0:W-:Y:S01]  /*2790*/  F2I.TRUNC.NTZ R25, R3 ;  /* 0x0000000300197305 */ /* 0x0001e2000020f100 */
[----:B------:R-:W-:-:S04]  /*27a0*/  FFMA R43, R13, R4, -R43 ;  /* 0x000000040d2b7223 */ /* 0x000fc8000000082b */
[----:B------:R-:W-:-:S03]  /*27b0*/  FADD R43, R43, 0.5 ;  /* 0x3f0000002b2b7421 */ /* 0x000fc60000000000 */
[----:B------:R-:W-:Y:S01]  /*27c0*/  F2I.TRUNC.NTZ R46, R46 ;  /* 0x0000002e002e7305 */ /* 0x000fe2000020f100 */
[-C--:B0-----:R-:W-:Y:S01]  /*27d0*/  FMUL R3, R13, R24.reuse ;  /* 0x000000180d037220 */ /* 0x081fe20000400000 */
[----:B------:R-:W-:-:S03]  /*27e0*/  FMUL R24, R0, R24 ;  /* 0x0000001800187220 */ /* 0x000fc60000400000 */
[-C--:B------:R-:W-:Y:S01]  /*27f0*/  FFMA R3, R0, R20.reuse, R3 ;  /* 0x0000001400037223 */ /* 0x080fe20000000003 */
[----:B------:R-:W-:Y:S02]  /*2800*/  FFMA R24, R13, R20, -R24 ;  /* 0x000000140d187223 */ /* 0x000fe40000000818 */
[----:B---3--:R-:W0:Y:S01]  /*2810*/  I2F.S8 R22, UR5 ;  /* 0x0000000500167d06 */ /* 0x008e220008001400 */
[----:B------:R-:W-:Y:S01]  /*2820*/  FADD R3, R3, 0.5 ;  /* 0x3f00000003037421 */ /* 0x000fe20000000000 */
[----:B------:R-:W-:Y:S01]  /*2830*/  FADD R24, R24, 0.5 ;  /* 0x3f00000018187421 */ /* 0x000fe20000000000 */
[----:B------:R-:W3:Y:S05]  /*2840*/  LDCU.U8 UR5, c[0x3][0x7f] ;  /* 0x00c00fe0ff0577ac */ /* 0x000eea0008000000 */
[----:B------:R-:W4:Y:S01]  /*2850*/  F2I.TRUNC.NTZ R29, R29 ;  /* 0x0000001d001d7305 */ /* 0x000f22000020f100 */
[----:B0-----:R-:W-:-:S07]  /*2860*/  FMUL R49, R13, R22 ;  /* 0x000000160d317220 */ /* 0x001fce0000400000 */
[----:B------:R0:W5:Y:S01]  /*2870*/  F2I.TRUNC.NTZ R33, R15 ;  /* 0x0000000f00217305 */ /* 0x000162000020f100 */
[C---:B------:R-:W-:Y:S01]  /*2880*/  FMUL R45, R0.reuse, R22 ;  /* 0x00000016002d7220 */ /* 0x040fe20000400000 */
[----:B------:R-:W-:-:S03]  /*2890*/  FFMA R49, R0, R2, R49 ;  /* 0x0000000200317223 */ /* 0x000fc60000000031 */
[C---:B------:R-:W-:Y:S01]  /*28a0*/  FFMA R45, R13.reuse, R2, -R45 ;  /* 0x000000020d2d7223 */ /* 0x040fe2000000082d */
[C---:B----4-:R-:W-:Y:S02]  /*28b0*/  IMAD.IADD R16, R10.reuse, 0x1, R29 ;  /* 0x000000010a107824 */ /* 0x050fe400078e021d */
[----:B------:R-:W4:Y:S01]  /*28c0*/  F2I.TRUNC.NTZ R31, R31 ;  /* 0x0000001f001f7305 */ /* 0x000f22000020f100 */
[----:B0-----:R-:W-:Y:S01]  /*28d0*/  FMUL R15, R13, R14 ;  /* 0x0000000e0d0f7220 */ /* 0x001fe20000400000 */
[----:B------:R-:W-:Y:S02]  /*28e0*/  IMAD.IADD R14, R10, 0x1, R25 ;  /* 0x000000010a0e7824 */ /* 0x000fe400078e0219 */
[----:B------:R-:W-:Y:S01]  /*28f0*/  FADD R45, R45, 0.5 ;  /* 0x3f0000002d2d7421 */ /* 0x000fe20000000000 */
[----:B------:R-:W-:Y:S01]  /*2900*/  IMAD.IADD R25, R7, 0x1, R46 ;  /* 0x0000000107197824 */ /* 0x000fe200078e022e */
[----:B------:R-:W-:Y:S01]  /*2910*/  ISETP.GE.AND P2, PT, R16, RZ, PT ;  /* 0x000000ff1000720c */ /* 0x000fe20003f46270 */
[----:B------:R-:W-:Y:S01]  /*2920*/  FFMA R15, R0, R4, R15 ;  /* 0x00000004000f7223 */ /* 0x000fe2000000000f */
[----:B------:R-:W-:Y:S01]  /*2930*/  ISETP.GE.AND P1, PT, R14, RZ, PT ;  /* 0x000000ff0e00720c */ /* 0x000fe20003f26270 */
[----:B-1----:R-:W-:Y:S01]  /*2940*/  I2F.S8 R23, UR8 ;  /* 0x0000000800177d06 */ /* 0x002fe20008001400 */
[----:B------:R-:W0:Y:S01]  /*2950*/  LDCU UR8, c[0x0][0x3a0] ;  /* 0x00007400ff0877ac */ /* 0x000e220008000800 */
[C---:B------:R-:W-:Y:S01]  /*2960*/  VIMNMX R14, PT, PT, R11.reuse, R14, PT ;  /* 0x0000000e0b0e7248 */ /* 0x040fe20003fe0100 */
[----:B-----5:R-:W-:Y:S01]  /*2970*/  IMAD.IADD R20, R10, 0x1, R33 ;  /* 0x000000010a147824 */ /* 0x020fe200078e0221 */
[----:B------:R-:W-:-:S02]  /*2980*/  VIMNMX R16, PT, PT, R11, R16, PT ;  /* 0x000000100b107248 */ /* 0x000fc40003fe0100 */
[----:B------:R-:W-:Y:S01]  /*2990*/  SEL R14, R14, RZ, P1 ;  /* 0x000000ff0e0e7207 */ /* 0x000fe20000800000 */
[----:B----4-:R-:W-:Y:S01]  /*29a0*/  IMAD.IADD R18, R10, 0x1, R31 ;  /* 0x000000010a127824 */ /* 0x010fe200078e021f */
[----:B--2---:R-:W1:Y:S01]  /*29b0*/  I2F.S8 R27, UR4 ;  /* 0x00000004001b7d06 */ /* 0x004e620008001400 */
[----:B------:R-:W-:Y:S01]  /*29c0*/  ISETP.GE.AND P1, PT, R25, RZ, PT ;  /* 0x000000ff1900720c */ /* 0x000fe20003f26270 */
[----:B------:R-:W2:Y:S01]  /*29d0*/  LDCU.U8 UR4, c[0x3][0x7e] ;  /* 0x00c00fc0ff0477ac */ /* 0x000ea20008000000 */
[----:B------:R-:W-:Y:S02]  /*29e0*/  VIMNMX R25, PT, PT, R12, R25, PT ;  /* 0x000000190c197248 */ /* 0x000fe40003fe0100 */
[----:B------:R-:W-:Y:S02]  /*29f0*/  ISETP.GE.AND P3, PT, R18, RZ, PT ;  /* 0x000000ff1200720c */ /* 0x000fe40003f66270 */
[----:B------:R-:W-:Y:S01]  /*2a00*/  SEL R25, R25, RZ, P1 ;  /* 0x000000ff19197207 */ /* 0x000fe20000800000 */
[----:B------:R-:W4:Y:S01]  /*2a10*/  F2I.TRUNC.NTZ R44, R44 ;  /* 0x0000002c002c7305 */ /* 0x000f22000020f100 */
[----:B------:R-:W-:-:S02]  /*2a20*/  VIMNMX R18, PT, PT, R11, R18, PT ;  /* 0x000000120b127248 */ /* 0x000fc40003fe0100 */
[----:B------:R-:W-:Y:S01]  /*2a30*/  SEL R16, R16, RZ, P2 ;  /* 0x000000ff10107207 */ /* 0x000fe20001000000 */
[----:B0-----:R-:W-:Y:S01]  /*2a40*/  IMAD R25, R14, UR8, R25 ;  /* 0x000000080e197c24 */ /* 0x001fe2000f8e0219 */
[----:B------:R-:W-:Y:S01]  /*2a50*/  SEL R18, R18, RZ, P3 ;  /* 0x000000ff12127207 */ /* 0x000fe20001800000 */
[-C--:B-1----:R-:W-:Y:S02]  /*2a60*/  FMUL R47, R13, R27.reuse ;  /* 0x0000001b0d2f7220 */ /* 0x082fe40000400000 */
[----:B------:R-:W0:Y:S01]  /*2a70*/  F2I.TRUNC.NTZ R9, R9 ;  /* 0x0000000900097305 */ /* 0x000e22000020f100 */
[----:B------:R-:W-:Y:S01]  /*2a80*/  FMUL R2, R0, R27 ;  /* 0x0000001b00027220 */ /* 0x000fe20000400000 */
[----:B------:R-:W-:Y:S01]  /*2a90*/  ISETP.GE.AND P0, PT, R20, RZ, PT ;  /* 0x000000ff1400720c */ /* 0x000fe20003f06270 */
[-C--:B------:R-:W-:Y:S01]  /*2aa0*/  FFMA R6, R0, R23.reuse, R47 ;  /* 0x0000001700067223 */ /* 0x080fe2000000002f */
[----:B------:R-:W-:Y:S01]  /*2ab0*/  VIMNMX R20, PT, PT, R11, R20, PT ;  /* 0x000000140b147248 */ /* 0x000fe20003fe0100 */
[----:B------:R-:W-:Y:S01]  /*2ac0*/  FFMA R23, R13, R23, -R2 ;  /* 0x000000170d177223 */ /* 0x000fe20000000802 */
[----:B----4-:R-:W-:-:S02]  /*2ad0*/  IMAD.IADD R27, R7, 0x1, R44 ;  /* 0x00000001071b7824 */ /* 0x010fc400078e022c */
[----:B------:R-:W1:Y:S01]  /*2ae0*/  F2I.TRUNC.NTZ R42, R42 ;  /* 0x0000002a002a7305 */ /* 0x000e62000020f100 */
[----:B------:R-:W-:Y:S02]  /*2af0*/  SEL R20, R20, RZ, P0 ;  /* 0x000000ff14147207 */ /* 0x000fe40000000000 */
[----:B------:R-:W-:Y:S02]  /*2b00*/  ISETP.GE.AND P2, PT, R27, RZ, PT ;  /* 0x000000ff1b00720c */ /* 0x000fe40003f46270 */
[----:B------:R-:W-:Y:S01]  /*2b10*/  VIMNMX R27, PT, PT, R12, R27, PT ;  /* 0x0000001b0c1b7248 */ /* 0x000fe20003fe0100 */
[----:B0-----:R-:W-:Y:S02]  /*2b20*/  IMAD.IADD R14, R10, 0x1, R9 ;  /* 0x000000010a0e7824 */ /* 0x001fe400078e0209 */
[----:B------:R-:W0:Y:S01]  /*2b30*/  F2I.TRUNC.NTZ R8, R28 ;  /* 0x0000001c00087305 */ /* 0x000e22000020f100 */
[----:B------:R-:W-:Y:S02]  /*2b40*/  SEL R27, R27, RZ, P2 ;  /* 0x000000ff1b1b7207 */ /* 0x000fe40001000000 */
[----:B------:R-:W-:-:S02]  /*2b50*/  ISETP.GE.AND P1, PT, R14, RZ, PT ;  /* 0x000000ff0e00720c */ /* 0x000fc40003f26270 */
[----:B------:R-:W-:Y:S01]  /*2b60*/  VIMNMX R14, PT, PT, R11, R14, PT ;  /* 0x0000000e0b0e7248 */ /* 0x000fe20003fe0100 */
[----:B-1----:R-:W-:Y:S02]  /*2b70*/  IMAD.IADD R29, R7, 0x1, R42 ;  /* 0x00000001071d7824 */ /* 0x002fe400078e022a */
[----:B------:R-:W1:Y:S01]  /*2b80*/  F2I.TRUNC.NTZ R32, R32 ;  /* 0x0000002000207305 */ /* 0x000e62000020f100 */
[----:B------:R-:W-:Y:S01]  /*2b90*/  IMAD R27, R16, UR8, R27 ;  /* 0x00000008101b7c24 */ /* 0x000fe2000f8e021b */
[----:B------:R-:W-:Y:S02]  /*2ba0*/  SEL R14, R14, RZ, P1 ;  /* 0x000000ff0e0e7207 */ /* 0x000fe40000800000 */
[----:B------:R-:W-:Y:S02]  /*2bb0*/  ISETP.GE.AND P3, PT, R29, RZ, PT ;  /* 0x000000ff1d00720c */ /* 0x000fe40003f66270 */
[----:B------:R-:W-:Y:S01]  /*2bc0*/  VIMNMX R29, PT, PT, R12, R29, PT ;  /* 0x0000001d0c1d7248 */ /* 0x000fe20003fe0100 */
[----:B0-----:R-:W-:Y:S01]  /*2bd0*/  IMAD.IADD R9, R7, 0x1, R8 ;  /* 0x0000000107097824 */ /* 0x001fe200078e0208 */
[----:B------:R0:W4:Y:S02]  /*2be0*/  F2I.TRUNC.NTZ R21, R3 ;  /* 0x0000000300157305 */ /* 0x000124000020f100 */
[----:B------:R-:W-:-:S02]  /*2bf0*/  SEL R29, R29, RZ, P3 ;  /* 0x000000ff1d1d7207 */ /* 0x000fc40001800000 */
[----:B------:R-:W-:Y:S02]  /*2c00*/  ISETP.GE.AND P1, PT, R9, RZ, PT ;  /* 0x000000ff0900720c */ /* 0x000fe40003f26270 */
[----:B------:R-:W-:Y:S01]  /*2c10*/  VIMNMX R9, PT, PT, R12, R9, PT ;  /* 0x000000090c097248 */ /* 0x000fe20003fe0100 */
[----:B-1----:R-:W-:Y:S01]  /*2c20*/  IMAD.IADD R31, R7, 0x1, R32 ;  /* 0x00000001071f7824 */ /* 0x002fe200078e0220 */
[----:B------:R-:W1:Y:S01]  /*2c30*/  F2I.TRUNC.NTZ R17, R17 ;  /* 0x0000001100117305 */ /* 0x000e62000020f100 */
[----:B0-----:R-:W-:Y:S01]  /*2c40*/  FADD R3, R15, 0.5 ;  /* 0x3f0000000f037421 */ /* 0x001fe20000000000 */
[----:B------:R-:W-:Y:S01]  /*2c50*/  FADD R15, R49, 0.5 ;  /* 0x3f000000310f7421 */ /* 0x000fe20000000000 */
[----:B------:R-:W-:Y:S01]  /*2c60*/  IMAD R29, R18, UR8, R29 ;  /* 0x00000008121d7c24 */ /* 0x000fe2000f8e021d */
[----:B------:R-:W-:Y:S02]  /*2c70*/  SEL R9, R9, RZ, P1 ;  /* 0x000000ff09097207 */ /* 0x000fe40000800000 */
[----:B------:R-:W-:Y:S01]  /*2c80*/  ISETP.GE.AND P4, PT, R31, RZ, PT ;  /* 0x000000ff1f00720c */ /* 0x000fe20003f86270 */
[----:B----4-:R-:W-:Y:S01]  /*2c90*/  IMAD.IADD R16, R10, 0x1, R21 ;  /* 0x000000010a107824 */ /* 0x010fe200078e0215 */
[----:B------:R-:W0:Y:S01]  /*2ca0*/  F2I.TRUNC.NTZ R26, R26 ;  /* 0x0000001a001a7305 */ /* 0x000e22000020f100 */
[----:B------:R-:W-:-:S03]  /*2cb0*/  VIMNMX R31, PT, PT, R12, R31, PT ;  /* 0x0000001f0c1f7248 */ /* 0x000fc60003fe0100 */
[----:B------:R-:W-:Y:S02]  /*2cc0*/  ISETP.GE.AND P2, PT, R16, RZ, PT ;  /* 0x000000ff1000720c */ /* 0x000fe40003f46270 */
[----:B------:R-:W-:Y:S01]  /*2cd0*/  VIMNMX R16, PT, PT, R11, R16, PT ;  /* 0x000000100b107248 */ /* 0x000fe20003fe0100 */
[----:B-1----:R-:W-:Y:S01]  /*2ce0*/  IMAD.IADD R28, R10, 0x1, R17 ;  /* 0x000000010a1c7824 */ /* 0x002fe200078e0211 */
[----:B------:R-:W1:Y:S01]  /*2cf0*/  F2I.TRUNC.NTZ R19, R19 ;  /* 0x0000001300137305 */ /* 0x000e62000020f100 */
[----:B------:R-:W-:Y:S02]  /*2d00*/  SEL R31, R31, RZ, P4 ;  /* 0x000000ff1f1f7207 */ /* 0x000fe40002000000 */
[----:B------:R-:W-:Y:S02]  /*2d10*/  SEL R16, R16, RZ, P2 ;  /* 0x000000ff10107207 */ /* 0x000fe40001000000 */
[----:B------:R-:W-:Y:S01]  /*2d20*/  ISETP.GE.AND P0, PT, R28, RZ, PT ;  /* 0x000000ff1c00720c */ /* 0x000fe20003f06270 */
[----:B------:R-:W-:Y:S01]  /*2d30*/  IMAD R20, R20, UR8, R31 ;  /* 0x0000000814147c24 */ /* 0x000fe2000f8e021f */
[----:B------:R-:W-:Y:S01]  /*2d40*/  VIMNMX R28, PT, PT, R11, R28, PT ;  /* 0x0000001c0b1c7248 */ /* 0x000fe20003fe0100 */
[----:B------:R-:W4:Y:S01]  /*2d50*/  F2I.TRUNC.NTZ R22, R41 ;  /* 0x0000002900167305 */ /* 0x000f22000020f100 */
[----:B0-----:R-:W-:-:S02]  /*2d60*/  IMAD.IADD R21, R7, 0x1, R26 ;  /* 0x0000000107157824 */ /* 0x001fc400078e021a */
[----:B------:R-:W-:-:S03]  /*2d70*/  SEL R8, R28, RZ, P0 ;  /* 0x000000ff1c087207 */ /* 0x000fc60000000000 */
[----:B------:R-:W-:Y:S01]  /*2d80*/  ISETP.GE.AND P1, PT, R21, RZ, PT ;  /* 0x000000ff1500720c */ /* 0x000fe20003f26270 */
[----:B-1----:R-:W-:Y:S01]  /*2d90*/  IMAD.IADD R18, R10, 0x1, R19 ;  /* 0x000000010a127824 */ /* 0x002fe200078e0213 */
[----:B------:R-:W0:Y:S04]  /*2da0*/  F2I.TRUNC.NTZ R3, R3 ;  /* 0x0000000300037305 */ /* 0x000e28000020f100 */
[----:B------:R-:W-:Y:S02]  /*2db0*/  ISETP.GE.AND P3, PT, R18, RZ, PT ;  /* 0x000000ff1200720c */ /* 0x000fe40003f66270 */
[----:B------:R-:W-:Y:S01]  /*2dc0*/  VIMNMX R18, PT, PT, R11, R18, PT ;  /* 0x000000120b127248 */ /* 0x000fe20003fe0100 */
[----:B----4-:R-:W-:Y:S01]  /*2dd0*/  IMAD.IADD R19, R7, 0x1, R22 ;  /* 0x0000000107137824 */ /* 0x010fe200078e0216 */
[----:B------:R-:W1:Y:S01]  /*2de0*/  F2I.TRUNC.NTZ R24, R24 ;  /* 0x0000001800187305 */ /* 0x000e62000020f100 */
[----:B------:R-:W-:Y:S01]  /*2df0*/  VIMNMX R22, PT, PT, R12, R21, PT ;  /* 0x000000150c167248 */ /* 0x000fe20003fe0100 */
[----:B------:R-:W-:Y:S01]  /*2e00*/  IMAD R21, R14, UR8, R9 ;  /* 0x000000080e157c24 */ /* 0x000fe2000f8e0209 */
[----:B------:R-:W-:-:S02]  /*2e10*/  SEL R18, R18, RZ, P3 ;  /* 0x000000ff12127207 */ /* 0x000fc40001800000 */
[----:B------:R-:W-:Y:S01]  /*2e20*/  SEL R9, R22, RZ, P1 ;  /* 0x000000ff16097207 */ /* 0x000fe20000800000 */
[----:B------:R-:W-:Y:S01]  /*2e30*/  FADD R22, R6, 0.5 ;  /* 0x3f00000006167421 */ /* 0x000fe20000000000 */
[----:B0-----:R-:W-:Y:S01]  /*2e40*/  IMAD.IADD R14, R10, 0x1, R3 ;  /* 0x000000010a0e7824 */ /* 0x001fe200078e0203 */
[----:B------:R-:W0:Y:S01]  /*2e50*/  F2I.TRUNC.NTZ R32, R43 ;  /* 0x0000002b00207305 */ /* 0x000e22000020f100 */
[----:B------:R-:W-:Y:S01]  /*2e60*/  ISETP.GE.AND P3, PT, R19, RZ, PT ;  /* 0x000000ff1300720c */ /* 0x000fe20003f66270 */
[----:B------:R-:W-:Y:S01]  /*2e70*/  IMAD R30, R8, UR8, R9 ;  /* 0x00000008081e7c24 */ /* 0x000fe2000f8e0209 */
[----:B------:R-:W-:Y:S02]  /*2e80*/  VIMNMX R19, PT, PT, R12, R19, PT ;  /* 0x000000130c137248 */ /* 0x000fe40003fe0100 */
[----:B------:R-:W-:Y:S01]  /*2e90*/  ISETP.GE.AND P0, PT, R14, RZ, PT ;  /* 0x000000ff0e00720c */ /* 0x000fe20003f06270 */
[----:B-1----:R-:W-:Y:S02]  /*2ea0*/  IMAD.IADD R17, R7, 0x1, R24 ;  /* 0x0000000107117824 */ /* 0x002fe400078e0218 */
[----:B------:R-:W1:Y:S01]  /*2eb0*/  F2I.TRUNC.NTZ R15, R15 ;  /* 0x0000000f000f7305 */ /* 0x000e62000020f100 */
[----:B------:R-:W-:-:S02]  /*2ec0*/  VIMNMX R14, PT, PT, R11, R14, PT ;  /* 0x0000000e0b0e7248 */ /* 0x000fc40003fe0100 */
[----:B------:R-:W-:Y:S02]  /*2ed0*/  SEL R19, R19, RZ, P3 ;  /* 0x000000ff13137207 */ /* 0x000fe40001800000 */
[----:B------:R-:W-:Y:S01]  /*2ee0*/  ISETP.GE.AND P2, PT, R17, RZ, PT ;  /* 0x000000ff1100720c */ /* 0x000fe20003f46270 */
[----:B0-----:R-:W-:Y:S02]  /*2ef0*/  IMAD.IADD R3, R7, 0x1, R32 ;  /* 0x0000000107037824 */ /* 0x001fe400078e0220 */
[----:B------:R-:W0:Y:S01]  /*2f00*/  F2I.TRUNC.NTZ R42, R45 ;  /* 0x0000002d002a7305 */ /* 0x000e22000020f100 */
[----:B------:R-:W-:Y:S01]  /*2f10*/  VIMNMX R17, PT, PT, R12, R17, PT ;  /* 0x000000110c117248 */ /* 0x000fe20003fe0100 */
[----:B------:R-:W-:Y:S01]  /*2f20*/  IMAD R28, R18, UR8, R19 ;  /* 0x00000008121c7c24 */ /* 0x000fe2000f8e0213 */
[----:B------:R-:W-:Y:S02]  /*2f30*/  SEL R14, R14, RZ, P0 ;  /* 0x000000ff0e0e7207 */ /* 0x000fe40000000000 */
[----:B------:R-:W-:Y:S01]  /*2f40*/  ISETP.GE.AND P1, PT, R3, RZ, PT ;  /* 0x000000ff0300720c */ /* 0x000fe20003f26270 */
[----:B-1----:R-:W-:-:S02]  /*2f50*/  IMAD.IADD R8, R10, 0x1, R15 ;  /* 0x000000010a087824 */ /* 0x002fc400078e020f */
[----:B--2---:R-:W-:Y:S01]  /*2f60*/  I2F.S8 R48, UR4 ;  /* 0x0000000400307d06 */ /* 0x004fe20008001400 */
[----:B------:R-:W-:Y:S02]  /*2f70*/  VIMNMX R3, PT, PT, R12, R3, PT ;  /* 0x000000030c037248 */ /* 0x000fe40003fe0100 */
[----:B------:R-:W-:Y:S02]  /*2f80*/  SEL R17, R17, RZ, P2 ;  /* 0x000000ff11117207 */ /* 0x000fe40001000000 */
[----:B------:R-:W-:Y:S01]  /*2f90*/  ISETP.GE.AND P2, PT, R8, RZ, PT ;  /* 0x000000ff0800720c */ /* 0x000fe20003f46270 */
[----:B0-----:R-:W-:Y:S02]  /*2fa0*/  IMAD.IADD R9, R7, 0x1, R42 ;  /* 0x0000000107097824 */ /* 0x001fe400078e022a */
[----:B---3--:R-:W0:Y:S01]  /*2fb0*/  I2F.S8 R49, UR5 ;  /* 0x0000000500317d06 */ /* 0x008e220008001400 */
[----:B------:R-:W1:Y:S01]  /*2fc0*/  LDCU.64 UR4, c[0x0][0x390] ;  /* 0x00007200ff0477ac */ /* 0x000e620008000a00 */
[----:B------:R-:W-:Y:S01]  /*2fd0*/  VIMNMX R8, PT, PT, R11, R8, PT ;  /* 0x000000080b087248 */ /* 0x000fe20003fe0100 */
[----:B------:R-:W-:Y:S01]  /*2fe0*/  IMAD R26, R16, UR8, R17 ;  /* 0x00000008101a7c24 */ /* 0x000fe2000f8e0211 */
[----:B------:R-:W-:-:S02]  /*2ff0*/  ISETP.GE.AND P0, PT, R9, RZ, PT ;  /* 0x000000ff0900720c */ /* 0x000fc40003f06270 */
[----:B------:R-:W-:Y:S02]  /*3000*/  VIMNMX R9, PT, PT, R12, R9, PT ;  /* 0x000000090c097248 */ /* 0x000fe40003fe0100 */
[----:B------:R-:W-:Y:S01]  /*3010*/  SEL R3, R3, RZ, P1 ;  /* 0x000000ff03037207 */ /* 0x000fe20000800000 */
[----:B------:R2:W3:Y:S01]  /*3020*/  F2I.TRUNC.NTZ R33, R22 ;  /* 0x0000001600217305 */ /* 0x0004e2000020f100 */
[----:B------:R-:W-:Y:S02]  /*3030*/  SEL R6, R8, RZ, P2 ;  /* 0x000000ff08067207 */ /* 0x000fe40001000000 */
[----:B------:R-:W-:Y:S01]  /*3040*/  SEL R15, R9, RZ, P0 ;  /* 0x000000ff090f7207 */ /* 0x000fe20000000000 */
[----:B------:R-:W-:Y:S02]  /*3050*/  IMAD R31, R14, UR8, R3 ;  /* 0x000000080e1f7c24 */ /* 0x000fe4000f8e0203 */
[-C--:B0-----:R-:W-:Y:S01]  /*3060*/  FMUL R51, R13, R49.reuse ;  /* 0x000000310d337220 */ /* 0x081fe20000400000 */
[----:B------:R-:W-:Y:S01]  /*3070*/  FMUL R49, R0, R49 ;  /* 0x0000003100317220 */ /* 0x000fe20000400000 */
[----:B------:R-:W-:Y:S01]  /*3080*/  IMAD R32, R6, UR8, R15 ;  /* 0x0000000806207c24 */ /* 0x000fe2000f8e020f */
[----:B-1----:R-:W-:Y:S01]  /*3090*/  IADD3 R8, P0, PT, R25, UR4, RZ ;  /* 0x0000000419087c10 */ /* 0x002fe2000ff1e0ff */
[-C--:B------:R-:W-:Y:S01]  /*30a0*/  FFMA R4, R0, R48.reuse, R51 ;  /* 0x0000003000047223 */ /* 0x080fe20000000033 */
[----:B------:R-:W-:Y:S01]  /*30b0*/  IADD3 R14, P1, PT, R27, UR4, RZ ;  /* 0x000000041b0e7c10 */ /* 0x000fe2000ff3e0ff */
[----:B------:R-:W-:Y:S01]  /*30c0*/  FFMA R2, R13, R48, -R49 ;  /* 0x000000300d027223 */ /* 0x000fe20000000831 */
[----:B------:R-:W-:Y:S01]  /*30d0*/  LEA.HI.X.SX32 R9, R25, UR5, 0x1, P0 ;  /* 0x0000000519097c11 */ /* 0x000fe200080f0eff */
[----:B------:R-:W-:Y:S01]  /*30e0*/  FADD R24, R4, 0.5 ;  /* 0x3f00000004187421 */ /* 0x000fe20000000000 */
[----:B------:R-:W-:-:S02]  /*30f0*/  LEA.HI.X.SX32 R15, R27, UR5, 0x1, P1 ;  /* 0x000000051b0f7c11 */ /* 0x000fc400088f0eff */
[C---:B------:R-:W-:Y:S01]  /*3100*/  IADD3 R16, P0, PT, R29.reuse, UR4, RZ ;  /* 0x000000041d107c10 */ /* 0x040fe2000ff1e0ff */
[----:B------:R-:W4:Y:S01]  /*3110*/  LDG.E.U8 R3, desc[UR6][R8.64] ;  /* 0x0000000608037981 */ /* 0x000f22000c1e1100 */
[C---:B------:R-:W-:Y:S01]  /*3120*/  IADD3 R18, P1, PT, R20.reuse, UR4, RZ ;  /* 0x0000000414127c10 */ /* 0x040fe2000ff3e0ff */
[----:B------:R0:W-:Y:S01]  /*3130*/  F2I.TRUNC.NTZ R41, R24 ;  /* 0x0000001800297305 */ /* 0x0001e2000020f100 */
[----:B------:R-:W-:Y:S01]  /*3140*/  LEA.HI.X.SX32 R17, R29, UR5, 0x1, P0 ;  /* 0x000000051d117c11 */ /* 0x000fe200080f0eff */
[----:B------:R1:W4:Y:S01]  /*3150*/  LDG.E.U8 R4, desc[UR6][R14.64] ;  /* 0x000000060e047981 */ /* 0x000322000c1e1100 */
[----:B------:R-:W-:Y:S01]  /*3160*/  LEA.HI.X.SX32 R19, R20, UR5, 0x1, P1 ;  /* 0x0000000514137c11 */ /* 0x000fe200088f0eff */
[----:B------:R-:W-:Y:S02]  /*3170*/  FADD R27, R23, 0.5 ;  /* 0x3f000000171b7421 */ /* 0x000fe40000000000 */
[----:B------:R5:W4:Y:S01]  /*3180*/  LDG.E.U8 R6, desc[UR6][R16.64] ;  /* 0x0000000610067981 */ /* 0x000b22000c1e1100 */
[----:B------:R-:W-:Y:S01]  /*3190*/  FADD R29, R2, 0.5 ;  /* 0x3f000000021d7421 */ /* 0x000fe20000000000 */
[----:B------:R-:W3:Y:S01]  /*31a0*/  F2I.TRUNC.NTZ R42, R27 ;  /* 0x0000001b002a7305 */ /* 0x000ee2000020f100 */
[----:B------:R-:W-:Y:S01]  /*31b0*/  IADD3 R20, P0, PT, R21, UR4, RZ ;  /* 0x0000000415147c10 */ /* 0x000fe2000ff1e0ff */
[----:B------:R3:W4:Y:S01]  /*31c0*/  LDG.E.U8 R9, desc[UR6][R18.64] ;  /* 0x0000000612097981 */ /* 0x000722000c1e1100 */
[----:B--2---:R-:W-:-:S02]  /*31d0*/  IADD3 R22, P1, PT, R26, UR4, RZ ;  /* 0x000000041a167c10 */ /* 0x004fc4000ff3e0ff */
[----:B------:R-:W-:Y:S02]  /*31e0*/  LEA.HI.X.SX32 R21, R21, UR5, 0x1, P0 ;  /* 0x0000000515157c11 */ /* 0x000fe400080f0eff */
[----:B------:R-:W-:Y:S01]  /*31f0*/  LEA.HI.X.SX32 R23, R26, UR5, 0x1, P1 ;  /* 0x000000051a177c11 */ /* 0x000fe200088f0eff */
[----:B-1----:R-:W1:Y:S01]  /*3200*/  F2I.TRUNC.NTZ R14, R29 ;  /* 0x0000001d000e7305 */ /* 0x002e62000020f100 */
[----:B0-----:R-:W-:Y:S01]  /*3210*/  IADD3 R24, P0, PT, R28, UR4, RZ ;  /* 0x000000041c187c10 */ /* 0x001fe2000ff1e0ff */
[----:B------:R0:W2:Y:S01]  /*3220*/  LDG.E.U8 R2, desc[UR6][R20.64] ;  /* 0x0000000614027981 */ /* 0x0000a2000c1e1100 */
[----:B-----5:R-:W-:Y:S01]  /*3230*/  IADD3 R16, P1, PT, R30, UR4, RZ ;  /* 0x000000041e107c10 */ /* 0x020fe2000ff3e0ff */
[----:B---3--:R-:W-:Y:S01]  /*3240*/  IMAD.IADD R18, R10, 0x1, R33 ;  /* 0x000000010a127824 */ /* 0x008fe200078e0221 */
[----:B------:R-:W-:Y:S01]  /*3250*/  LEA.HI.X.SX32 R25, R28, UR5, 0x1, P0 ;  /* 0x000000051c197c11 */ /* 0x000fe200080f0eff */
[----:B------:R3:W2:Y:S01]  /*3260*/  LDG.E.U8 R15, desc[UR6][R22.64] ;  /* 0x00000006160f7981 */ /* 0x0006a2000c1e1100 */
[----:B------:R-:W-:Y:S01]  /*3270*/  IMAD.IADD R19, R7, 0x1, R42 ;  /* 0x0000000107137824 */ /* 0x000fe200078e022a */
[----:B------:R-:W-:Y:S01]  /*3280*/  LEA.HI.X.SX32 R17, R30, UR5, 0x1, P1 ;  /* 0x000000051e117c11 */ /* 0x000fe200088f0eff */
[----:B------:R-:W-:Y:S01]  /*3290*/  I2F.S8 R26, UR9 ;  /* 0x00000009001a7d06 */ /* 0x000fe20008001400 */
[----:B------:R-:W-:Y:S01]  /*32a0*/  ISETP.GE.AND P0, PT, R18, RZ, PT ;  /* 0x000000ff1200720c */ /* 0x000fe20003f06270 */
[----:B------:R-:W5:Y:S01]  /*32b0*/  LDG.E.U8 R8, desc[UR6][R24.64] ;  /* 0x0000000618087981 */ /* 0x000f62000c1e1100 */
[----:B------:R-:W-:Y:S01]  /*32c0*/  VIMNMX R18, PT, PT, R11, R18, PT ;  /* 0x000000120b127248 */ /* 0x000fe20003fe0100 */
[----:B0-----:R-:W-:Y:S01]  /*32d0*/  IMAD.IADD R20, R10, 0x1, R41 ;  /* 0x000000010a147824 */ /* 0x001fe200078e0229 */
[----:B------:R-:W0:Y:S01]  /*32e0*/  LDCU.U8 UR9, c[0x3][0x82] ;  /* 0x00c01040ff0977ac */ /* 0x000e220008000000 */
[----:B-1----:R-:W-:Y:S01]  /*32f0*/  IMAD.IADD R21, R7, 0x1, R14 ;  /* 0x0000000107157824 */ /* 0x002fe200078e020e */
[----:B------:R-:W-:Y:S01]  /*3300*/  SEL R14, R18, RZ, P0 ;  /* 0x000000ff120e7207 */ /* 0x000fe20000000000 */
[----:B------:R1:W5:Y:S01]  /*3310*/  LDG.E.U8 R17, desc[UR6][R16.64] ;  /* 0x0000000610117981 */ /* 0x000362000c1e1100 */
[----:B------:R-:W-:-:S02]  /*3320*/  ISETP.GE.AND P0, PT, R19, RZ, PT ;  /* 0x000000ff1300720c */ /* 0x000fc40003f06270 */
[----:B------:R-:W-:Y:S02]  /*3330*/  ISETP.GE.AND P1, PT, R20, RZ, PT ;  /* 0x000000ff1400720c */ /* 0x000fe40003f26270 */
[----:B------:R-:W-:Y:S02]  /*3340*/  VIMNMX R19, PT, PT, R12, R19, PT ;  /* 0x000000130c137248 */ /* 0x000fe40003fe0100 */
[----:B------:R-:W-:Y:S02]  /*3350*/  VIMNMX R20, PT, PT, R11, R20, PT ;  /* 0x000000140b147248 */ /* 0x000fe40003fe0100 */
[----:B------:R-:W-:Y:S02]  /*3360*/  SEL R19, R19, RZ, P0 ;  /* 0x000000ff13137207 */ /* 0x000fe40000000000 */
[----:B------:R-:W-:Y:S02]  /*3370*/  ISETP.GE.AND P2, PT, R21, RZ, PT ;  /* 0x000000ff1500720c */ /* 0x000fe40003f46270 */
[----:B------:R-:W-:-:S02]  /*3380*/  SEL R20, R20, RZ, P1 ;  /* 0x000000ff14147207 */ /* 0x000fc40000800000 */
[----:B------:R-:W-:Y:S02]  /*3390*/  VIMNMX R21, PT, PT, R12, R21, PT ;  /* 0x000000150c157248 */ /* 0x000fe40003fe0100 */
[----:B------:R-:W-:Y:S02]  /*33a0*/  IADD3 R18, P1, PT, R32, UR4, RZ ;  /* 0x0000000420127c10 */ /* 0x000fe4000ff3e0ff */
[----:B---3--:R-:W-:Y:S01]  /*33b0*/  IADD3 R22, P0, PT, R31, UR4, RZ ;  /* 0x000000041f167c10 */ /* 0x008fe2000ff1e0ff */
[----:B-1----:R-:W-:Y:S01]  /*33c0*/  IMAD R16, R14, UR8, R19 ;  /* 0x000000080e107c24 */ /* 0x002fe2000f8e0213 */
[----:B------:R-:W-:Y:S02]  /*33d0*/  SEL R21, R21, RZ, P2 ;  /* 0x000000ff15157207 */ /* 0x000fe40001000000 */
[----:B------:R-:W-:Y:S02]  /*33e0*/  LEA.HI.X.SX32 R19, R32, UR5, 0x1, P1 ;  /* 0x0000000520137c11 */ /* 0x000fe400088f0eff */
[----:B------:R-:W-:Y:S01]  /*33f0*/  LEA.HI.X.SX32 R23, R31, UR5, 0x1, P0 ;  /* 0x000000051f177c11 */ /* 0x000fe200080f0eff */
[----:B------:R-:W-:-:S03]  /*3400*/  IMAD R21, R20, UR8, R21 ;  /* 0x0000000814157c24 */ /* 0x000fc6000f8e0215 */
[----:B------:R-:W3:Y:S04]  /*3410*/  LDG.E.U8 R19, desc[UR6][R18.64] ;  /* 0x0000000612137981 */ /* 0x000ee8000c1e1100 */
[----:B------:R1:W3:Y:S01]  /*3420*/  LDG.E.U8 R14, desc[UR6][R22.64] ;  /* 0x00000006160e7981 */ /* 0x0002e2000c1e1100 */
[C---:B------:R-:W-:Y:S02]  /*3430*/  IADD3 R20, P1, PT, R21.reuse, UR4, RZ ;  /* 0x0000000415147c10 */ /* 0x040fe4000ff3e0ff */
[C---:B------:R-:W-:Y:S02]  /*3440*/  IADD3 R24, P0, PT, R16.reuse, UR4, RZ ;  /* 0x0000000410187c10 */ /* 0x040fe4000ff1e0ff */
[----:B------:R-:W-:Y:S02]  /*3450*/  LEA.HI.X.SX32 R21, R21, UR5, 0x1, P1 ;  /* 0x0000000515157c11 */ /* 0x000fe400088f0eff */
[----:B------:R-:W-:-:S04]  /*3460*/  LEA.HI.X.SX32 R25, R16, UR5, 0x1, P0 ;  /* 0x0000000510197c11 */ /* 0x000fc800080f0eff */
[----:B------:R1:W3:Y:S04]  /*3470*/  LDG.E.U8 R21, desc[UR6][R20.64] ;  /* 0x0000000614157981 */ /* 0x0002e8000c1e1100 */
[----:B------:R1:W3:Y:S01]  /*3480*/  LDG.E.U8 R16, desc[UR6][R24.64] ;  /* 0x0000000618107981 */ /* 0x0002e2000c1e1100 */
[----:B------:R-:W1:Y:S08]  /*3490*/  I2F.S8 R30, UR11 ;  /* 0x0000000b001e7d06 */ /* 0x000e700008001400 */
[----:B------:R-:W1:Y:S08]  /*34a0*/  I2F.S8 R27, UR10 ;  /* 0x0000000a001b7d06 */ /* 0x000e700008001400 */
[----:B0-----:R-:W0:Y:S01]  /*34b0*/  I2F.S8 R28, UR9 ;  /* 0x00000009001c7d06 */ /* 0x001e220008001400 */
[CC--:B-1----:R-:W-:Y:S01]  /*34c0*/  FMUL R23, R13.reuse, R30.reuse ;  /* 0x0000001e0d177220 */ /* 0x0c2fe20000400000 */
[C---:B------:R-:W-:Y:S01]  /*34d0*/  FMUL R30, R0.reuse, R30 ;  /* 0x0000001e001e7220 */ /* 0x040fe20000400000 */
[----:B------:R-:W1:Y:S01]  /*34e0*/  LDCU.U8 UR9, c[0x3][0x84] ;  /* 0x00c01080ff0977ac */ /* 0x000e620008000000 */
[-C--:B------:R-:W-:Y:S01]  /*34f0*/  FMUL R29, R13, R27.reuse ;  /* 0x0000001b0d1d7220 */ /* 0x080fe20000400000 */
[----:B------:R-:W-:-:S03]  /*3500*/  FMUL R18, R0, R27 ;  /* 0x0000001b00127220 */ /* 0x000fc60000400000 */
[CC--:B------:R-:W-:Y:S01]  /*3510*/  FFMA R29, R0.reuse, R26.reuse, R29 ;  /* 0x0000001a001d7223 */ /* 0x0c0fe2000000001d */
[C---:B------:R-:W-:Y:S01]  /*3520*/  FFMA R18, R13.reuse, R26, -R18 ;  /* 0x0000001a0d127223 */ /* 0x040fe20000000812 */
[-C--:B0-----:R-:W-:Y:S01]  /*3530*/  FFMA R23, R0, R28.reuse, R23 ;  /* 0x0000001c00177223 */ /* 0x081fe20000000017 */
[----:B------:R-:W-:Y:S01]  /*3540*/  FFMA R30, R13, R28, -R30 ;  /* 0x0000001c0d1e7223 */ /* 0x000fe2000000081e */
[----:B------:R-:W-:Y:S01]  /*3550*/  FADD R29, R29, 0.5 ;  /* 0x3f0000001d1d7421 */ /* 0x000fe20000000000 */
[----:B------:R-:W-:Y:S01]  /*3560*/  FADD R18, R18, 0.5 ;  /* 0x3f00000012127421 */ /* 0x000fe20000000000 */
[----:B------:R-:W-:Y:S01]  /*3570*/  FADD R23, R23, 0.5 ;  /* 0x3f00000017177421 */ /* 0x000fe20000000000 */
[----:B------:R-:W-:-:S03]  /*3580*/  FADD R30, R30, 0.5 ;  /* 0x3f0000001e1e7421 */ /* 0x000fc60000000000 */
[----:B------:R-:W-:Y:S08]  /*3590*/  F2I.TRUNC.NTZ R29, R29 ;  /* 0x0000001d001d7305 */ /* 0x000ff0000020f100 */
[----:B------:R-:W0:Y:S08]  /*35a0*/  F2I.TRUNC.NTZ R23, R23 ;  /* 0x0000001700177305 */ /* 0x000e30000020f100 */
[----:B------:R-:W1:Y:S08]  /*35b0*/  F2I.TRUNC.NTZ R18, R18 ;  /* 0x0000001200127305 */ /* 0x000e70000020f100 */
[----:B------:R-:W1:Y:S01]  /*35c0*/  F2I.TRUNC.NTZ R30, R30 ;  /* 0x0000001e001e7305 */ /* 0x000e62000020f100 */
[----:B0-----:R-:W-:-:S02]  /*35d0*/  IMAD.IADD R22, R10, 0x1, R23 ;  /* 0x000000010a167824 */ /* 0x001fc400078e0217 */
[----:B------:R-:W-:Y:S02]  /*35e0*/  IMAD.IADD R20, R10, 0x1, R29 ;  /* 0x000000010a147824 */ /* 0x000fe400078e021d */
[----:B-1----:R-:W-:-:S03]  /*35f0*/  IMAD.IADD R25, R7, 0x1, R18 ;  /* 0x0000000107197824 */ /* 0x002fc600078e0212 */
[----:B------:R-:W-:Y:S02]  /*3600*/  ISETP.GE.AND P0, PT, R20, RZ, PT ;  /* 0x000000ff1400720c */ /* 0x000fe40003f06270 */
[----:B------:R-:W-:Y:S01]  /*3610*/  ISETP.GE.AND P2, PT, R22, RZ, PT ;  /* 0x000000ff1600720c */ /* 0x000fe20003f46270 */
[----:B------:R-:W-:Y:S01]  /*3620*/  IMAD.IADD R23, R7, 0x1, R30 ;  /* 0x0000000107177824 */ /* 0x000fe200078e021e */
[----:B------:R-:W-:Y:S02]  /*3630*/  ISETP.GE.AND P1, PT, R25, RZ, PT ;  /* 0x000000ff1900720c */ /* 0x000fe40003f26270 */
[----:B------:R-:W-:Y:S02]  /*3640*/  VIMNMX R20, PT, PT, R11, R20, PT ;  /* 0x000000140b147248 */ /* 0x000fe40003fe0100 */
[----:B------:R-:W-:Y:S02]  /*3650*/  ISETP.GE.AND P3, PT, R23, RZ, PT ;  /* 0x000000ff1700720c */ /* 0x000fe40003f66270 */
[----:B------:R-:W-:-:S02]  /*3660*/  VIMNMX R22, PT, PT, R11, R22, PT ;  /* 0x000000160b167248 */ /* 0x000fc40003fe0100 */
[C---:B------:R-:W-:Y:S02]  /*3670*/  VIMNMX R25, PT, PT, R12.reuse, R25, PT ;  /* 0x000000190c197248 */ /* 0x040fe40003fe0100 */
[----:B------:R-:W-:Y:S02]  /*3680*/  VIMNMX R23, PT, PT, R12, R23, PT ;  /* 0x000000170c177248 */ /* 0x000fe40003fe0100 */
[----:B------:R-:W-:Y:S02]  /*3690*/  SEL R20, R20, RZ, P0 ;  /* 0x000000ff14147207 */ /* 0x000fe40000000000 */
[----:B------:R-:W-:Y:S02]  /*36a0*/  SEL R25, R25, RZ, P1 ;  /* 0x000000ff19197207 */ /* 0x000fe40000800000 */
[----:B------:R-:W-:Y:S02]  /*36b0*/  SEL R22, R22, RZ, P2 ;  /* 0x000000ff16167207 */ /* 0x000fe40001000000 */
[----:B------:R-:W-:Y:S01]  /*36c0*/  SEL R23, R23, RZ, P3 ;  /* 0x000000ff17177207 */ /* 0x000fe20001800000 */
[----:B------:R-:W-:-:S04]  /*36d0*/  IMAD R20, R20, UR8, R25 ;  /* 0x0000000814147c24 */ /* 0x000fc8000f8e0219 */
[----:B------:R-:W-:Y:S01]  /*36e0*/  IMAD R18, R22, UR8, R23 ;  /* 0x0000000816127c24 */ /* 0x000fe2000f8e0217 */
[----:B------:R-:W-:-:S04]  /*36f0*/  IADD3 R22, P0, PT, R20, UR4, RZ ;  /* 0x0000000414167c10 */ /* 0x000fc8000ff1e0ff */
[----:B------:R-:W-:Y:S02]  /*3700*/  IADD3 R54, P1, PT, R18, UR4, RZ ;  /* 0x0000000412367c10 */ /* 0x000fe4000ff3e0ff */
[----:B------:R-:W-:Y:S02]  /*3710*/  LEA.HI.X.SX32 R23, R20, UR5, 0x1, P0 ;  /* 0x0000000514177c11 */ /* 0x000fe400080f0eff */
[----:B------:R-:W-:-:S03]  /*3720*/  LEA.HI.X.SX32 R55, R18, UR5, 0x1, P1 ;  /* 0x0000000512377c11 */ /* 0x000fc600088f0eff */
[----:B------:R0:W3:Y:S04]  /*3730*/  LDG.E.U8 R51, desc[UR6][R22.64] ;  /* 0x0000000616337981 */ /* 0x0000e8000c1e1100 */
[----:B------:R-:W3:Y:S01]  /*3740*/  LDG.E.U8 R54, desc[UR6][R54.64] ;  /* 0x0000000636367981 */ /* 0x000ee2000c1e1100 */
[----:B------:R-:W1:Y:S01]  /*3750*/  LDCU.U8 UR10, c[0x3][0x85] ;  /* 0x00c010a0ff0a77ac */ /* 0x000e620008000000 */
[----:B------:R-:W-:Y:S01]  /*3760*/  I2F.S8 R50, UR9 ;  /* 0x0000000900327d06 */ /* 0x000fe20008001400 */
[----:B------:R-:W0:Y:S01]  /*3770*/  LDCU.U8 UR11, c[0x3][0x86] ;  /* 0x00c010c0ff0b77ac */ /* 0x000e220008000000 */
[----:B------:R-:W0:Y:S01]  /*3780*/  LDCU.U8 UR9, c[0x3][0x88] ;  /* 0x00c01100ff0977ac */ /* 0x000e220008000000 */
[----:B------:R-:W-:-:S05]  /*3790*/  LOP3.LUT R36, R36, 0xffffffdf, RZ, 0xc0, !PT ;  /* 0xffffffdf24247812 */ /* 0x000fca00078ec0ff */
[----:B------:R-:W-:Y:S08]  /*37a0*/  I2F.S8 R49, UR12 ;  /* 0x0000000c00317d06 */ /* 0x000ff00008001400 */
[----:B-1----:R-:W1:Y:S01]  /*37b0*/  I2F.S8 R52, UR10 ;  /* 0x0000000a00347d06 */ /* 0x002e620008001400 */
[----:B------:R-:W1:Y:S01]  /*37c0*/  LDCU.U8 UR10, c[0x3][0x89] ;  /* 0x00c01120ff0a77ac */ /* 0x000e620008000000 */
[----:B------:R-:W1:Y:S06]  /*37d0*/  LDCU.U8 UR12, c[0x3][0x8b] ;  /* 0x00c01160ff0c77ac */ /* 0x000e6c0008000000 */
[----:B0-----:R-:W0:Y:S01]  /*37e0*/  I2F.S8 R48, UR11 ;  /* 0x0000000b00307d06 */ /* 0x001e220008001400 */
[----:B------:R-:W0:Y:S07]  /*37f0*/  LDCU.U8 UR11, c[0x3][0x8a] ;  /* 0x00c01140ff0b77ac */ /* 0x000e2e0008000000 */
[----:B------:R-:W-:Y:S01]  /*3800*/  I2F.S8 R46, UR9 ;  /* 0x00000009002e7d06 */ /* 0x000fe20008001400 */
[----:B------:R-:W2:Y:S07]  /*3810*/  LDCU.U8 UR9, c[0x3][0x8c] ;  /* 0x00c01180ff0977ac */ /* 0x000eae0008000000 */
[----:B-1----:R-:W1:Y:S01]  /*3820*/  I2F.S8 R47, UR10 ;  /* 0x0000000a002f7d06 */ /* 0x002e620008001400 */
[----:B------:R-:W1:Y:S07]  /*3830*/  LDCU.U8 UR10, c[0x3][0x8d] ;  /* 0x00c011a0ff0a77ac */ /* 0x000e6e0008000000 */
[----:B------:R-:W3:Y:S01]  /*3840*/  I2F.S8 R44, UR12 ;  /* 0x0000000c002c7d06 */ /* 0x000ee20008001400 */
[----:B------:R-:W1:Y:S07]  /*3850*/  LDCU.U8 UR12, c[0x3][0x8f] ;  /* 0x00c011e0ff0c77ac */ /* 0x000e6e0008000000 */
[----:B0-----:R-:W0:Y:S01]  /*3860*/  I2F.S8 R42, UR11 ;  /* 0x0000000b002a7d06 */ /* 0x001e220008001400 */
[----:B------:R-:W0:Y:S01]  /*3870*/  LDCU.U8 UR11, c[0x3][0x8e] ;  /* 0x00c011c0ff0b77ac */ /* 0x000e220008000000 */
[----:B----4-:R-:W-:-:S02]  /*3880*/  ISETP.GE.U32.AND P1, PT, R3, R4, PT ;  /* 0x000000040300720c */ /* 0x010fc40003f26070 */
[----:B------:R-:W-:-:S11]  /*3890*/  ISETP.GE.U32.AND P0, PT, R6, R9, PT ;  /* 0x000000090600720c */ /* 0x000fd60003f06070 */
[----:B------:R-:W-:-:S04]  /*38a0*/  @P1 LOP3.LUT R36, R36, 0x20, RZ, 0xfc, !PT ;  /* 0x0000002024241812 */ /* 0x000fc800078efcff */
[----:B------:R-:W-:-:S04]  /*38b0*/  LOP3.LUT R36, R36, 0xffffffef, RZ, 0xc0, !PT ;  /* 0xffffffef24247812 */ /* 0x000fc800078ec0ff */
[----:B------:R-:W-:Y:S02]  /*38c0*/  @P0 LOP3.LUT R36, R36, 0x10, RZ, 0xfc, !PT ;  /* 0x0000001024240812 */ /* 0x000fe400078efcff */
[----:B--2---:R-:W-:Y:S02]  /*38d0*/  ISETP.GE.U32.AND P0, PT, R2, R15, PT ;  /* 0x0000000f0200720c */ /* 0x004fe40003f06070 */
[----:B------:R-:W-:Y:S01]  /*38e0*/  LOP3.LUT R36, R36, 0xfffffff7, RZ, 0xc0, !PT ;  /* 0xfffffff724247812 */ /* 0x000fe200078ec0ff */
[----:B------:R-:W-:Y:S01]  /*38f0*/  I2F.S8 R32, UR9 ;  /* 0x0000000900207d06 */ /* 0x000fe20008001400 */
[----:B------:R-:W2:Y:S09]  /*3900*/  LDCU.U8 UR9, c[0x3][0x90] ;  /* 0x00c01200ff0977ac */ /* 0x000eb20008000000 */
[----:B------:R-:W-:-:S02]  /*3910*/  @P0 LOP3.LUT R36, R36, 0x8, RZ, 0xfc, !PT ;  /* 0x0000000824240812 */ /* 0x000fc400078efcff */
[----:B-----5:R-:W-:Y:S01]  /*3920*/  ISETP.GE.U32.AND P0, PT, R8, R17, PT ;  /* 0x000000110800720c */ /* 0x020fe20003f06070 */
[C---:B------:R-:W-:Y:S01]  /*3930*/  FMUL R3, R13.reuse, R52 ;  /* 0x000000340d037220 */ /* 0x040fe20000400000 */
[----:B------:R-:W-:Y:S01]  /*3940*/  LOP3.LUT R36, R36, 0xfffffbff, RZ, 0xc0, !PT ;  /* 0xfffffbff24247812 */ /* 0x000fe200078ec0ff */
[----:B-1----:R-:W1:Y:S02]  /*3950*/  I2F.S8 R33, UR10 ;  /* 0x0000000a00217d06 */ /* 0x002e640008001400 */
[----:B------:R-:W-:Y:S01]  /*3960*/  FFMA R3, R0, R50, R3 ;  /* 0x0000003200037223 */ /* 0x000fe20000000003 */
[----:B------:R-:W4:Y:S01]  /*3970*/  LDCU.U8 UR10, c[0x3][0x92] ;  /* 0x00c01240ff0a77ac */ /* 0x000f220008000000 */
[----:B------:R-:W-:Y:S02]  /*3980*/  FMUL R9, R13, R49 ;  /* 0x000000310d097220 */ /* 0x000fe40000400000 */
[----:B------:R-:W-:-:S04]  /*3990*/  FADD R3, R3, 0.5 ;  /* 0x3f00000003037421 */ /* 0x000fc80000000000 */
[----:B------:R-:W-:Y:S01]  /*39a0*/  @P0 LOP3.LUT R36, R36, 0x400, RZ, 0xfc, !PT ;  /* 0x0000040024240812 */ /* 0x000fe200078efcff */
[----:B------:R-:W5:Y:S01]  /*39b0*/  LDCU.U8 UR16, c[0x3][0x95] ;  /* 0x00c012a0ff1077ac */ /* 0x000f620008000000 */
[----:B------:R-:W-:Y:S01]  /*39c0*/  FFMA R9, R0, R48, R9 ;  /* 0x0000003000097223 */ /* 0x000fe20000000009 */
[----:B------:R-:W-:Y:S01]  /*39d0*/  I2F.S8 R31, UR12 ;  /* 0x0000000c001f7d06 */ /* 0x000fe20008001400 */
[----:B------:R-:W-:Y:S01]  /*39e0*/  FMUL R23, R13, R47 ;  /* 0x0000002f0d177220 */ /* 0x000fe20000400000 */
[----:B------:R-:W5:Y:S01]  /*39f0*/  LDCU.U8 UR12, c[0x3][0x97] ;  /* 0x00c012e0ff0c77ac */ /* 0x000f620008000000 */
[----:B---3--:R-:W-:-:S05]  /*3a00*/  ISETP.GE.U32.AND P0, PT, R14, R19, PT ;  /* 0x000000130e00720c */ /* 0x008fca0003f06070 */
[----:B------:R-:W3:Y:S01]  /*3a10*/  I2F.S8 R25, UR13 ;  /* 0x0000000d00197d06 */ /* 0x000ee20008001400 */
[----:B------:R-:W-:Y:S01]  /*3a20*/  FADD R9, R9, 0.5 ;  /* 0x3f00000009097421 */ /* 0x000fe20000000000 */
[----:B------:R-:W-:Y:S01]  /*3a30*/  LOP3.LUT R36, R36, 0xfffff7ff, RZ, 0xc0, !PT ;  /* 0xfffff7ff24247812 */ /* 0x000fe200078ec0ff */
[----:B------:R-:W-:Y:S01]  /*3a40*/  FFMA R23, R0, R46, R23 ;  /* 0x0000002e00177223 */ /* 0x000fe20000000017 */
[----:B------:R-:W-:-:S04]  /*3a50*/  FMUL R15, R13, R44 ;  /* 0x0000002c0d0f7220 */ /* 0x000fc80000400000 */
[----:B------:R-:W4:Y:S01]  /*3a60*/  F2I.TRUNC.NTZ R3, R3 ;  /* 0x0000000300037305 */ /* 0x000f22000020f100 */
[----:B------:R-:W-:Y:S01]  /*3a70*/  FADD R23, R23, 0.5 ;  /* 0x3f00000017177421 */ /* 0x000fe20000000000 */
[----:B0-----:R-:W-:Y:S01]  /*3a80*/  FFMA R15, R0, R42, R15 ;  /* 0x0000002a000f7223 */ /* 0x001fe2000000000f */
[----:B------:R-:W-:-:S05]  /*3a90*/  @P0 LOP3.LUT R36, R36, 0x800, RZ, 0xfc, !PT ;  /* 0x0000080024240812 */ /* 0x000fca00078efcff */
[----:B------:R-:W-:Y:S01]  /*3aa0*/  I2F.S8 R27, UR11 ;  /* 0x0000000b001b7d06 */ /* 0x000fe20008001400 */
[----:B------:R-:W0:Y:S01]  /*3ab0*/  LDCU.U8 UR11, c[0x3][0x96] ;  /* 0x00c012c0ff0b77ac */ /* 0x000e220008000000 */
[----:B------:R-:W-:-:S06]  /*3ac0*/  ISETP.GE.U32.AND P0, PT, R16, R21, PT ;  /* 0x000000151000720c */ /* 0x000fcc0003f06070 */
[----:B--2---:R-:W2:Y:S01]  /*3ad0*/  I2F.S8 R26, UR9 ;  /* 0x00000009001a7d06 */ /* 0x004ea20008001400 */
[----:B-1----:R-:W-:Y:S01]  /*3ae0*/  FMUL R29, R13, R33 ;  /* 0x000000210d1d7220 */ /* 0x002fe20000400000 */
[----:B------:R-:W-:-:S06]  /*3af0*/  FADD R15, R15, 0.5 ;  /* 0x3f0000000f0f7421 */ /* 0x000fcc0000000000 */
[----:B------:R-:W1:Y:S01]  /*3b00*/  I2F.S8 R24, UR14 ;  /* 0x0000000e00187d06 */ /* 0x000e620008001400 */
[----:B------:R-:W-:-:S07]  /*3b10*/  FFMA R29, R0, R32, R29 ;  /* 0x00000020001d7223 */ /* 0x000fce000000001d */
[----:B------:R-:W0:Y:S01]  /*3b20*/  F2I.TRUNC.NTZ R9, R9 ;  /* 0x0000000900097305 */ /* 0x000e22000020f100 */
[C---:B---3--:R-:W-:Y:S01]  /*3b30*/  FMUL R45, R13.reuse, R25 ;  /* 0x000000190d2d7220 */ /* 0x048fe20000400000 */
[----:B------:R-:W-:Y:S01]  /*3b40*/  FMUL R17, R13, R31 ;  /* 0x0000001f0d117220 */ /* 0x000fe20000400000 */
[----:B----4-:R-:W-:-:S05]  /*3b50*/  IMAD.IADD R2, R10, 0x1, R3 ;  /* 0x000000010a027824 */ /* 0x010fca00078e0203 */
[----:B------:R-:W3:Y:S01]  /*3b60*/  I2F.S8 R20, UR10 ;  /* 0x0000000a00147d06 */ /* 0x000ee20008001400 */
[----:B------:R-:W4:Y:S01]  /*3b70*/  LDCU.U8 UR10, c[0x3][0x99] ;  /* 0x00c01320ff0a77ac */ /* 0x000f220008000000 */
[----:B------:R-:W-:Y:S01]  /*3b80*/  LOP3.LUT R36, R36, 0xffffefff, RZ, 0xc0, !PT ;  /* 0xffffefff24247812 */ /* 0x000fe200078ec0ff */
[----:B------:R-:W-:-:S05]  /*3b90*/  FADD R29, R29, 0.5 ;  /* 0x3f0000001d1d7421 */ /* 0x000fca0000000000 */
[----:B------:R-:W-:Y:S01]  /*3ba0*/  F2I.TRUNC.NTZ R23, R23 ;  /* 0x0000001700177305 */ /* 0x000fe2000020f100 */
[C---:B--2---:R-:W-:Y:S01]  /*3bb0*/  FFMA R45, R0.reuse, R26, R45 ;  /* 0x0000001a002d7223 */ /* 0x044fe2000000002d */
[----:B------:R-:W2:Y:S01]  /*3bc0*/  LDCU.U8 UR9, c[0x3][0x98] ;  /* 0x00c01300ff0977ac */ /* 0x000ea20008000000 */
[----:B------:R-:W-:-:S05]  /*3bd0*/  FFMA R17, R0, R27, R17 ;  /* 0x0000001b00117223 */ /* 0x000fca0000000011 */
[----:B-----5:R-:W5:Y:S01]  /*3be0*/  I2F.S8 R18, UR16 ;  /* 0x0000001000127d06 */ /* 0x020f620008001400 */
[----:B------:R-:W-:Y:S01]  /*3bf0*/  @P0 LOP3.LUT R36, R36, 0x1000, RZ, 0xfc, !PT ;  /* 0x0000100024240812 */ /* 0x000fe200078efcff */
[----:B-1----:R-:W-:Y:S01]  /*3c00*/  FMUL R19, R13, R24 ;  /* 0x000000180d137220 */ /* 0x002fe20000400000 */
[----:B------:R-:W-:-:S05]  /*3c10*/  ISETP.GE.AND P0, PT, R2, RZ, PT ;  /* 0x000000ff0200720c */ /* 0x000fca0003f06270 */
[----:B------:R-:W1:Y:S01]  /*3c20*/  I2F.S8 R6, UR12 ;  /* 0x0000000c00067d06 */ /* 0x000e620008001400 */
[----:B------:R-:W-:Y:S01]  /*3c30*/  FADD R45, R45, 0.5 ;  /* 0x3f0000002d2d7421 */ /* 0x000fe20000000000 */
[----:B------:R-:W-:Y:S01]  /*3c40*/  VIMNMX R2, PT, PT, R11, R2, PT ;  /* 0x000000020b027248 */ /* 0x000fe20003fe0100 */
[----:B0-----:R-:W-:-:S05]  /*3c50*/  IMAD.IADD R4, R10, 0x1, R9 ;  /* 0x000000010a047824 */ /* 0x001fca00078e0209 */
[----:B------:R-:W0:Y:S01]  /*3c60*/  I2F.S8 R41, UR15 ;  /* 0x0000000f00297d06 */ /* 0x000e220008001400 */
[----:B------:R-:W-:-:S07]  /*3c70*/  FADD R17, R17, 0.5 ;  /* 0x3f00000011117421 */ /* 0x000fce0000000000 */
[----:B------:R-:W4:Y:S01]  /*3c80*/  F2I.TRUNC.NTZ R15, R15 ;  /* 0x0000000f000f7305 */ /* 0x000f22000020f100 */
[----:B---3--:R-:W-:Y:S01]  /*3c90*/  FFMA R19, R0, R20, R19 ;  /* 0x0000001400137223 */ /* 0x008fe20000000013 */
[----:B------:R-:W-:-:S06]  /*3ca0*/  SEL R2, R2, RZ, P0 ;  /* 0x000000ff02027207 */ /* 0x000fcc0000000000 */
[----:B------:R-:W3:Y:S01]  /*3cb0*/  I2F.S8 R43, UR11 ;  /* 0x0000000b002b7d06 */ /* 0x000ee20008001400 */
[----:B------:R-:W-:Y:S01]  /*3cc0*/  ISETP.GE.AND P0, PT, R4, RZ, PT ;  /* 0x000000ff0400720c */ /* 0x000fe20003f06270 */
[----:B-----5:R-:W-:-:S06]  /*3cd0*/  FMUL R21, R13, R18 ;  /* 0x000000120d157220 */ /* 0x020fcc0000400000 */
[----:B------:R-:W5:Y:S01]  /*3ce0*/  F2I.TRUNC.NTZ R29, R29 ;  /* 0x0000001d001d7305 */ /* 0x000f62000020f100 */
[----:B------:R-:W-:Y:S01]  /*3cf0*/  FADD R19, R19, 0.5 ;  /* 0x3f00000013137421 */ /* 0x000fe20000000000 */
[----:B-1----:R-:W-:-:S06]  /*3d00*/  FMUL R9, R13, R6 ;  /* 0x000000060d097220 */ /* 0x002fcc0000400000 */
[----:B------:R1:W-:Y:S01]  /*3d10*/  F2I.TRUNC.NTZ R53, R45 ;  /* 0x0000002d00357305 */ /* 0x0003e2000020f100 */
[----:B0-----:R-:W-:Y:S01]  /*3d20*/  FFMA R21, R0, R41, R21 ;  /* 0x0000002900157223 */ /* 0x001fe20000000015 */
[C---:B----4-:R-:W-:Y:S01]  /*3d30*/  IMAD.IADD R8, R10.reuse, 0x1, R15 ;  /* 0x000000010a087824 */ /* 0x050fe200078e020f */
[----:B-1----:R-:W-:Y:S01]  /*3d40*/  VIMNMX R45, PT, PT, R11, R4, PT ;  /* 0x000000040b2d7248 */ /* 0x002fe20003fe0100 */
[----:B------:R-:W-:-:S04]  /*3d50*/  IMAD.IADD R4, R10, 0x1, R23 ;  /* 0x000000010a047824 */ /* 0x000fc800078e0217 */
[----:B------:R-:W0:Y:S01]  /*3d60*/  F2I.TRUNC.NTZ R17, R17 ;  /* 0x0000001100117305 */ /* 0x000e22000020f100 */
[----:B------:R-:W-:Y:S02]  /*3d70*/  SEL R45, R45, RZ, P0 ;  /* 0x000000ff2d2d7207 */ /* 0x000fe40000000000 */
[----:B------:R-:W-:Y:S02]  /*3d80*/  ISETP.GE.AND P0, PT, R4, RZ, PT ;  /* 0x000000ff0400720c */ /* 0x000fe40003f06270 */
[----:B------:R-:W-:-:S03]  /*3d90*/  VIMNMX R23, PT, PT, R11, R4, PT ;  /* 0x000000040b177248 */ /* 0x000fc60003fe0100 */
[----:B------:R-:W1:Y:S01]  /*3da0*/  I2F.S8 R16, UR10 ;  /* 0x0000000a00107d06 */ /* 0x000e620008001400 */
[----:B---3--:R-:W-:Y:S01]  /*3db0*/  FFMA R14, R0, R43, R9 ;  /* 0x0000002b000e7223 */ /* 0x008fe20000000009 */
[----:B------:R-:W-:Y:S01]  /*3dc0*/  FADD R9, R21, 0.5 ;  /* 0x3f00000015097421 */ /* 0x000fe20000000000 */
[----:B------:R-:W-:Y:S01]  /*3dd0*/  SEL R23, R23, RZ, P0 ;  /* 0x000000ff17177207 */ /* 0x000fe20000000000 */
[----:B-----5:R-:W-:Y:S01]  /*3de0*/  IMAD.IADD R4, R10, 0x1, R29 ;  /* 0x000000010a047824 */ /* 0x020fe200078e021d */
[----:B------:R-:W-:-:S03]  /*3df0*/  ISETP.GE.AND P0, PT, R8, RZ, PT ;  /* 0x000000ff0800720c */ /* 0x000fc60003f06270 */
[----:B------:R-:W-:Y:S01]  /*3e00*/  F2I.TRUNC.NTZ R3, R19 ;  /* 0x0000001300037305 */ /* 0x000fe2000020f100 */
[----:B------:R-:W-:-:S07]  /*3e10*/  VIMNMX R21, PT, PT, R11, R8, PT ;  /* 0x000000080b157248 */ /* 0x000fce0003fe0100 */
[----:B--2---:R-:W2:Y:S01]  /*3e20*/  I2F.S8 R19, UR9 ;  /* 0x0000000900137d06 */ /* 0x004ea20008001400 */
[----:B------:R-:W-:Y:S02]  /*3e30*/  SEL R21, R21, RZ, P0 ;  /* 0x000000ff15157207 */ /* 0x000fe40000000000 */
[----:B------:R-:W-:Y:S02]  /*3e40*/  ISETP.GE.AND P0, PT, R4, RZ, PT ;  /* 0x000000ff0400720c */ /* 0x000fe40003f06270 */
[----:B------:R-:W-:Y:S01]  /*3e50*/  VIMNMX R30, PT, PT, R11, R4, PT ;  /* 0x000000040b1e7248 */ /* 0x000fe20003fe0100 */
[----:B0-----:R-:W-:Y:S02]  /*3e60*/  IMAD.IADD R4, R10, 0x1, R17 ;  /* 0x000000010a047824 */ /* 0x001fe400078e0211 */
[----:B-1----:R-:W-:Y:S01]  /*3e70*/  FMUL R15, R13, R16 ;  /* 0x000000100d0f7220 */ /* 0x002fe20000400000 */
[----:B------:R-:W0:Y:S01]  /*3e80*/  F2I.TRUNC.NTZ R9, R9 ;  /* 0x0000000900097305 */ /* 0x000e22000020f100 */
[----:B------:R-:W-:Y:S01]  /*3e90*/  SEL R30, R30, RZ, P0 ;  /* 0x000000ff1e1e7207 */ /* 0x000fe20000000000 */
[----:B------:R-:W-:Y:S01]  /*3ea0*/  FADD R14, R14, 0.5 ;  /* 0x3f0000000e0e7421 */ /* 0x000fe20000000000 */
[----:B------:R-:W-:-:S02]  /*3eb0*/  ISETP.GE.AND P0, PT, R4, RZ, PT ;  /* 0x000000ff0400720c */ /* 0x000fc40003f06270 */
[----:B------:R-:W-:Y:S01]  /*3ec0*/  VIMNMX R29, PT, PT, R11, R4, PT ;  /* 0x000000040b1d7248 */ /* 0x000fe20003fe0100 */
[----:B------:R-:W-:Y:S02]  /*3ed0*/  IMAD.IADD R4, R10, 0x1, R53 ;  /* 0x000000010a047824 */ /* 0x000fe400078e0235 */
[----:B--2---:R-:W-:Y:S02]  /*3ee0*/  FFMA R8, R0, R19, R15 ;  /* 0x0000001300087223 */ /* 0x004fe4000000000f */
[----:B------:R1:W2:Y:S01]  /*3ef0*/  F2I.TRUNC.NTZ R15, R14 ;  /* 0x0000000e000f7305 */ /* 0x0002a2000020f100 */
[----:B------:R-:W-:Y:S01]  /*3f00*/  SEL R29, R29, RZ, P0 ;  /* 0x000000ff1d1d7207 */ /* 0x000fe20000000000 */
[----:B------:R-:W-:Y:S01]  /*3f10*/  FADD R8, R8, 0.5 ;  /* 0x3f00000008087421 */ /* 0x000fe20000000000 */
[----:B------:R-:W-:Y:S02]  /*3f20*/  ISETP.GE.AND P0, PT, R4, RZ, PT ;  /* 0x000000ff0400720c */ /* 0x000fe40003f06270 */
[----:B------:R-:W-:Y:S01]  /*3f30*/  VIMNMX R28, PT, PT, R11, R4, PT ;  /* 0x000000040b1c7248 */ /* 0x000fe20003fe0100 */
[----:B------:R-:W-:-:S02]  /*3f40*/  IMAD.IADD R4, R10, 0x1, R3 ;  /* 0x000000010a047824 */ /* 0x000fc400078e0203 */
[----:B------:R-:W3:Y:S01]  /*3f50*/  F2I.TRUNC.NTZ R3, R8 ;  /* 0x0000000800037305 */ /* 0x000ee2000020f100 */
[----:B------:R-:W-:Y:S02]  /*3f60*/  SEL R28, R28, RZ, P0 ;  /* 0x000000ff1c1c7207 */ /* 0x000fe40000000000 */
[----:B------:R-:W-:Y:S02]  /*3f70*/  ISETP.GE.AND P0, PT, R4, RZ, PT ;  /* 0x000000ff0400720c */ /* 0x000fe40003f06270 */
[----:B------:R-:W-:Y:S01]  /*3f80*/  VIMNMX R22, PT, PT, R11, R4, PT ;  /* 0x000000040b167248 */ /* 0x000fe20003fe0100 */
[----:B0-----:R-:W-:Y:S01]  /*3f90*/  IMAD.IADD R4, R10, 0x1, R9 ;  /* 0x000000010a047824 */ /* 0x001fe200078e0209 */
[----:B------:R-:W0:Y:S02]  /*3fa0*/  LDCU.U8 UR10, c[0x3][0x9b] ;  /* 0x00c01360ff0a77ac */ /* 0x000e240008000000 */
[----:B------:R-:W-:Y:S02]  /*3fb0*/  SEL R22, R22, RZ, P0 ;  /* 0x000000ff16167207 */ /* 0x000fe40000000000 */
[----:B------:R-:W-:-:S02]  /*3fc0*/  ISETP.GE.AND P0, PT, R4, RZ, PT ;  /* 0x000000ff0400720c */ /* 0x000fc40003f06270 */
[C---:B-1----:R-:W-:Y:S01]  /*3fd0*/  VIMNMX R14, PT, PT, R11.reuse, R4, PT ;  /* 0x000000040b0e7248 */ /* 0x042fe20003fe0100 */
[----:B--2---:R-:W-:Y:S01]  /*3fe0*/  IMAD.IADD R4, R10, 0x1, R15 ;  /* 0x000000010a047824 */ /* 0x004fe200078e020f */
[----:B------:R-:W1:Y:S02]  /*3ff0*/  LDCU.U8 UR9, c[0x3][0x9a] ;  /* 0x00c01340ff0977ac */ /* 0x000e640008000000 */
[----:B------:R-:W-:Y:S02]  /*4000*/  SEL R14, R14, RZ, P0 ;  /* 0x000000ff0e0e7207 */ /* 0x000fe40000000000 */
[----:B------:R-:W-:Y:S02]  /*4010*/  ISETP.GE.AND P0, PT, R4, RZ, PT ;  /* 0x000000ff0400720c */ /* 0x000fe40003f06270 */
[----:B------:R-:W-:Y:S01]  /*4020*/  VIMNMX R15, PT, PT, R11, R4, PT ;  /* 0x000000040b0f7248 */ /* 0x000fe20003fe0100 */
[----:B---3--:R-:W-:-:S03]  /*4030*/  IMAD.IADD R4, R10, 0x1, R3 ;  /* 0x000000010a047824 */ /* 0x008fc600078e0203 */
[----:B------:R-:W-:Y:S02]  /*4040*/  SEL R15, R15, RZ, P0 ;  /* 0x000000ff0f0f7207 */ /* 0x000fe40000000000 */
[----:B------:R-:W-:Y:S02]  /*4050*/  ISETP.GE.AND P0, PT, R4, RZ, PT ;  /* 0x000000ff0400720c */ /* 0x000fe40003f06270 */
[----:B------:R-:W-:-:S04]  /*4060*/  VIMNMX R4, PT, PT, R11, R4, PT ;  /* 0x000000040b047248 */ /* 0x000fc80003fe0100 */
[----:B------:R-:W-:Y:S02]  /*4070*/  SEL R4, R4, RZ, P0 ;  /* 0x000000ff04047207 */ /* 0x000fe40000000000 */
[----:B------:R-:W-:Y:S02]  /*4080*/  ISETP.GE.U32.AND P0, PT, R51, R54, PT ;  /* 0x000000363300720c */ /* 0x000fe40003f06070 */
[----:B0-----:R-:W0:Y:S01]  /*4090*/  I2F.S8 R54, UR10 ;  /* 0x0000000a00367d06 */ /* 0x001e220008001400 */
[----:B------:R-:W2:Y:S07]  /*40a0*/  LDCU.U8 UR10, c[0x3][0x9d] ;  /* 0x00c013a0ff0a77ac */ /* 0x000eae0008000000 */
[----:B-1----:R-:W1:Y:S01]  /*40b0*/  I2F.S8 R53, UR9 ;  /* 0x0000000900357d06 */ /* 0x002e620008001400 */
[----:B------:R-:W3:Y:S07]  /*40c0*/  LDCU.U8 UR9, c[0x3][0x9c] ;  /* 0x00c01380ff0977ac */ /* 0x000eee0008000000 */
[----:B--2---:R-:W2:Y:S08]  /*40d0*/  I2F.S8 R55, UR10 ;  /* 0x0000000a00377d06 */ /* 0x004eb00008001400 */
[----:B---3--:R-:W3:Y:S01]  /*40e0*/  I2F.S8 R56, UR9 ;  /* 0x0000000900387d06 */ /* 0x008ee20008001400 */
[C---:B0-----:R-:W-:Y:S01]  /*40f0*/  FMUL R3, R13.reuse, R54 ;  /* 0x000000360d037220 */ /* 0x041fe20000400000 */
[----:B------:R-:W0:Y:S03]  /*4100*/  LDCU.U8 UR10, c[0x3][0x9f] ;  /* 0x00c013e0ff0a77ac */ /* 0x000e260008000000 */
[C---:B-1----:R-:W-:Y:S01]  /*4110*/  FFMA R3, R0.reuse, R53, R3 ;  /* 0x0000003500037223 */ /* 0x042fe20000000003 */
[----:B--2---:R-:W-:Y:S01]  /*4120*/  FMUL R9, R13, R55 ;  /* 0x000000370d097220 */ /* 0x004fe20000400000 */
[----:B------:R-:W1:Y:S02]  /*4130*/  LDCU.U8 UR9, c[0x3][0x9e] ;  /* 0x00c013c0ff0977ac */ /* 0x000e640008000000 */
[----:B------:R-:W-:Y:S01]  /*4140*/  FADD R8, R3, 0.5 ;  /* 0x3f00000003087421 */ /* 0x000fe20000000000 */
[----:B---3--:R-:W-:-:S03]  /*4150*/  FFMA R9, R0, R56, R9 ;  /* 0x0000003800097223 */ /* 0x008fc60000000009 */
[----:B------:R-:W2:Y:S01]  /*4160*/  F2I.TRUNC.NTZ R3, R8 ;  /* 0x0000000800037305 */ /* 0x000ea2000020f100 */
[----:B------:R-:W-:Y:S01]  /*4170*/  FADD R17, R9, 0.5 ;  /* 0x3f00000009117421 */ /* 0x000fe20000000000 */
[----:B------:R-:W-:-:S06]  /*4180*/  FMUL R52, R0, R52 ;  /* 0x0000003400347220 */ /* 0x000fcc0000400000 */
[----:B------:R-:W3:Y:S01]  /*4190*/  F2I.TRUNC.NTZ R17, R17 ;  /* 0x0000001100117305 */ /* 0x000ee2000020f100 */
[----:B------:R-:W-:Y:S01]  /*41a0*/  FFMA R51, R13, R50, -R52 ;  /* 0x000000320d337223 */ /* 0x000fe20000000834 */
[C---:B------:R-:W-:Y:S01]  /*41b0*/  FMUL R52, R0.reuse, R49 ;  /* 0x0000003100347220 */ /* 0x040fe20000400000 */
[C---:B------:R-:W-:Y:S01]  /*41c0*/  FMUL R49, R0.reuse, R44 ;  /* 0x0000002c00317220 */ /* 0x040fe20000400000 */
[----:B------:R-:W-:-:S04]  /*41d0*/  FMUL R44, R0, R33 ;  /* 0x00000021002c7220 */ /* 0x000fc80000400000 */
[----:B0-----:R-:W0:Y:S01]  /*41e0*/  I2F.S8 R57, UR10 ;  /* 0x0000000a00397d06 */ /* 0x001e220008001400 */
[----:B------:R-:W-:Y:S01]  /*41f0*/  LOP3.LUT R36, R36, 0xfffeffff, RZ, 0xc0, !PT ;  /* 0xfffeffff24247812 */ /* 0x000fe200078ec0ff */
[----:B--2---:R-:W-:Y:S01]  /*4200*/  IMAD.IADD R50, R10, 0x1, R3 ;  /* 0x000000010a327824 */ /* 0x004fe200078e0203 */
[----:B------:R-:W2:Y:S05]  /*4210*/  LDCU.U8 UR10, c[0x3][0xa1] ;  /* 0x00c01420ff0a77ac */ /* 0x000eaa0008000000 */
[----:B-1----:R-:W1:Y:S01]  /*4220*/  I2F.S8 R33, UR9 ;  /* 0x0000000900217d06 */ /* 0x002e620008001400 */
[----:B------:R-:W-:Y:S01]  /*4230*/  @P0 LOP3.LUT R36, R36, 0x10000, RZ, 0xfc, !PT ;  /* 0x0001000024240812 */ /* 0x000fe200078efcff */
[----:B---3--:R-:W-:Y:S01]  /*4240*/  IMAD.IADD R8, R10, 0x1, R17 ;  /* 0x000000010a087824 */ /* 0x008fe200078e0211 */
[----:B------:R-:W-:Y:S01]  /*4250*/  ISETP.GE.AND P0, PT, R50, RZ, PT ;  /* 0x000000ff3200720c */ /* 0x000fe20003f06270 */
[----:B------:R-:W3:Y:S01]  /*4260*/  LDCU.U8 UR9, c[0x3][0xa0] ;  /* 0x00c01400ff0977ac */ /* 0x000ee20008000000 */
[----:B------:R-:W-:Y:S01]  /*4270*/  VIMNMX R3, PT, PT, R11, R50, PT ;  /* 0x000000320b037248 */ /* 0x000fe20003fe0100 */
[----:B0-----:R-:W-:Y:S01]  /*4280*/  FMUL R17, R13, R57 ;  /* 0x000000390d117220 */ /* 0x001fe20000400000 */
[----:B------:R-:W-:-:S02]  /*4290*/  FMUL R47, R0, R47 ;  /* 0x0000002f002f7220 */ /* 0x000fc40000400000 */
[----:B------:R-:W-:Y:S02]  /*42a0*/  SEL R3, R3, RZ, P0 ;  /* 0x000000ff03037207 */ /* 0x000fe40000000000 */
[----:B------:R-:W-:Y:S02]  /*42b0*/  ISETP.GE.AND P0, PT, R8, RZ, PT ;  /* 0x000000ff0800720c */ /* 0x000fe40003f06270 */
[----:B------:R-:W-:Y:S01]  /*42c0*/  VIMNMX R9, PT, PT, R11, R8, PT ;  /* 0x000000080b097248 */ /* 0x000fe20003fe0100 */
[C---:B------:R-:W-:Y:S01]  /*42d0*/  FMUL R8, R0.reuse, R31 ;  /* 0x0000001f00087220 */ /* 0x040fe20000400000 */
[C---:B-1----:R-:W-:Y:S01]  /*42e0*/  FFMA R17, R0.reuse, R33, R17 ;  /* 0x0000002100117223 */ /* 0x042fe20000000011 */
[C---:B------:R-:W-:Y:S02]  /*42f0*/  FFMA R50, R13.reuse, R46, -R47 ;  /* 0x0000002e0d327223 */ /* 0x040fe4000000082f */
[----:B------:R-:W-:Y:S01]  /*4300*/  FFMA R47, R13, R27, -R8 ;  /* 0x0000001b0d2f7223 */ /* 0x000fe20000000808 */
[----:B------:R-:W-:Y:S01]  /*4310*/  FADD R8, R17, 0.5 ;  /* 0x3f00000011087421 */ /* 0x000fe20000000000 */
[----:B------:R-:W-:Y:S01]  /*4320*/  FFMA R52, R13, R48, -R52 ;  /* 0x000000300d347223 */ /* 0x000fe20000000834 */
[----:B------:R-:W-:-:S02]  /*4330*/  FMUL R48, R0, R24 ;  /* 0x0000001800307220 */ /* 0x000fc40000400000 */
[----:B--2---:R-:W0:Y:S01]  /*4340*/  I2F.S8 R24, UR10 ;  /* 0x0000000a00187d06 */ /* 0x004e220008001400 */
[----:B------:R-:W1:Y:S01]  /*4350*/  LDCU.U8 UR10, c[0x3][0xa3] ;  /* 0x00c01460ff0a77ac */ /* 0x000e620008000000 */
[----:B------:R-:W-:-:S06]  /*4360*/  FFMA R48, R13, R20, -R48 ;  /* 0x000000140d307223 */ /* 0x000fcc0000000830 */
[----:B------:R-:W2:Y:S01]  /*4370*/  F2I.TRUNC.NTZ R17, R8 ;  /* 0x0000000800117305 */ /* 0x000ea2000020f100 */
[----:B------:R-:W-:-:S07]  /*4380*/  FMUL R25, R0, R25 ;  /* 0x0000001900197220 */ /* 0x000fce0000400000 */
[----:B---3--:R-:W3:Y:S01]  /*4390*/  I2F.S8 R20, UR9 ;  /* 0x0000000900147d06 */ /* 0x008ee20008001400 */
[----:B------:R-:W4:Y:S01]  /*43a0*/  LDCU.U8 UR9, c[0x3][0xa2] ;  /* 0x00c01440ff0977ac */ /* 0x000f220008000000 */
[C---:B------:R-:W-:Y:S01]  /*43b0*/  FFMA R46, R13.reuse, R26, -R25 ;  /* 0x0000001a0d2e7223 */ /* 0x040fe20000000819 */
[----:B0-----:R-:W-:Y:S01]  /*43c0*/  FMUL R25, R13, R24 ;  /* 0x000000180d197220 */ /* 0x001fe20000400000 */
[----:B--2---:R-:W-:Y:S01]  /*43d0*/  IMAD.IADD R26, R10, 0x1, R17 ;  /* 0x000000010a1a7824 */ /* 0x004fe200078e0211 */
[----:B------:R-:W-:Y:S01]  /*43e0*/  SEL R9, R9, RZ, P0 ;  /* 0x000000ff09097207 */ /* 0x000fe20000000000 */
[----:B------:R-:W-:-:S03]  /*43f0*/  FMUL R18, R0, R18 ;  /* 0x0000001200127220 */ /* 0x000fc60000400000 */
[----:B------:R-:W-:Y:S01]  /*4400*/  ISETP.GE.AND P0, PT, R26, RZ, PT ;  /* 0x000000ff1a00720c */ /* 0x000fe20003f06270 */
[----:B---3--:R-:W-:Y:S01]  /*4410*/  FFMA R25, R0, R20, R25 ;  /* 0x0000001400197223 */ /* 0x008fe20000000019 */
[----:B------:R-:W-:Y:S02]  /*4420*/  VIMNMX R17, PT, PT, R11, R26, PT ;  /* 0x0000001a0b117248 */ /* 0x000fe40003fe0100 */
[----:B-1----:R-:W0:Y:S01]  /*4430*/  I2F.S8 R26, UR10 ;  /* 0x0000000a001a7d06 */ /* 0x002e220008001400 */
[----:B------:R-:W-:Y:S01]  /*4440*/  FADD R25, R25, 0.5 ;  /* 0x3f00000019197421 */ /* 0x000fe20000000000 */
[C---:B------:R-:W-:Y:S01]  /*4450*/  FFMA R41, R13.reuse, R41, -R18 ;  /* 0x000000290d297223 */ /* 0x040fe20000000812 */
[----:B------:R-:W-:-:S05]  /*4460*/  FFMA R49, R13, R42, -R49 ;  /* 0x0000002a0d317223 */ /* 0x000fca0000000831 */
[----:B----4-:R-:W1:Y:S01]  /*4470*/  I2F.S8 R18, UR9 ;  /* 0x0000000900127d06 */ /* 0x010e620008001400 */
[C---:B------:R-:W-:Y:S01]  /*4480*/  FMUL R42, R0.reuse, R16 ;  /* 0x00000010002a7220 */ /* 0x040fe20000400000 */
[----:B------:R-:W2:Y:S06]  /*4490*/  LDCU.U8 UR10, c[0x3][0xa5] ;  /* 0x00c014a0ff0a77ac */ /* 0x000eac0008000000 */
[----:B------:R-:W3:Y:S01]  /*44a0*/  F2I.TRUNC.NTZ R25, R25 ;  /* 0x0000001900197305 */ /* 0x000ee2000020f100 */
[C---:B------:R-:W-:Y:S01]  /*44b0*/  FFMA R42, R13.reuse, R19, -R42 ;  /* 0x000000130d2a7223 */ /* 0x040fe2000000082a */
[----:B0-----:R-:W-:Y:S01]  /*44c0*/  FMUL R19, R13, R26 ;  /* 0x0000001a0d137220 */ /* 0x001fe20000400000 */
[----:B------:R-:W0:Y:S01]  /*44d0*/  LDCU.U8 UR9, c[0x3][0xa4] ;  /* 0x00c01480ff0977ac */ /* 0x000e220008000000 */
[----:B------:R-:W-:-:S02]  /*44e0*/  FMUL R6, R0, R6 ;  /* 0x0000000600067220 */ /* 0x000fc40000400000 */
[C---:B-1----:R-:W-:Y:S02]  /*44f0*/  FFMA R19, R0.reuse, R18, R19 ;  /* 0x0000001200137223 */ /* 0x042fe40000000013 */
[----:B------:R-:W-:Y:S01]  /*4500*/  FFMA R43, R13, R43, -R6 ;  /* 0x0000002b0d2b7223 */ /* 0x000fe20000000806 */
[----:B------:R-:W-:Y:S01]  /*4510*/  FMUL R54, R0, R54 ;  /* 0x0000003600367220 */ /* 0x000fe20000400000 */
[----:B---3--:R-:W-:Y:S02]  /*4520*/  IMAD.IADD R6, R10, 0x1, R25 ;  /* 0x000000010a067824 */ /* 0x008fe400078e0219 */
[----:B------:R-:W-:Y:S01]  /*4530*/  FADD R25, R19, 0.5 ;  /* 0x3f00000013197421 */ /* 0x000fe20000000000 */
[----:B------:R-:W-:Y:S02]  /*4540*/  FFMA R31, R13, R53, -R54 ;  /* 0x000000350d1f7223 */ /* 0x000fe40000000836 */
[----:B--2---:R-:W-:Y:S08]  /*4550*/  I2F.S8 R54, UR10 ;  /* 0x0000000a00367d06 */ /* 0x004ff00008001400 */
[----:B------:R-:W1:Y:S08]  /*4560*/  F2I.TRUNC.NTZ R25, R25 ;  /* 0x0000001900197305 */ /* 0x000e70000020f100 */
[----:B0-----:R-:W0:Y:S01]  /*4570*/  I2F.S8 R53, UR9 ;  /* 0x0000000900357d06 */ /* 0x001e220008001400 */
[----:B------:R-:W-:-:S02]  /*4580*/  SEL R17, R17, RZ, P0 ;  /* 0x000000ff11117207 */ /* 0x000fc40000000000 */
[----:B------:R-:W-:Y:S02]  /*4590*/  ISETP.GE.AND P0, PT, R6, RZ, PT ;  /* 0x000000ff0600720c */ /* 0x000fe40003f06270 */
[----:B------:R-:W-:Y:S01]  /*45a0*/  VIMNMX R8, PT, PT, R11, R6, PT ;  /* 0x000000060b087248 */ /* 0x000fe20003fe0100 */
[----:B-1----:R-:W-:Y:S02]  /*45b0*/  IMAD.IADD R6, R10, 0x1, R25 ;  /* 0x000000010a067824 */ /* 0x002fe400078e0219 */
[----:B------:R-:W-:Y:S01]  /*45c0*/  FMUL R25, R13, R54 ;  /* 0x000000360d197220 */ /* 0x000fe20000400000 */
[----:B------:R-:W-:-:S03]  /*45d0*/  FMUL R19, R0, R24 ;  /* 0x0000001800137220 */ /* 0x000fc60000400000 */
[----:B0-----:R-:W-:-:S04]  /*45e0*/  FFMA R25, R0, R53, R25 ;  /* 0x0000003500197223 */ /* 0x001fc80000000019 */
[----:B------:R-:W-:Y:S01]  /*45f0*/  FADD R24, R25, 0.5 ;  /* 0x3f00000019187421 */ /* 0x000fe20000000000 */
[----:B------:R-:W-:Y:S01]  /*4600*/  FFMA R20, R13, R20, -R19 ;  /* 0x000000140d147223 */ /* 0x000fe20000000813 */
[----:B------:R-:W-:Y:S02]  /*4610*/  FMUL R19, R0, R26 ;  /* 0x0000001a00137220 */ /* 0x000fe40000400000 */
[----:B------:R-:W0:Y:S01]  /*4620*/  F2I.TRUNC.NTZ R25, R24 ;  /* 0x0000001800197305 */ /* 0x000e22000020f100 */
[----:B------:R-:W-:Y:S01]  /*4630*/  FADD R51, R51, 0.5 ;  /* 0x3f00000033337421 */ /* 0x000fe20000000000 */
[----:B------:R-:W-:Y:S01]  /*4640*/  FFMA R19, R13, R18, -R19 ;  /* 0x000000120d137223 */ /* 0x000fe20000000813 */
[----:B------:R-:W-:Y:S01]  /*4650*/  FADD R52, R52, 0.5 ;  /* 0x3f00000034347421 */ /* 0x000fe20000000000 */
[----:B------:R-:W-:-:S04]  /*4660*/  SEL R8, R8, RZ, P0 ;  /* 0x000000ff08087207 */ /* 0x000fc80000000000 */
[----:B------:R-:W1:Y:S01]  /*4670*/  F2I.TRUNC.NTZ R18, R51 ;  /* 0x0000003300127305 */ /* 0x000e62000020f100 */
[----:B------:R-:W-:Y:S01]  /*4680*/  ISETP.GE.AND P0, PT, R6, RZ, PT ;  /* 0x000000ff0600720c */ /* 0x000fe20003f06270 */
[----:B------:R-:W2:Y:S01]  /*4690*/  LDCU.U8 UR10, c[0x3][0xa7] ;  /* 0x00c014e0ff0a77ac */ /* 0x000ea20008000000 */
[----:B------:R-:W-:Y:S01]  /*46a0*/  VIMNMX R16, PT, PT, R11, R6, PT ;  /* 0x000000060b107248 */ /* 0x000fe20003fe0100 */
[----:B------:R-:W-:Y:S01]  /*46b0*/  FMUL R6, R0, R57 ;  /* 0x0000003900067220 */ /* 0x000fe20000400000 */
[----:B------:R-:W3:Y:S03]  /*46c0*/  LDCU.U8 UR9, c[0x3][0xa6] ;  /* 0x00c014c0ff0977ac */ /* 0x000ee60008000000 */
[----:B------:R-:W4:Y:S01]  /*46d0*/  F2I.TRUNC.NTZ R52, R52 ;  /* 0x0000003400347305 */ /* 0x000f22000020f100 */
[----:B------:R-:W-:Y:S01]  /*46e0*/  FFMA R33, R13, R33, -R6 ;  /* 0x000000210d217223 */ /* 0x000fe20000000806 */
[----:B0-----:R-:W-:Y:S01]  /*46f0*/  IMAD.IADD R6, R10, 0x1, R25 ;  /* 0x000000010a067824 */ /* 0x001fe200078e0219 */
[----:B------:R-:W-:-:S04]  /*4700*/  SEL R16, R16, RZ, P0 ;  /* 0x000000ff10107207 */ /* 0x000fc80000000000 */
[----:B------:R-:W-:Y:S01]  /*4710*/  ISETP.GE.AND P0, PT, R6, RZ, PT ;  /* 0x000000ff0600720c */ /* 0x000fe20003f06270 */
[----:B-1----:R-:W-:Y:S01]  /*4720*/  IMAD.IADD R25, R7, 0x1, R18 ;  /* 0x0000000107197824 */ /* 0x002fe200078e0212 */
[----:B------:R-:W-:Y:S01]  /*4730*/  VIMNMX R6, PT, PT, R11, R6, PT ;  /* 0x000000060b067248 */ /* 0x000fe20003fe0100 */
[----:B------:R-:W-:-:S03]  /*4740*/  FMUL R18, R0, R54 ;  /* 0x0000003600127220 */ /* 0x000fc60000400000 */
[----:B------:R-:W-:Y:S02]  /*4750*/  SEL R6, R6, RZ, P0 ;  /* 0x000000ff06067207 */ /* 0x000fe40000000000 */
[----:B------:R-:W-:Y:S01]  /*4760*/  ISETP.GE.AND P0, PT, R25, RZ, PT ;  /* 0x000000ff1900720c */ /* 0x000fe20003f06270 */
[----:B----4-:R-:W-:Y:S01]  /*4770*/  IMAD.IADD R27, R7, 0x1, R52 ;  /* 0x00000001071b7824 */ /* 0x010fe200078e0234 */
[----:B------:R-:W-:Y:S01]  /*4780*/  VIMNMX R25, PT, PT, R12, R25, PT ;  /* 0x000000190c197248 */ /* 0x000fe20003fe0100 */
[----:B--2---:R-:W0:Y:S01]  /*4790*/  I2F.S8 R54, UR10 ;  /* 0x0000000a00367d06 */ /* 0x004e220008001400 */
[----:B------:R-:W-:Y:S02]  /*47a0*/  FFMA R18, R13, R53, -R18 ;  /* 0x000000350d127223 */ /* 0x000fe40000000812 */
[----:B------:R-:W-:Y:S02]  /*47b0*/  SEL R25, R25, RZ, P0 ;  /* 0x000000ff19197207 */ /* 0x000fe40000000000 */
[----:B------:R-:W-:-:S02]  /*47c0*/  ISETP.GE.AND P0, PT, R27, RZ, PT ;  /* 0x000000ff1b00720c */ /* 0x000fc40003f06270 */
[----:B------:R-:W-:Y:S01]  /*47d0*/  VIMNMX R27, PT, PT, R12, R27, PT ;  /* 0x0000001b0c1b7248 */ /* 0x000fe20003fe0100 */
[----:B---3--:R-:W1:Y:S01]  /*47e0*/  I2F.S8 R53, UR9 ;  /* 0x0000000900357d06 */ /* 0x008e620008001400 */
[----:B------:R-:W-:Y:S01]  /*47f0*/  FADD R50, R50, 0.5 ;  /* 0x3f00000032327421 */ /* 0x000fe20000000000 */
[----:B------:R-:W-:Y:S01]  /*4800*/  FADD R49, R49, 0.5 ;  /* 0x3f00000031317421 */ /* 0x000fe20000000000 */
[----:B------:R-:W-:Y:S01]  /*4810*/  SEL R24, R27, RZ, P0 ;  /* 0x000000ff1b187207 */ /* 0x000fe20000000000 */
[----:B------:R-:W-:Y:S01]  /*4820*/  IMAD R25, R2, UR8, R25 ;  /* 0x0000000802197c24 */ /* 0x000fe2000f8e0219 */
[----:B------:R-:W2:Y:S03]  /*4830*/  LDCU.U8 UR10, c[0x3][0xa9] ;  /* 0x00c01520ff0a77ac */ /* 0x000ea60008000000 */
[----:B------:R-:W-:Y:S02]  /*4840*/  IMAD R27, R45, UR8, R24 ;  /* 0x000000082d1b7c24 */ /* 0x000fe4000f8e0218 */
[----:B0-----:R-:W-:Y:S01]  /*4850*/  FMUL R45, R13, R54 ;  /* 0x000000360d2d7220 */ /* 0x001fe20000400000 */
[----:B------:R-:W0:Y:S03]  /*4860*/  LDCU.U8 UR9, c[0x3][0xa8] ;  /* 0x00c01500ff0977ac */ /* 0x000e260008000000 */
[----:B-1----:R-:W-:-:S04]  /*4870*/  FFMA R45, R0, R53, R45 ;  /* 0x00000035002d7223 */ /* 0x002fc8000000002d */
[----:B------:R-:W-:-:S04]  /*4880*/  FADD R24, R45, 0.5 ;  /* 0x3f0000002d187421 */ /* 0x000fc80000000000 */
[----:B------:R-:W1:Y:S08]  /*4890*/  F2I.TRUNC.NTZ R45, R24 ;  /* 0x00000018002d7305 */ /* 0x000e70000020f100 */
[----:B------:R-:W3:Y:S01]  /*48a0*/  F2I.TRUNC.NTZ R50, R50 ;  /* 0x0000003200327305 */ /* 0x000ee2000020f100 */
[----:B-1----:R-:W-:-:S07]  /*48b0*/  IMAD.IADD R2, R10, 0x1, R45 ;  /* 0x000000010a027824 */ /* 0x002fce00078e022d */
[----:B------:R-:W1:Y:S01]  /*48c0*/  F2I.TRUNC.NTZ R24, R49 ;  /* 0x0000003100187305 */ /* 0x000e62000020f100 */
[----:B------:R-:W-:Y:S02]  /*48d0*/  ISETP.GE.AND P0, PT, R2, RZ, PT ;  /* 0x000000ff0200720c */ /* 0x000fe40003f06270 */
[----:B------:R-:W-:Y:S01]  /*48e0*/  VIMNMX R2, PT, PT, R11, R2, PT ;  /* 0x000000020b027248 */ /* 0x000fe20003fe0100 */
[----:B---3--:R-:W-:-:S03]  /*48f0*/  IMAD.IADD R45, R7, 0x1, R50 ;  /* 0x00000001072d7824 */ /* 0x008fc600078e0232 */
[----:B------:R-:W-:Y:S02]  /*4900*/  SEL R2, R2, RZ, P0 ;  /* 0x000000ff02027207 */ /* 0x000fe40000000000 */
[----:B------:R-:W-:Y:S02]  /*4910*/  ISETP.GE.AND P0, PT, R45, RZ, PT ;  /* 0x000000ff2d00720c */ /* 0x000fe40003f06270 */
[----:B------:R-:W-:-:S04]  /*4920*/  VIMNMX R45, PT, PT, R12, R45, PT ;  /* 0x0000002d0c2d7248 */ /* 0x000fc80003fe0100 */
[----:B------:R-:W-:Y:S01]  /*4930*/  SEL R26, R45, RZ, P0 ;  /* 0x000000ff2d1a7207 */ /* 0x000fe20000000000 */
[----:B-1----:R-:W-:-:S05]  /*4940*/  IMAD.IADD R45, R7, 0x1, R24 ;  /* 0x00000001072d7824 */ /* 0x002fca00078e0218 */
[----:B------:R-:W-:Y:S02]  /*4950*/  ISETP.GE.AND P0, PT, R45, RZ, PT ;  /* 0x000000ff2d00720c */ /* 0x000fe40003f06270 */
[----:B------:R-:W-:-:S04]  /*4960*/  VIMNMX R45, PT, PT, R12, R45, PT ;  /* 0x0000002d0c2d7248 */ /* 0x000fc80003fe0100 */
[----:B------:R-:W-:Y:S02]  /*4970*/  SEL R52, R45, RZ, P0 ;  /* 0x000000ff2d347207 */ /* 0x000fe40000000000 */
[----:B------:R-:W-:Y:S01]  /*4980*/  IADD3 R24, P0, PT, R25, UR4, RZ ;  /* 0x0000000419187c10 */ /* 0x000fe2000ff1e0ff */
[----:B------:R-:W-:-:S03]  /*4990*/  IMAD R45, R23, UR8, R26 ;  /* 0x00000008172d7c24 */ /* 0x000fc6000f8e021a */
[----:B------:R-:W-:Y:S02]  /*49a0*/  LEA.HI.X.SX32 R25, R25, UR5, 0x1, P0 ;  /* 0x0000000519197c11 */ /* 0x000fe400080f0eff */
[----:B------:R-:W-:-:S03]  /*49b0*/  IADD3 R26, P0, PT, R27, UR4, RZ ;  /* 0x000000041b1a7c10 */ /* 0x000fc6000ff1e0ff */
[----:B------:R1:W3:Y:S01]  /*49c0*/  LDG.E.U8 R49, desc[UR6][R24.64] ;  /* 0x0000000618317981 */ /* 0x0002e2000c1e1100 */
[----:B------:R-:W-:-:S05]  /*49d0*/  LEA.HI.X.SX32 R27, R27, UR5, 0x1, P0 ;  /* 0x000000051b1b7c11 */ /* 0x000fca00080f0eff */
[----:B------:R4:W3:Y:S01]  /*49e0*/  LDG.E.U8 R50, desc[UR6][R26.64] ;  /* 0x000000061a327981 */ /* 0x0008e2000c1e1100 */
[----:B------:R-:W-:-:S04]  /*49f0*/  FMUL R54, R0, R54 ;  /* 0x0000003600367220 */ /* 0x000fc80000400000 */
[----:B------:R-:W-:Y:S02]  /*4a00*/  FFMA R23, R13, R53, -R54 ;  /* 0x000000350d177223 */ /* 0x000fe40000000836 */
[----:B--2---:R-:W2:Y:S01]  /*4a10*/  I2F.S8 R53, UR10 ;  /* 0x0000000a00357d06 */ /* 0x004ea20008001400 */
[----:B------:R-:W-:-:S07]  /*4a20*/  IMAD R51, R21, UR8, R52 ;  /* 0x0000000815337c24 */ /* 0x000fce000f8e0234 */
[----:B0-----:R-:W0:Y:S01]  /*4a30*/  I2F.S8 R52, UR9 ;  /* 0x0000000900347d06 */ /* 0x001e220008001400 */
[C---:B--2---:R-:W-:Y:S01]  /*4a40*/  FMUL R21, R13.reuse, R53 ;  /* 0x000000350d157220 */ /* 0x044fe20000400000 */
[----:B------:R-:W-:-:S03]  /*4a50*/  FFMA R44, R13, R32, -R44 ;  /* 0x000000200d2c7223 */ /* 0x000fc6000000082c */
[----:B0-----:R-:W-:Y:S01]  /*4a60*/  FFMA R21, R0, R52, R21 ;  /* 0x0000003400157223 */ /* 0x001fe20000000015 */
[----:B------:R-:W-:-:S03]  /*4a70*/  FADD R44, R44, 0.5 ;  /* 0x3f0000002c2c7421 */ /* 0x000fc60000000000 */
[----:B------:R-:W-:Y:S01]  /*4a80*/  FADD R54, R21, 0.5 ;  /* 0x3f00000015367421 */ /* 0x000fe20000000000 */
[----:B------:R-:W-:-:S03]  /*4a90*/  FADD R47, R47, 0.5 ;  /* 0x3f0000002f2f7421 */ /* 0x000fc60000000000 */
[----:B------:R-:W0:Y:S01]  /*4aa0*/  F2I.TRUNC.NTZ R21, R54 ;  /* 0x0000003600157305 */ /* 0x000e22000020f100 */
[----:B------:R-:W2:Y:S01]  /*4ab0*/  LDCU.U8 UR10, c[0x3][0xab] ;  /* 0x00c01560ff0a77ac */ /* 0x000ea20008000000 */
[----:B------:R-:W-:Y:S01]  /*4ac0*/  FMUL R55, R0, R55 ;  /* 0x0000003700377220 */ /* 0x000fe20000400000 */
[----:B------:R-:W5:Y:S05]  /*4ad0*/  LDCU.U8 UR9, c[0x3][0xaa] ;  /* 0x00c01540ff0977ac */ /* 0x000f6a0008000000 */
[----:B-1----:R-:W4:Y:S08]  /*4ae0*/  F2I.TRUNC.NTZ R24, R47 ;  /* 0x0000002f00187305 */ /* 0x002f30000020f100 */
[----:B------:R-:W1:Y:S01]  /*4af0*/  F2I.TRUNC.NTZ R44, R44 ;  /* 0x0000002c002c7305 */ /* 0x000e62000020f100 */
[----:B------:R-:W-:Y:S01]  /*4b00*/  FFMA R32, R13, R56, -R55 ;  /* 0x000000380d207223 */ /* 0x000fe20000000837 */
[----:B0-----:R-:W-:-:S02]  /*4b10*/  IMAD.IADD R56, R10, 0x1, R21 ;  /* 0x000000010a387824 */ /* 0x001fc400078e0215 */
[----:B----4-:R-:W-:-:S03]  /*4b20*/  IMAD.IADD R27, R7, 0x1, R24 ;  /* 0x00000001071b7824 */ /* 0x010fc600078e0218 */
[----:B------:R-:W-:Y:S01]  /*4b30*/  ISETP.GE.AND P0, PT, R56, RZ, PT ;  /* 0x000000ff3800720c */ /* 0x000fe20003f06270 */
[----:B------:R-:W-:Y:S01]  /*4b40*/  FMUL R24, R0, R53 ;  /* 0x0000003500187220 */ /* 0x000fe20000400000 */
[----:B------:R-:W-:Y:S01]  /*4b50*/  VIMNMX R21, PT, PT, R11, R56, PT ;  /* 0x000000380b157248 */ /* 0x000fe20003fe0100 */
[----:B--2---:R-:W0:Y:S01]  /*4b60*/  I2F.S8 R54, UR10 ;  /* 0x0000000a00367d06 */ /* 0x004e220008001400 */
[----:B-1----:R-:W-:Y:S02]  /*4b70*/  IMAD.IADD R25, R7, 0x1, R44 ;  /* 0x0000000107197824 */ /* 0x002fe400078e022c */
[----:B------:R-:W-:Y:S01]  /*4b80*/  SEL R21, R21, RZ, P0 ;  /* 0x000000ff15157207 */ /* 0x000fe20000000000 */
[----:B------:R-:W-:-:S04]  /*4b90*/  FFMA R24, R13, R52, -R24 ;  /* 0x000000340d187223 */ /* 0x000fc80000000818 */
[----:B-----5:R-:W1:Y:S01]  /*4ba0*/  I2F.S8 R52, UR9 ;  /* 0x0000000900347d06 */ /* 0x020e620008001400 */
[----:B------:R-:W-:Y:S01]  /*4bb0*/  ISETP.GE.AND P0, PT, R25, RZ, PT ;  /* 0x000000ff1900720c */ /* 0x000fe20003f06270 */
[----:B------:R-:W-:Y:S01]  /*4bc0*/  FADD R46, R46, 0.5 ;  /* 0x3f0000002e2e7421 */ /* 0x000fe20000000000 */
[----:B------:R-:W-:Y:S01]  /*4bd0*/  VIMNMX R25, PT, PT, R12, R25, PT ;  /* 0x000000190c197248 */ /* 0x000fe20003fe0100 */
[----:B------:R-:W-:Y:S01]  /*4be0*/  FADD R48, R48, 0.5 ;  /* 0x3f00000030307421 */ /* 0x000fe20000000000 */
[----:B------:R-:W2:Y:S02]  /*4bf0*/  LDCU.U8 UR10, c[0x3][0xad] ;  /* 0x00c015a0ff0a77ac */ /* 0x000ea40008000000 */
[----:B------:R-:W-:Y:S02]  /*4c00*/  SEL R25, R25, RZ, P0 ;  /* 0x000000ff19197207 */ /* 0x000fe40000000000 */
[----:B------:R-:W-:Y:S01]  /*4c10*/  ISETP.GE.AND P0, PT, R27, RZ, PT ;  /* 0x000000ff1b00720c */ /* 0x000fe20003f06270 */
[----:B------:R-:W4:Y:S01]  /*4c20*/  LDCU.U8 UR9, c[0x3][0xac] ;  /* 0x00c01580ff0977ac */ /* 0x000f220008000000 */
[----:B------:R-:W-:Y:S01]  /*4c30*/  VIMNMX R27, PT, PT, R12, R27, PT ;  /* 0x0000001b0c1b7248 */ /* 0x000fe20003fe0100 */
[----:B------:R-:W-:-:S02]  /*4c40*/  IMAD R30, R30, UR8, R25 ;  /* 0x000000081e1e7c24 */ /* 0x000fc4000f8e0219 */
[----:B0-----:R-:W-:Y:S01]  /*4c50*/  FMUL R25, R13, R54 ;  /* 0x000000360d197220 */ /* 0x001fe20000400000 */
[----:B------:R-:W-:-:S03]  /*4c60*/  SEL R26, R27, RZ, P0 ;  /* 0x000000ff1b1a7207 */ /* 0x000fc60000000000 */
[----:B-1----:R-:W-:Y:S02]  /*4c70*/  FFMA R25, R0, R52, R25 ;  /* 0x0000003400197223 */ /* 0x002fe40000000019 */
[----:B------:R-:W-:Y:S02]  /*4c80*/  IMAD R53, R29, UR8, R26 ;  /* 0x000000081d357c24 */ /* 0x000fe4000f8e021a */
[----:B------:R-:W-:-:S04]  /*4c90*/  FADD R26, R25, 0.5 ;  /* 0x3f000000191a7421 */ /* 0x000fc80000000000 */
[----:B------:R-:W0:Y:S08]  /*4ca0*/  F2I.TRUNC.NTZ R25, R26 ;  /* 0x0000001a00197305 */ /* 0x000e30000020f100 */
[----:B------:R-:W1:Y:S08]  /*4cb0*/  F2I.TRUNC.NTZ R46, R46 ;  /* 0x0000002e002e7305 */ /* 0x000e70000020f100 */
[----:B------:R-:W5:Y:S01]  /*4cc0*/  F2I.TRUNC.NTZ R48, R48 ;  /* 0x0000003000307305 */ /* 0x000f62000020f100 */
[----:B0-----:R-:W-:-:S05]  /*4cd0*/  IMAD.IADD R44, R10, 0x1, R25 ;  /* 0x000000010a2c7824 */ /* 0x001fca00078e0219 */
[----:B------:R-:W-:Y:S01]  /*4ce0*/  ISETP.GE.AND P0, PT, R44, RZ, PT ;  /* 0x000000ff2c00720c */ /* 0x000fe20003f06270 */
[----:B-1----:R-:W-:Y:S01]  /*4cf0*/  IMAD.IADD R27, R7, 0x1, R46 ;  /* 0x00000001071b7824 */ /* 0x002fe200078e022e */
[----:B------:R-:W-:-:S04]  /*4d00*/  VIMNMX R25, PT, PT, R11, R44, PT ;  /* 0x0000002c0b197248 */ /* 0x000fc80003fe0100 */
[----:B------:R-:W-:Y:S02]  /*4d10*/  SEL R25, R25, RZ, P0 ;  /* 0x000000ff19197207 */ /* 0x000fe40000000000 */
[----:B------:R-:W-:Y:S01]  /*4d20*/  ISETP.GE.AND P0, PT, R27, RZ, PT ;  /* 0x000000ff1b00720c */ /* 0x000fe20003f06270 */
[----:B-----5:R-:W-:Y:S01]  /*4d30*/  IMAD.IADD R29, R7, 0x1, R48 ;  /* 0x00000001071d7824 */ /* 0x020fe200078e0230 */
[----:B------:R-:W-:-:S04]  /*4d40*/  VIMNMX R27, PT, PT, R12, R27, PT ;  /* 0x0000001b0c1b7248 */ /* 0x000fc80003fe0100 */
[----:B------:R-:W-:Y:S02]  /*4d50*/  SEL R27, R27, RZ, P0 ;  /* 0x000000ff1b1b7207 */ /* 0x000fe40000000000 */
[----:B------:R-:W-:Y:S02]  /*4d60*/  ISETP.GE.AND P0, PT, R29, RZ, PT ;  /* 0x000000ff1d00720c */ /* 0x000fe40003f06270 */
[----:B------:R-:W-:Y:S01]  /*4d70*/  VIMNMX R29, PT, PT, R12, R29, PT ;  /* 0x0000001d0c1d7248 */ /* 0x000fe20003fe0100 */
[----:B------:R-:W-:-:S03]  /*4d80*/  IMAD R47, R28, UR8, R27 ;  /* 0x000000081c2f7c24 */ /* 0x000fc6000f8e021b */
[----:B------:R-:W-:Y:S02]  /*4d90*/  SEL R55, R29, RZ, P0 ;  /* 0x000000ff1d377207 */ /* 0x000fe40000000000 */
[----:B------:R-:W-:-:S04]  /*4da0*/  IADD3 R28, P0, PT, R45, UR4, RZ ;  /* 0x000000042d1c7c10 */ /* 0x000fc8000ff1e0ff */
[----:B------:R-:W-:Y:S02]  /*4db0*/  LEA.HI.X.SX32 R29, R45, UR5, 0x1, P0 ;  /* 0x000000052d1d7c11 */ /* 0x000fe400080f0eff */
[----:B------:R-:W-:-:S04]  /*4dc0*/  IADD3 R26, P0, PT, R51, UR4, RZ ;  /* 0x00000004331a7c10 */ /* 0x000fc8000ff1e0ff */
[----:B------:R-:W-:Y:S02]  /*4dd0*/  LEA.HI.X.SX32 R27, R51, UR5, 0x1, P0 ;  /* 0x00000005331b7c11 */ /* 0x000fe400080f0eff */
[C---:B------:R-:W-:Y:S01]  /*4de0*/  IADD3 R44, P0, PT, R30.reuse, UR4, RZ ;  /* 0x000000041e2c7c10 */ /* 0x040fe2000ff1e0ff */
[----:B------:R0:W5:Y:S03]  /*4df0*/  LDG.E.U8 R51, desc[UR6][R28.64] ;  /* 0x000000061c337981 */ /* 0x000166000c1e1100 */
[----:B------:R-:W-:Y:S01]  /*4e00*/  LEA.HI.X.SX32 R45, R30, UR5, 0x1, P0 ;  /* 0x000000051e2d7c11 */ /* 0x000fe200080f0eff */
[----:B------:R-:W-:-:S04]  /*4e10*/  FMUL R30, R0, R54 ;  /* 0x00000036001e7220 */ /* 0x000fc80000400000 */
[C---:B------:R-:W-:Y:S01]  /*4e20*/  FFMA R30, R13.reuse, R52, -R30 ;  /* 0x000000340d1e7223 */ /* 0x040fe2000000081e */
[----:B------:R-:W-:Y:S01]  /*4e30*/  IMAD R46, R22, UR8, R55 ;  /* 0x00000008162e7c24 */ /* 0x000fe2000f8e0237 */
[----:B------:R1:W5:Y:S01]  /*4e40*/  LDG.E.U8 R52, desc[UR6][R26.64] ;  /* 0x000000061a347981 */ /* 0x000362000c1e1100 */
[----:B--2---:R-:W0:Y:S03]  /*4e50*/  I2F.S8 R55, UR10 ;  /* 0x0000000a00377d06 */ /* 0x004e260008001400 */
[----:B------:R2:W5:Y:S05]  /*4e60*/  LDG.E.U8 R48, desc[UR6][R44.64] ;  /* 0x000000062c307981 */ /* 0x00056a000c1e1100 */
[----:B----4-:R-:W4:Y:S01]  /*4e70*/  I2F.S8 R54, UR9 ;  /* 0x0000000900367d06 */ /* 0x010f220008001400 */
[----:B0-----:R-:W-:-:S04]  /*4e80*/  FMUL R29, R13, R55 ;  /* 0x000000370d1d7220 */ /* 0x001fc80000400000 */
[----:B----4-:R-:W-:-:S04]  /*4e90*/  FFMA R29, R0, R54, R29 ;  /* 0x00000036001d7223 */ /* 0x010fc8000000001d */
[----:B------:R-:W-:-:S04]  /*4ea0*/  FADD R56, R29, 0.5 ;  /* 0x3f0000001d387421 */ /* 0x000fc80000000000 */
[----:B------:R-:W0:Y:S01]  /*4eb0*/  F2I.TRUNC.NTZ R29, R56 ;  /* 0x00000038001d7305 */ /* 0x000e22000020f100 */
[----:B------:R-:W4:Y:S01]  /*4ec0*/  LDCU.U8 UR10, c[0x3][0xaf] ;  /* 0x00c015e0ff0a77ac */ /* 0x000f220008000000 */
[----:B0-----:R-:W-:-:S05]  /*4ed0*/  IMAD.IADD R22, R10, 0x1, R29 ;  /* 0x000000010a167824 */ /* 0x001fca00078e021d */
[----:B------:R-:W-:Y:S02]  /*4ee0*/  ISETP.GE.AND P0, PT, R22, RZ, PT ;  /* 0x000000ff1600720c */ /* 0x000fe40003f06270 */
[----:B------:R-:W-:-:S04]  /*4ef0*/  VIMNMX R22, PT, PT, R11, R22, PT ;  /* 0x000000160b167248 */ /* 0x000fc80003fe0100 */
[----:B------:R-:W-:Y:S02]  /*4f00*/  SEL R22, R22, RZ, P0 ;  /* 0x000000ff16167207 */ /* 0x000fe40000000000 */
[C---:B------:R-:W-:Y:S01]  /*4f10*/  IADD3 R28, P0, PT, R53.reuse, UR4, RZ ;  /* 0x00000004351c7c10 */ /* 0x040fe2000ff1e0ff */
[----:B------:R-:W0:Y:S03]  /*4f20*/  LDCU.U8 UR9, c[0x3][0xae] ;  /* 0x00c015c0ff0977ac */ /* 0x000e260008000000 */
[----:B------:R-:W-:Y:S01]  /*4f30*/  LEA.HI.X.SX32 R29, R53, UR5, 0x1, P0 ;  /* 0x00000005351d7c11 */ /* 0x000fe200080f0eff */
[----:B-1----:R-:W-:-:S04]  /*4f40*/  FMUL R26, R0, R55 ;  /* 0x00000037001a7220 */ /* 0x002fc80000400000 */
[----:B------:R-:W-:Y:S02]  /*4f50*/  FFMA R26, R13, R54, -R26 ;  /* 0x000000360d1a7223 */ /* 0x000fe4000000081a */
[----:B----4-:R-:W1:Y:S08]  /*4f60*/  I2F.S8 R54, UR10 ;  /* 0x0000000a00367d06 */ /* 0x010e700008001400 */
[----:B0-----:R-:W0:Y:S01]  /*4f70*/  I2F.S8 R53, UR9 ;  /* 0x0000000900357d06 */ /* 0x001e220008001400 */
[----:B---3--:R-:W-:Y:S01]  /*4f80*/  ISETP.GE.U32.AND P0, PT, R49, R50, PT ;  /* 0x000000323100720c */ /* 0x008fe20003f06070 */
[----:B-1----:R-:W-:Y:S01]  /*4f90*/  FMUL R27, R13, R54 ;  /* 0x000000360d1b7220 */ /* 0x002fe20000400000 */
[----:B------:R1:W3:Y:S01]  /*4fa0*/  LDG.E.U8 R49, desc[UR6][R28.64] ;  /* 0x000000061c317981 */ /* 0x0002e2000c1e1100 */
[----:B------:R-:W-:Y:S01]  /*4fb0*/  LOP3.LUT R36, R36, 0xffffbfff, RZ, 0xc0, !PT ;  /* 0xffffbfff24247812 */ /* 0x000fe200078ec0ff */
[----:B------:R-:W-:Y:S01]  /*4fc0*/  FADD R41, R41, 0.5 ;  /* 0x3f00000029297421 */ /* 0x000fe20000000000 */
[----:B0-----:R-:W-:Y:S01]  /*4fd0*/  FFMA R27, R0, R53, R27 ;  /* 0x00000035001b7223 */ /* 0x001fe2000000001b */
[----:B------:R-:W-:Y:S01]  /*4fe0*/  FADD R43, R43, 0.5 ;  /* 0x3f0000002b2b7421 */ /* 0x000fe20000000000 */
[----:B------:R-:W0:Y:S02]  /*4ff0*/  LDCU.U8 UR10, c[0x3][0xb1] ;  /* 0x00c01620ff0a77ac */ /* 0x000e240008000000 */
[----:B--2---:R-:W-:Y:S01]  /*5000*/  FADD R45, R27, 0.5 ;  /* 0x3f0000001b2d7421 */ /* 0x004fe20000000000 */
[----:B------:R-:W2:Y:S05]  /*5010*/  LDCU.U8 UR9, c[0x3][0xb0] ;  /* 0x00c01600ff0977ac */ /* 0x000eaa0008000000 */
[----:B------:R-:W4:Y:S01]  /*5020*/  F2I.TRUNC.NTZ R45, R45 ;  /* 0x0000002d002d7305 */ /* 0x000f22000020f100 */
[----:B------:R-:W-:Y:S01]  /*5030*/  @P0 LOP3.LUT R36, R36, 0x4000, RZ, 0xfc, !PT ;  /* 0x0000400024240812 */ /* 0x000fe200078efcff */
[----:B----4-:R-:W-:-:S05]  /*5040*/  IMAD.IADD R44, R10, 0x1, R45 ;  /* 0x000000010a2c7824 */ /* 0x010fca00078e022d */
[----:B------:R-:W-:Y:S02]  /*5050*/  ISETP.GE.AND P0, PT, R44, RZ, PT ;  /* 0x000000ff2c00720c */ /* 0x000fe40003f06270 */
[----:B------:R-:W-:Y:S02]  /*5060*/  VIMNMX R27, PT, PT, R11, R44, PT ;  /* 0x0000002c0b1b7248 */ /* 0x000fe40003fe0100 */
[----:B------:R-:W4:Y:S08]  /*5070*/  F2I.TRUNC.NTZ R44, R41 ;  /* 0x00000029002c7305 */ /* 0x000f30000020f100 */
[----:B-1----:R-:W1:Y:S01]  /*5080*/  F2I.TRUNC.NTZ R28, R43 ;  /* 0x0000002b001c7305 */ /* 0x002e62000020f100 */
[----:B------:R-:W-:Y:S01]  /*5090*/  SEL R27, R27, RZ, P0 ;  /* 0x000000ff1b1b7207 */ /* 0x000fe20000000000 */
[----:B----4-:R-:W-:-:S05]  /*50a0*/  IMAD.IADD R29, R7, 0x1, R44 ;  /* 0x00000001071d7824 */ /* 0x010fca00078e022c */
[----:B------:R-:W-:Y:S02]  /*50b0*/  ISETP.GE.AND P0, PT, R29, RZ, PT ;  /* 0x000000ff1d00720c */ /* 0x000fe40003f06270 */
[----:B------:R-:W-:Y:S01]  /*50c0*/  VIMNMX R29, PT, PT, R12, R29, PT ;  /* 0x0000001d0c1d7248 */ /* 0x000fe20003fe0100 */
[----:B-1----:R-:W-:Y:S02]  /*50d0*/  IMAD.IADD R45, R7, 0x1, R28 ;  /* 0x00000001072d7824 */ /* 0x002fe400078e021c */
[----:B------:R-:W-:Y:S01]  /*50e0*/  FMUL R28, R0, R54 ;  /* 0x00000036001c7220 */ /* 0x000fe20000400000 */
[----:B------:R-:W-:Y:S01]  /*50f0*/  SEL R29, R29, RZ, P0 ;  /* 0x000000ff1d1d7207 */ /* 0x000fe20000000000 */
[----:B0-----:R-:W0:Y:S02]  /*5100*/  I2F.S8 R44, UR10 ;  /* 0x0000000a002c7d06 */ /* 0x001e240008001400 */
[----:B------:R-:W-:Y:S01]  /*5110*/  FFMA R28, R13, R53, -R28 ;  /* 0x000000350d1c7223 */ /* 0x000fe2000000081c */
[----:B------:R-:W-:Y:S01]  /*5120*/  ISETP.GE.AND P0, PT, R45, RZ, PT ;  /* 0x000000ff2d00720c */ /* 0x000fe20003f06270 */
[----:B------:R-:W-:Y:S01]  /*5130*/  IMAD R53, R14, UR8, R29 ;  /* 0x000000080e357c24 */ /* 0x000fe2000f8e021d */
[----:B------:R-:W-:-:S03]  /*5140*/  VIMNMX R45, PT, PT, R12, R45, PT ;  /* 0x0000002d0c2d7248 */ /* 0x000fc60003fe0100 */
[----:B--2---:R-:W1:Y:S01]  /*5150*/  I2F.S8 R14, UR9 ;  /* 0x00000009000e7d06 */ /* 0x004e620008001400 */
[----:B------:R-:W-:-:S05]  /*5160*/  SEL R50, R45, RZ, P0 ;  /* 0x000000ff2d327207 */ /* 0x000fca0000000000 */
[----:B------:R-:W-:Y:S02]  /*5170*/  IMAD R50, R15, UR8, R50 ;  /* 0x000000080f327c24 */ /* 0x000fe4000f8e0232 */
[----:B0-----:R-:W-:-:S04]  /*5180*/  FMUL R15, R13, R44 ;  /* 0x0000002c0d0f7220 */ /* 0x001fc80000400000 */
[----:B-1----:R-:W-:-:S04]  /*5190*/  FFMA R15, R0, R14, R15 ;  /* 0x0000000e000f7223 */ /* 0x002fc8000000000f */
[----:B------:R-:W-:Y:S01]  /*51a0*/  FADD R43, R15, 0.5 ;  /* 0x3f0000000f2b7421 */ /* 0x000fe20000000000 */
[----:B------:R-:W0:Y:S05]  /*51b0*/  LDCU.U8 UR10, c[0x3][0xb3] ;  /* 0x00c01660ff0a77ac */ /* 0x000e2a0008000000 */
[----:B------:R-:W1:Y:S01]  /*51c0*/  F2I.TRUNC.NTZ R43, R43 ;  /* 0x0000002b002b7305 */ /* 0x000e62000020f100 */
[----:B------:R-:W2:Y:S01]  /*51d0*/  LDCU.U8 UR9, c[0x3][0xb2] ;  /* 0x00c01640ff0977ac */ /* 0x000ea20008000000 */
[----:B------:R-:W-:-:S06]  /*51e0*/  FADD R42, R42, 0.5 ;  /* 0x3f0000002a2a7421 */ /* 0x000fcc0000000000 */
[----:B------:R-:W4:Y:S01]  /*51f0*/  F2I.TRUNC.NTZ R42, R42 ;  /* 0x0000002a002a7305 */ /* 0x000f22000020f100 */
[----:B-1----:R-:W-:-:S07]  /*5200*/  IMAD.IADD R54, R10, 0x1, R43 ;  /* 0x000000010a367824 */ /* 0x002fce00078e022b */
[----:B0-----:R-:W0:Y:S01]  /*5210*/  I2F.S8 R55, UR10 ;  /* 0x0000000a00377d06 */ /* 0x001e220008001400 */
[----:B------:R-:W-:Y:S02]  /*5220*/  ISETP.GE.AND P0, PT, R54, RZ, PT ;  /* 0x000000ff3600720c */ /* 0x000fe40003f06270 */
[----:B------:R-:W-:-:S05]  /*5230*/  VIMNMX R15, PT, PT, R11, R54, PT ;  /* 0x000000360b0f7248 */ /* 0x000fca0003fe0100 */
[----:B--2---:R-:W1:Y:S01]  /*5240*/  I2F.S8 R54, UR9 ;  /* 0x0000000900367d06 */ /* 0x004e620008001400 */
[----:B----4-:R-:W-:Y:S01]  /*5250*/  IMAD.IADD R29, R7, 0x1, R42 ;  /* 0x00000001071d7824 */ /* 0x010fe200078e022a */
[----:B------:R-:W-:Y:S01]  /*5260*/  SEL R15, R15, RZ, P0 ;  /* 0x000000ff0f0f7207 */ /* 0x000fe20000000000 */
[----:B------:R-:W-:Y:S01]  /*5270*/  FMUL R44, R0, R44 ;  /* 0x0000002c002c7220 */ /* 0x000fe20000400000 */
[----:B------:R-:W-:Y:S01]  /*5280*/  FADD R31, R31, 0.5 ;  /* 0x3f0000001f1f7421 */ /* 0x000fe20000000000 */
[----:B------:R-:W-:Y:S01]  /*5290*/  LOP3.LUT R36, R36, 0xffffdfff, RZ, 0xc0, !PT ;  /* 0xffffdfff24247812 */ /* 0x000fe200078ec0ff */
[----:B------:R-:W2:Y:S01]  /*52a0*/  LDCU.U8 UR10, c[0x3][0xb5] ;  /* 0x00c016a0ff0a77ac */ /* 0x000ea20008000000 */
[----:B0-----:R-:W-:Y:S01]  /*52b0*/  FMUL R43, R13, R55 ;  /* 0x000000370d2b7220 */ /* 0x001fe20000400000 */
[----:B------:R-:W-:Y:S02]  /*52c0*/  ISETP.GE.AND P0, PT, R29, RZ, PT ;  /* 0x000000ff1d00720c */ /* 0x000fe40003f06270 */
[----:B------:R-:W-:Y:S01]  /*52d0*/  VIMNMX R29, PT, PT, R12, R29, PT ;  /* 0x0000001d0c1d7248 */ /* 0x000fe20003fe0100 */
[----:B------:R-:W0:Y:S01]  /*52e0*/  LDCU.U8 UR9, c[0x3][0xb4] ;  /* 0x00c01680ff0977ac */ /* 0x000e220008000000 */
[----:B-1----:R-:W-:-:S02]  /*52f0*/  FFMA R43, R0, R54, R43 ;  /* 0x00000036002b7223 */ /* 0x002fc4000000002b */
[----:B------:R-:W-:Y:S01]  /*5300*/  SEL R41, R29, RZ, P0 ;  /* 0x000000ff1d297207 */ /* 0x000fe20000000000 */
[----:B------:R-:W-:Y:S01]  /*5310*/  FFMA R29, R13, R14, -R44 ;  /* 0x0000000e0d1d7223 */ /* 0x000fe2000000082c */
[----:B------:R-:W-:-:S04]  /*5320*/  FADD R44, R43, 0.5 ;  /* 0x3f0000002b2c7421 */ /* 0x000fc80000000000 */
[----:B------:R-:W1:Y:S01]  /*5330*/  F2I.TRUNC.NTZ R43, R44 ;  /* 0x0000002c002b7305 */ /* 0x000e62000020f100 */
[----:B-----5:R-:W-:Y:S01]  /*5340*/  ISETP.GE.U32.AND P0, PT, R51, R52, PT ;  /* 0x000000343300720c */ /* 0x020fe20003f06070 */
[----:B------:R-:W-:-:S06]  /*5350*/  IMAD R52, R4, UR8, R41 ;  /* 0x0000000804347c24 */ /* 0x000fcc000f8e0229 */
[----:B------:R-:W4:Y:S01]  /*5360*/  F2I.TRUNC.NTZ R4, R31 ;  /* 0x0000001f00047305 */ /* 0x000f22000020f100 */
[----:B-1----:R-:W-:-:S05]  /*5370*/  IMAD.IADD R14, R10, 0x1, R43 ;  /* 0x000000010a0e7824 */ /* 0x002fca00078e022b */
[----:B------:R-:W-:Y:S02]  /*5380*/  @P0 LOP3.LUT R36, R36, 0x2000, RZ, 0xfc, !PT ;  /* 0x0000200024240812 */ /* 0x000fe400078efcff */
[----:B------:R-:W-:Y:S02]  /*5390*/  ISETP.GE.AND P0, PT, R14, RZ, PT ;  /* 0x000000ff0e00720c */ /* 0x000fe40003f06270 */
[----:B------:R-:W-:Y:S01]  /*53a0*/  VIMNMX R14, PT, PT, R11, R14, PT ;  /* 0x0000000e0b0e7248 */ /* 0x000fe20003fe0100 */
[----:B----4-:R-:W-:-:S03]  /*53b0*/  IMAD.IADD R41, R7, 0x1, R4 ;  /* 0x0000000107297824 */ /* 0x010fc600078e0204 */
[----:B------:R-:W-:Y:S02]  /*53c0*/  SEL R14, R14, RZ, P0 ;  /* 0x000000ff0e0e7207 */ /* 0x000fe40000000000 */
[----:B------:R-:W-:-:S04]  /*53d0*/  IADD3 R42, P0, PT, R47, UR4, RZ ;  /* 0x000000042f2a7c10 */ /* 0x000fc8000ff1e0ff */
[----:B------:R-:W-:Y:S02]  /*53e0*/  LEA.HI.X.SX32 R43, R47, UR5, 0x1, P0 ;  /* 0x000000052f2b7c11 */ /* 0x000fe400080f0eff */
[----:B------:R-:W-:Y:S02]  /*53f0*/  ISETP.GE.AND P0, PT, R41, RZ, PT ;  /* 0x000000ff2900720c */ /* 0x000fe40003f06270 */
[----:B------:R-:W-:Y:S01]  /*5400*/  VIMNMX R41, PT, PT, R12, R41, PT ;  /* 0x000000290c297248 */ /* 0x000fe20003fe0100 */
[----:B------:R1:W4:Y:S03]  /*5410*/  LDG.E.U8 R51, desc[UR6][R42.64] ;  /* 0x000000062a337981 */ /* 0x000326000c1e1100 */
[----:B------:R-:W-:Y:S02]  /*5420*/  SEL R4, R41, RZ, P0 ;  /* 0x000000ff29047207 */ /* 0x000fe40000000000 */
[----:B------:R-:W-:-:S04]  /*5430*/  IADD3 R44, P0, PT, R46, UR4, RZ ;  /* 0x000000042e2c7c10 */ /* 0x000fc8000ff1e0ff */
[----:B------:R-:W-:Y:S01]  /*5440*/  LEA.HI.X.SX32 R45, R46, UR5, 0x1, P0 ;  /* 0x000000052e2d7c11 */ /* 0x000fe200080f0eff */
[----:B------:R-:W-:-:S04]  /*5450*/  FMUL R46, R0, R55 ;  /* 0x00000037002e7220 */ /* 0x000fc80000400000 */
[----:B------:R-:W-:Y:S02]  /*5460*/  FFMA R41, R13, R54, -R46 ;  /* 0x000000360d297223 */ /* 0x000fe4000000082e */
[----:B------:R5:W4:Y:S01]  /*5470*/  LDG.E.U8 R54, desc[UR6][R44.64] ;  /* 0x000000062c367981 */ /* 0x000b22000c1e1100 */
[----:B--2---:R-:W2:Y:S01]  /*5480*/  I2F.S8 R46, UR10 ;  /* 0x0000000a002e7d06 */ /* 0x004ea20008001400 */
[----:B------:R-:W1:Y:S07]  /*5490*/  LDCU.U8 UR10, c[0x3][0xb7] ;  /* 0x00c016e0ff0a77ac */ /* 0x000e6e0008000000 */
[----:B0-----:R-:W0:Y:S01]  /*54a0*/  I2F.S8 R31, UR9 ;  /* 0x00000009001f7d06 */ /* 0x001e220008001400 */
[----:B------:R-:W5:Y:S01]  /*54b0*/  LDCU.U8 UR9, c[0x3][0xb6] ;  /* 0x00c016c0ff0977ac */ /* 0x000f620008000000 */
[----:B------:R-:W-:-:S02]  /*54c0*/  IMAD R55, R3, UR8, R4 ;  /* 0x0000000803377c24 */ /* 0x000fc4000f8e0204 */
[-C--:B--2---:R-:W-:Y:S01]  /*54d0*/  FMUL R3, R13, R46.reuse ;  /* 0x0000002e0d037220 */ /* 0x084fe20000400000 */
[----:B------:R-:W-:-:S03]  /*54e0*/  FMUL R46, R0, R46 ;  /* 0x0000002e002e7220 */ /* 0x000fc60000400000 */
[-C--:B0-----:R-:W-:Y:S01]  /*54f0*/  FFMA R3, R0, R31.reuse, R3 ;  /* 0x0000001f00037223 */ /* 0x081fe20000000003 */
[----:B-1----:R-:W0:Y:S03]  /*5500*/  I2F.S8 R56, UR10 ;  /* 0x0000000a00387d06 */ /* 0x002e260008001400 */
[----:B------:R-:W-:Y:S01]  /*5510*/  FADD R4, R3, 0.5 ;  /* 0x3f00000003047421 */ /* 0x000fe20000000000 */
[----:B------:R-:W-:-:S04]  /*5520*/  FFMA R31, R13, R31, -R46 ;  /* 0x0000001f0d1f7223 */ /* 0x000fc8000000082e */
[----:B------:R-:W1:Y:S08]  /*5530*/  F2I.TRUNC.NTZ R3, R4 ;  /* 0x0000000400037305 */ /* 0x000e70000020f100 */
[----:B-----5:R-:W2:Y:S01]  /*5540*/  I2F.S8 R46, UR9 ;  /* 0x00000009002e7d06 */ /* 0x020ea20008001400 */
[----:B0-----:R-:W-:Y:S01]  /*5550*/  FMUL R43, R13, R56 ;  /* 0x000000380d2b7220 */ /* 0x001fe20000400000 */
[----:B------:R-:W-:Y:S01]  /*5560*/  FADD R32, R32, 0.5 ;  /* 0x3f00000020207421 */ /* 0x000fe20000000000 */
[----:B------:R-:W-:Y:S01]  /*5570*/  FADD R44, R33, 0.5 ;  /* 0x3f000000212c7421 */ /* 0x000fe20000000000 */
[----:B------:R-:W-:Y:S01]  /*5580*/  LOP3.LUT R36, R36, 0xffff7fff, RZ, 0xc0, !PT ;  /* 0xffff7fff24247812 */ /* 0x000fe200078ec0ff */
[----:B------:R-:W0:Y:S01]  /*5590*/  LDCU.U8 UR10, c[0x3][0xb9] ;  /* 0x00c01720ff0a77ac */ /* 0x000e220008000000 */
[----:B-1----:R-:W-:Y:S01]  /*55a0*/  IMAD.IADD R42, R10, 0x1, R3 ;  /* 0x000000010a2a7824 */ /* 0x002fe200078e0203 */
[----:B------:R-:W1:Y:S04]  /*55b0*/  LDCU.U8 UR9, c[0x3][0xb8] ;  /* 0x00c01700ff0977ac */ /* 0x000e680008000000 */
[----:B------:R-:W-:Y:S01]  /*55c0*/  ISETP.GE.AND P0, PT, R42, RZ, PT ;  /* 0x000000ff2a00720c */ /* 0x000fe20003f06270 */
[----:B--2---:R-:W-:Y:S01]  /*55d0*/  FFMA R43, R0, R46, R43 ;  /* 0x0000002e002b7223 */ /* 0x004fe2000000002b */
[----:B------:R-:W-:-:S03]  /*55e0*/  VIMNMX R3, PT, PT, R11, R42, PT ;  /* 0x0000002a0b037248 */ /* 0x000fc60003fe0100 */
[----:B------:R-:W-:-:S04]  /*55f0*/  FADD R42, R43, 0.5 ;  /* 0x3f0000002b2a7421 */ /* 0x000fc80000000000 */
[----:B------:R-:W2:Y:S01]  /*5600*/  F2I.TRUNC.NTZ R43, R42 ;  /* 0x0000002a002b7305 */ /* 0x000ea2000020f100 */
[----:B------:R-:W-:-:S07]  /*5610*/  SEL R3, R3, RZ, P0 ;  /* 0x000000ff03037207 */ /* 0x000fce0000000000 */
[----:B------:R-:W5:Y:S08]  /*5620*/  F2I.TRUNC.NTZ R32, R32 ;  /* 0x0000002000207305 */ /* 0x000f70000020f100 */
[----:B------:R-:W0:Y:S01]  /*5630*/  F2I.TRUNC.NTZ R44, R44 ;  /* 0x0000002c002c7305 */ /* 0x000e22000020f100 */
[----:B---3--:R-:W-:Y:S01]  /*5640*/  ISETP.GE.U32.AND P0, PT, R48, R49, PT ;  /* 0x000000313000720c */ /* 0x008fe20003f06070 */
[----:B--2---:R-:W-:-:S02]  /*5650*/  IMAD.IADD R4, R10, 0x1, R43 ;  /* 0x000000010a047824 */ /* 0x004fc400078e022b */
[----:B-----5:R-:W-:-:S10]  /*5660*/  IMAD.IADD R43, R7, 0x1, R32 ;  /* 0x00000001072b7824 */ /* 0x020fd400078e0220 */
[----:B------:R-:W-:Y:S02]  /*5670*/  @P0 LOP3.LUT R36, R36, 0x8000, RZ, 0xfc, !PT ;  /* 0x0000800024240812 */ /* 0x000fe400078efcff */
[----:B------:R-:W-:Y:S02]  /*5680*/  ISETP.GE.AND P0, PT, R4, RZ, PT ;  /* 0x000000ff0400720c */ /* 0x000fe40003f06270 */
[----:B------:R-:W-:Y:S01]  /*5690*/  VIMNMX R4, PT, PT, R11, R4, PT ;  /* 0x000000040b047248 */ /* 0x000fe20003fe0100 */
[----:B0-----:R-:W-:-:S03]  /*56a0*/  IMAD.IADD R33, R7, 0x1, R44 ;  /* 0x0000000107217824 */ /* 0x001fc600078e022c */
[----:B------:R-:W-:Y:S02]  /*56b0*/  SEL R4, R4, RZ, P0 ;  /* 0x000000ff04047207 */ /* 0x000fe40000000000 */
[----:B------:R-:W-:Y:S02]  /*56c0*/  ISETP.GE.AND P0, PT, R43, RZ, PT ;  /* 0x000000ff2b00720c */ /* 0x000fe40003f06270 */
[----:B------:R-:W-:-:S04]  /*56d0*/  VIMNMX R43, PT, PT, R12, R43, PT ;  /* 0x0000002b0c2b7248 */ /* 0x000fc80003fe0100 */
[----:B------:R-:W-:Y:S02]  /*56e0*/  SEL R48, R43, RZ, P0 ;  /* 0x000000ff2b307207 */ /* 0x000fe40000000000 */
[----:B------:R-:W-:Y:S02]  /*56f0*/  ISETP.GE.AND P0, PT, R33, RZ, PT ;  /* 0x000000ff2100720c */ /* 0x000fe40003f06270 */
[----:B------:R-:W-:-:S04]  /*5700*/  VIMNMX R33, PT, PT, R12, R33, PT ;  /* 0x000000210c217248 */ /* 0x000fc80003fe0100 */
[----:B------:R-:W-:Y:S02]  /*5710*/  SEL R42, R33, RZ, P0 ;  /* 0x000000ff212a7207 */ /* 0x000fe40000000000 */
[----:B------:R-:W-:-:S03]  /*5720*/  IADD3 R32, P0, PT, R53, UR4, RZ ;  /* 0x0000000435207c10 */ /* 0x000fc6000ff1e0ff */
[----:B------:R-:W-:Y:S01]  /*5730*/  IMAD R47, R17, UR8, R42 ;  /* 0x00000008112f7c24 */ /* 0x000fe2000f8e022a */
[----:B------:R-:W-:Y:S02]  /*5740*/  LEA.HI.X.SX32 R33, R53, UR5, 0x1, P0 ;  /* 0x0000000535217c11 */ /* 0x000fe400080f0eff */
[----:B------:R-:W-:-:S04]  /*5750*/  IADD3 R42, P0, PT, R50, UR4, RZ ;  /* 0x00000004322a7c10 */ /* 0x000fc8000ff1e0ff */
[----:B------:R-:W-:Y:S02]  /*5760*/  LEA.HI.X.SX32 R43, R50, UR5, 0x1, P0 ;  /* 0x00000005322b7c11 */ /* 0x000fe400080f0eff */
[----:B------:R0:W2:Y:S04]  /*5770*/  LDG.E.U8 R50, desc[UR6][R32.64] ;  /* 0x0000000620327981 */ /* 0x0000a8000c1e1100 */
[----:B------:R-:W2:Y:S01]  /*5780*/  LDG.E.U8 R43, desc[UR6][R42.64] ;  /* 0x000000062a2b7981 */ /* 0x000ea2000c1e1100 */
[----:B------:R-:W-:-:S04]  /*5790*/  IADD3 R44, P0, PT, R52, UR4, RZ ;  /* 0x00000004342c7c10 */ /* 0x000fc8000ff1e0ff */
[----:B------:R-:W-:Y:S02]  /*57a0*/  LEA.HI.X.SX32 R45, R52, UR5, 0x1, P0 ;  /* 0x00000005342d7c11 */ /* 0x000fe400080f0eff */
[----:B------:R-:W3:Y:S01]  /*57b0*/  I2F.S8 R52, UR10 ;  /* 0x0000000a00347d06 */ /* 0x000ee20008001400 */
[----:B------:R-:W-:Y:S02]  /*57c0*/  IMAD R48, R9, UR8, R48 ;  /* 0x0000000809307c24 */ /* 0x000fe4000f8e0230 */
[----:B------:R5:W2:Y:S05]  /*57d0*/  LDG.E.U8 R49, desc[UR6][R44.64] ;  /* 0x000000062c317981 */ /* 0x000aaa000c1e1100 */
[----:B-1----:R-:W1:Y:S01]  /*57e0*/  I2F.S8 R17, UR9 ;  /* 0x0000000900117d06 */ /* 0x002e620008001400 */
[----:B---3--:R-:W-:-:S04]  /*57f0*/  FMUL R9, R13, R52 ;  /* 0x000000340d097220 */ /* 0x008fc80000400000 */
[----:B-1----:R-:W-:-:S04]  /*5800*/  FFMA R9, R0, R17, R9 ;  /* 0x0000001100097223 */ /* 0x002fc80000000009 */
[----:B------:R-:W-:-:S06]  /*5810*/  FADD R53, R9, 0.5 ;  /* 0x3f00000009357421 */ /* 0x000fcc0000000000 */
[----:B------:R-:W0:Y:S01]  /*5820*/  F2I.TRUNC.NTZ R53, R53 ;  /* 0x0000003500357305 */ /* 0x000e22000020f100 */
[----:B------:R-:W-:Y:S01]  /*5830*/  FMUL R52, R0, R52 ;  /* 0x0000003400347220 */ /* 0x000fe20000400000 */
[----:B0-----:R-:W-:-:S05]  /*5840*/  IMAD.IADD R32, R10, 0x1, R53 ;  /* 0x000000010a207824 */ /* 0x001fca00078e0235 */
[----:B------:R-:W-:Y:S02]  /*5850*/  ISETP.GE.AND P0, PT, R32, RZ, PT ;  /* 0x000000ff2000720c */ /* 0x000fe40003f06270 */
[----:B------:R-:W-:-:S04]  /*5860*/  VIMNMX R9, PT, PT, R11, R32, PT ;  /* 0x000000200b097248 */ /* 0x000fc80003fe0100 */
[----:B------:R-:W-:Y:S02]  /*5870*/  SEL R9, R9, RZ, P0 ;  /* 0x000000ff09097207 */ /* 0x000fe40000000000 */
[----:B------:R-:W-:-:S04]  /*5880*/  IADD3 R32, P0, PT, R55, UR4, RZ ;  /* 0x0000000437207c10 */ /* 0x000fc8000ff1e0ff */
[----:B------:R-:W-:Y:S01]  /*5890*/  LEA.HI.X.SX32 R33, R55, UR5, 0x1, P0 ;  /* 0x0000000537217c11 */ /* 0x000fe200080f0eff */
[----:B------:R-:W-:-:S04]  /*58a0*/  FFMA R17, R13, R17, -R52 ;  /* 0x000000110d117223 */ /* 0x000fc80000000834 */
[----:B------:R0:W3:Y:S01]  /*58b0*/  LDG.E.U8 R52, desc[UR6][R32.64] ;  /* 0x0000000620347981 */ /* 0x0000e2000c1e1100 */
[----:B------:R-:W5:Y:S01]  /*58c0*/  LDCU.U8 UR10, c[0x3][0xbb] ;  /* 0x00c01760ff0a77ac */ /* 0x000f620008000000 */
[----:B------:R-:W1:Y:S01]  /*58d0*/  LDCU.U8 UR9, c[0x3][0xba] ;  /* 0x00c01740ff0977ac */ /* 0x000e620008000000 */
[----:B-----5:R-:W5:Y:S08]  /*58e0*/  I2F.S8 R45, UR10 ;  /* 0x0000000a002d7d06 */ /* 0x020f700008001400 */
[----:B-1----:R-:W1:Y:S01]  /*58f0*/  I2F.S8 R44, UR9 ;  /* 0x00000009002c7d06 */ /* 0x002e620008001400 */
[----:B------:R-:W-:Y:S01]  /*5900*/  FADD R20, R20, 0.5 ;  /* 0x3f00000014147421 */ /* 0x000fe20000000000 */
[----:B0-----:R-:W-:Y:S01]  /*5910*/  FADD R32, R19, 0.5 ;  /* 0x3f00000013207421 */ /* 0x001fe20000000000 */
[----:B------:R-:W-:Y:S01]  /*5920*/  LOP3.LUT R34, R34, 0xffffdfff, RZ, 0xc0, !PT ;  /* 0xffffdfff22227812 */ /* 0x000fe200078ec0ff */
[----:B------:R-:W0:Y:S04]  /*5930*/  LDCU.U8 UR10, c[0x3][0xbd] ;  /* 0x00c017a0ff0a77ac */ /* 0x000e280008000000 */
[----:B------:R-:W0:Y:S01]  /*5940*/  F2I.TRUNC.NTZ R20, R20 ;  /* 0x0000001400147305 */ /* 0x000e22000020f100 */
[----:B------:R-:W0:Y:S07]  /*5950*/  LDCU.U8 UR9, c[0x3][0xbc] ;  /* 0x00c01780ff0977ac */ /* 0x000e2e0008000000 */
[----:B------:R-:W-:Y:S01]  /*5960*/  F2I.TRUNC.NTZ R32, R32 ;  /* 0x0000002000207305 */ /* 0x000fe2000020f100 */
[----:B----4-:R-:W-:Y:S01]  /*5970*/  ISETP.GE.U32.AND P0, PT, R51, R54, PT ;  /* 0x000000363300720c */ /* 0x010fe20003f06070 */
[----:B-----5:R-:W-:-:S04]  /*5980*/  FMUL R51, R13, R45 ;  /* 0x0000002d0d337220 */ /* 0x020fc80000400000 */
[----:B-1----:R-:W-:-:S04]  /*5990*/  FFMA R51, R0, R44, R51 ;  /* 0x0000002c00337223 */ /* 0x002fc80000000033 */
[----:B------:R-:W-:-:S06]  /*59a0*/  FADD R51, R51, 0.5 ;  /* 0x3f00000033337421 */ /* 0x000fcc0000000000 */
[----:B------:R-:W1:Y:S01]  /*59b0*/  F2I.TRUNC.NTZ R51, R51 ;  /* 0x0000003300337305 */ /* 0x000e62000020f100 */
[----:B------:R-:W-:Y:S01]  /*59c0*/  @P0 LOP3.LUT R34, R34, 0x2000, RZ, 0xfc, !PT ;  /* 0x0000200022220812 */ /* 0x000fe200078efcff */
[----:B0-----:R-:W-:Y:S02]  /*59d0*/  IMAD.IADD R33, R7, 0x1, R20 ;  /* 0x0000000107217824 */ /* 0x001fe400078e0214 */
[----:B-1----:R-:W-:-:S05]  /*59e0*/  IMAD.IADD R42, R10, 0x1, R51 ;  /* 0x000000010a2a7824 */ /* 0x002fca00078e0233 */
[----:B------:R-:W-:Y:S02]  /*59f0*/  ISETP.GE.AND P0, PT, R42, RZ, PT ;  /* 0x000000ff2a00720c */ /* 0x000fe40003f06270 */
[----:B------:R-:W-:Y:S01]  /*5a00*/  VIMNMX R42, PT, PT, R11, R42, PT ;  /* 0x0000002a0b2a7248 */ /* 0x000fe20003fe0100 */
[----:B------:R-:W-:-:S03]  /*5a10*/  IMAD.IADD R19, R7, 0x1, R32 ;  /* 0x0000000107137824 */ /* 0x000fc600078e0220 */
[----:B------:R-:W-:Y:S02]  /*5a20*/  SEL R42, R42, RZ, P0 ;  /* 0x000000ff2a2a7207 */ /* 0x000fe40000000000 */
[----:B------:R-:W-:Y:S02]  /*5a30*/  ISETP.GE.AND P0, PT, R33, RZ, PT ;  /* 0x000000ff2100720c */ /* 0x000fe40003f06270 */
[----:B------:R-:W-:Y:S01]  /*5a40*/  VIMNMX R33, PT, PT, R12, R33, PT ;  /* 0x000000210c217248 */ /* 0x000fe20003fe0100 */
[----:B------:R-:W-:-:S03]  /*5a50*/  FMUL R20, R0, R45 ;  /* 0x0000002d00147220 */ /* 0x000fc60000400000 */
[----:B------:R-:W-:Y:S02]  /*5a60*/  SEL R33, R33, RZ, P0 ;  /* 0x000000ff21217207 */ /* 0x000fe40000000000 */
[----:B------:R-:W-:Y:S02]  /*5a70*/  ISETP.GE.AND P0, PT, R19, RZ, PT ;  /* 0x000000ff1300720c */ /* 0x000fe40003f06270 */
[----:B------:R-:W-:-:S04]  /*5a80*/  VIMNMX R19, PT, PT, R12, R19, PT ;  /* 0x000000130c137248 */ /* 0x000fc80003fe0100 */
[----:B------:R-:W-:Y:S01]  /*5a90*/  SEL R51, R19, RZ, P0 ;  /* 0x000000ff13337207 */ /* 0x000fe20000000000 */
[----:B------:R-:W-:Y:S02]  /*5aa0*/  FFMA R19, R13, R44, -R20 ;  /* 0x0000002c0d137223 */ /* 0x000fe40000000814 */
[----:B------:R-:W0:Y:S08]  /*5ab0*/  I2F.S8 R44, UR10 ;  /* 0x0000000a002c7d06 */ /* 0x000e300008001400 */
[----:B------:R-:W1:Y:S01]  /*5ac0*/  I2F.S8 R20, UR9 ;  /* 0x0000000900147d06 */ /* 0x000e620008001400 */
[----:B------:R-:W-:-:S02]  /*5ad0*/  IMAD R53, R8, UR8, R33 ;  /* 0x0000000808357c24 */ /* 0x000fc4000f8e0221 */
[----:B0-----:R-:W-:-:S04]  /*5ae0*/  FMUL R33, R13, R44 ;  /* 0x0000002c0d217220 */ /* 0x001fc80000400000 */
[----:B-1----:R-:W-:-:S04]  /*5af0*/  FFMA R33, R0, R20, R33 ;  /* 0x0000001400217223 */ /* 0x002fc80000000021 */
[----:B------:R-:W-:-:S04]  /*5b00*/  FADD R32, R33, 0.5 ;  /* 0x3f00000021207421 */ /* 0x000fc80000000000 */
[----:B------:R-:W0:Y:S01]  /*5b10*/  F2I.TRUNC.NTZ R33, R32 ;  /* 0x0000002000217305 */ /* 0x000e22000020f100 */
[----:B------:R-:W1:Y:S01]  /*5b20*/  LDCU.U8 UR10, c[0x3][0xbf] ;  /* 0x00c017e0ff0a77ac */ /* 0x000e620008000000 */
[----:B------:R-:W4:Y:S01]  /*5b30*/  LDCU.U8 UR9, c[0x3][0xbe] ;  /* 0x00c017c0ff0977ac */ /* 0x000f220008000000 */
[----:B------:R-:W-:Y:S02]  /*5b40*/  IMAD R51, R16, UR8, R51 ;  /* 0x0000000810337c24 */ /* 0x000fe4000f8e0233 */
[----:B0-----:R-:W-:-:S05]  /*5b50*/  IMAD.IADD R8, R10, 0x1, R33 ;  /* 0x000000010a087824 */ /* 0x001fca00078e0221 */
[----:B------:R-:W-:Y:S02]  /*5b60*/  ISETP.GE.AND P0, PT, R8, RZ, PT ;  /* 0x000000ff0800720c */ /* 0x000fe40003f06270 */
[----:B------:R-:W-:Y:S01]  /*5b70*/  VIMNMX R16, PT, PT, R11, R8, PT ;  /* 0x000000080b107248 */ /* 0x000fe20003fe0100 */
[----:B------:R-:W-:Y:S01]  /*5b80*/  FADD R8, R18, 0.5 ;  /* 0x3f00000012087421 */ /* 0x000fe20000000000 */
[----:B------:R-:W-:Y:S01]  /*5b90*/  FMUL R18, R0, R44 ;  /* 0x0000002c00127220 */ /* 0x000fe20000400000 */
[----:B-1----:R-:W0:Y:S03]  /*5ba0*/  I2F.S8 R54, UR10 ;  /* 0x0000000a00367d06 */ /* 0x002e260008001400 */
[----:B------:R-:W-:-:S05]  /*5bb0*/  FFMA R18, R13, R20, -R18 ;  /* 0x000000140d127223 */ /* 0x000fca0000000812 */
[----:B----4-:R-:W1:Y:S08]  /*5bc0*/  I2F.S8 R20, UR9 ;  /* 0x0000000900147d06 */ /* 0x010e700008001400 */
[----:B------:R-:W4:Y:S01]  /*5bd0*/  F2I.TRUNC.NTZ R8, R8 ;  /* 0x0000000800087305 */ /* 0x000f22000020f100 */
[----:B0-----:R-:W-:Y:S01]  /*5be0*/  FMUL R45, R13, R54 ;  /* 0x000000360d2d7220 */ /* 0x001fe20000400000 */
[----:B------:R-:W-:Y:S01]  /*5bf0*/  SEL R16, R16, RZ, P0 ;  /* 0x000000ff10107207 */ /* 0x000fe20000000000 */
[----:B------:R-:W0:Y:S02]  /*5c00*/  LDCU.U8 UR10, c[0x3][0xc1] ;  /* 0x00c01820ff0a77ac */ /* 0x000e240008000000 */
[----:B-1----:R-:W-:Y:S01]  /*5c10*/  FFMA R45, R0, R20, R45 ;  /* 0x00000014002d7223 */ /* 0x002fe2000000002d */
[----:B------:R-:W-:Y:S01]  /*5c20*/  FADD R23, R23, 0.5 ;  /* 0x3f00000017177421 */ /* 0x000fe20000000000 */
[----:B------:R-:W1:Y:S02]  /*5c30*/  LDCU.U8 UR9, c[0x3][0xc0] ;  /* 0x00c01800ff0977ac */ /* 0x000e640008000000 */
[----:B------:R-:W-:Y:S01]  /*5c40*/  FADD R45, R45, 0.5 ;  /* 0x3f0000002d2d7421 */ /* 0x000fe20000000000 */
[----:B----4-:R-:W-:-:S05]  /*5c50*/  IMAD.IADD R33, R7, 0x1, R8 ;  /* 0x0000000107217824 */ /* 0x010fca00078e0208 */
[----:B------:R-:W4:Y:S01]  /*5c60*/  F2I.TRUNC.NTZ R45, R45 ;  /* 0x0000002d002d7305 */ /* 0x000f22000020f100 */
[----:B------:R-:W-:Y:S02]  /*5c70*/  ISETP.GE.AND P0, PT, R33, RZ, PT ;  /* 0x000000ff2100720c */ /* 0x000fe40003f06270 */
[----:B------:R-:W-:-:S04]  /*5c80*/  VIMNMX R33, PT, PT, R12, R33, PT ;  /* 0x000000210c217248 */ /* 0x000fc80003fe0100 */
[----:B------:R-:W-:Y:S02]  /*5c90*/  SEL R33, R33, RZ, P0 ;  /* 0x000000ff21217207 */ /* 0x000fe40000000000 */
[----:B--2---:R-:W-:-:S03]  /*5ca0*/  ISETP.GE.U32.AND P0, PT, R50, R43, PT ;  /* 0x0000002b3200720c */ /* 0x004fc60003f06070 */
[----:B------:R-:W-:Y:S02]  /*5cb0*/  IMAD R50, R6, UR8, R33 ;  /* 0x0000000806327c24 */ /* 0x000fe4000f8e0221 */
[----:B------:R-:W2:Y:S01]  /*5cc0*/  F2I.TRUNC.NTZ R6, R23 ;  /* 0x0000001700067305 */ /* 0x000ea2000020f100 */
[----:B------:R-:W-:Y:S01]  /*5cd0*/  LOP3.LUT R34, R34, 0xfffff7ff, RZ, 0xc0, !PT ;  /* 0xfffff7ff22227812 */ /* 0x000fe200078ec0ff */
[----:B----4-:R-:W-:-:S06]  /*5ce0*/  IMAD.IADD R8, R10, 0x1, R45 ;  /* 0x000000010a087824 */ /* 0x010fcc00078e022d */
[----:B------:R-:W-:Y:S01]  /*5cf0*/  @P0 LOP3.LUT R34, R34, 0x800, RZ, 0xfc, !PT ;  /* 0x0000080022220812 */ /* 0x000fe200078efcff */
[----:B0-----:R-:W0:Y:S01]  /*5d00*/  I2F.S8 R23, UR10 ;  /* 0x0000000a00177d06 */ /* 0x001e220008001400 */
[----:B------:R-:W-:Y:S02]  /*5d10*/  ISETP.GE.AND P0, PT, R8, RZ, PT ;  /* 0x000000ff0800720c */ /* 0x000fe40003f06270 */
[----:B------:R-:W-:Y:S01]  /*5d20*/  VIMNMX R8, PT, PT, R11, R8, PT ;  /* 0x000000080b087248 */ /* 0x000fe20003fe0100 */
[----:B--2---:R-:W-:-:S03]  /*5d30*/  IMAD.IADD R43, R7, 0x1, R6 ;  /* 0x00000001072b7824 */ /* 0x004fc600078e0206 */
[----:B------:R-:W-:Y:S01]  /*5d40*/  SEL R8, R8, RZ, P0 ;  /* 0x000000ff08087207 */ /* 0x000fe20000000000 */
[----:B-1----:R-:W1:Y:S01]  /*5d50*/  I2F.S8 R6, UR9 ;  /* 0x0000000900067d06 */ /* 0x002e620008001400 */
[----:B------:R-:W-:-:S04]  /*5d60*/  IADD3 R32, P0, PT, R48, UR4, RZ ;  /* 0x0000000430207c10 */ /* 0x000fc8000ff1e0ff */
[----:B------:R-:W-:Y:S02]  /*5d70*/  LEA.HI.X.SX32 R33, R48, UR5, 0x1, P0 ;  /* 0x0000000530217c11 */ /* 0x000fe400080f0eff */
[----:B------:R-:W-:-:S03]  /*5d80*/  ISETP.GE.AND P0, PT, R43, RZ, PT ;  /* 0x000000ff2b00720c */ /* 0x000fc60003f06270 */
[----:B------:R0:W2:Y:S01]  /*5d90*/  LDG.E.U8 R48, desc[UR6][R32.64] ;  /* 0x0000000620307981 */ /* 0x0000a2000c1e1100 */
[----:B------:R-:W-:Y:S01]  /*5da0*/  VIMNMX R43, PT, PT, R12, R43, PT ;  /* 0x0000002b0c2b7248 */ /* 0x000fe20003fe0100 */
[----:B------:R-:W4:Y:S03]  /*5db0*/  LDCU.U8 UR10, c[0x3][0xc3] ;  /* 0x00c01860ff0a77ac */ /* 0x000f260008000000 */
[----:B------:R-:W-:Y:S01]  /*5dc0*/  SEL R57, R43, RZ, P0 ;  /* 0x000000ff2b397207 */ /* 0x000fe20000000000 */
[----:B0-----:R-:W-:Y:S01]  /*5dd0*/  FMUL R33, R13, R23 ;  /* 0x000000170d217220 */ /* 0x001fe20000400000 */
[----:B------:R-:W-:-:S03]  /*5de0*/  IADD3 R44, P0, PT, R47, UR4, RZ ;  /* 0x000000042f2c7c10 */ /* 0x000fc6000ff1e0ff */
[C---:B-1----:R-:W-:Y:S01]  /*5df0*/  FFMA R33, R0.reuse, R6, R33 ;  /* 0x0000000600217223 */ /* 0x042fe20000000021 */
[----:B------:R-:W0:Y:S01]  /*5e00*/  LDCU.U8 UR9, c[0x3][0xc2] ;  /* 0x00c01840ff0977ac */ /* 0x000e220008000000 */
[----:B------:R-:W-:Y:S02]  /*5e10*/  LEA.HI.X.SX32 R45, R47, UR5, 0x1, P0 ;  /* 0x000000052f2d7c11 */ /* 0x000fe400080f0eff */
[----:B------:R-:W-:Y:S01]  /*5e20*/  FADD R33, R33, 0.5 ;  /* 0x3f00000021217421 */ /* 0x000fe20000000000 */
[C---:B------:R-:W-:Y:S02]  /*5e30*/  FMUL R54, R0.reuse, R54 ;  /* 0x0000003600367220 */ /* 0x040fe40000400000 */
[----:B------:R1:W2:Y:S03]  /*5e40*/  LDG.E.U8 R55, desc[UR6][R44.64] ;  /* 0x000000062c377981 */ /* 0x0002a6000c1e1100 */
[----:B------:R-:W5:Y:S01]  /*5e50*/  F2I.TRUNC.NTZ R33, R33 ;  /* 0x0000002100217305 */ /* 0x000f62000020f100 */
[----:B------:R-:W-:Y:S01]  /*5e60*/  FMUL R56, R0, R56 ;  /* 0x0000003800387220 */ /* 0x000fe20000400000 */
[----:B------:R-:W-:Y:S01]  /*5e70*/  FFMA R43, R13, R20, -R54 ;  /* 0x000000140d2b7223 */ /* 0x000fe20000000836 */
[----:B------:R-:W-:-:S02]  /*5e80*/  IMAD R54, R2, UR8, R57 ;  /* 0x0000000802367c24 */ /* 0x000fc4000f8e0239 */
[----:B------:R-:W-:-:S03]  /*5e90*/  FFMA R46, R13, R46, -R56 ;  /* 0x0000002e0d2e7223 */ /* 0x000fc60000000838 */
[----:B----4-:R-:W4:Y:S08]  /*5ea0*/  I2F.S8 R57, UR10 ;  /* 0x0000000a00397d06 */ /* 0x010f300008001400 */
[----:B0-----:R-:W0:Y:S01]  /*5eb0*/  I2F.S8 R56, UR9 ;  /* 0x0000000900387d06 */ /* 0x001e220008001400 */
[----:B-----5:R-:W-:Y:S02]  /*5ec0*/  IMAD.IADD R2, R10, 0x1, R33 ;  /* 0x000000010a027824 */ /* 0x020fe400078e0221 */
[----:B------:R-:W-:Y:S01]  /*5ed0*/  FADD R24, R24, 0.5 ;  /* 0x3f00000018187421 */ /* 0x000fe20000000000 */
[----:B------:R-:W-:Y:S01]  /*5ee0*/  FADD R30, R30, 0.5 ;  /* 0x3f0000001e1e7421 */ /* 0x000fe20000000000 */
[----:B------:R-:W-:Y:S01]  /*5ef0*/  LOP3.LUT R34, R34, 0xffffefff, RZ, 0xc0, !PT ;  /* 0xffffefff22227812 */ /* 0x000fe200078ec0ff */
[----:B------:R-:W5:Y:S01]  /*5f00*/  LDCU.U8 UR10, c[0x3][0xc5] ;  /* 0x00c018a0ff0a77ac */ /* 0x000f620008000000 */
[----:B------:R-:W-:-:S02]  /*5f10*/  ISETP.GE.AND P0, PT, R2, RZ, PT ;  /* 0x000000ff0200720c */ /* 0x000fc40003f06270 */
[----:B------:R-:W-:Y:S01]  /*5f20*/  VIMNMX R20, PT, PT, R11, R2, PT ;  /* 0x000000020b147248 */ /* 0x000fe20003fe0100 */
[C---:B------:R-:W-:Y:S01]  /*5f30*/  FMUL R2, R0.reuse, R23 ;  /* 0x0000001700027220 */ /* 0x040fe20000400000 */
[----:B----4-:R-:W-:Y:S01]  /*5f40*/  FMUL R23, R13, R57 ;  /* 0x000000390d177220 */ /* 0x010fe20000400000 */
[----:B------:R-:W4:Y:S03]  /*5f50*/  LDCU.U8 UR9, c[0x3][0xc4] ;  /* 0x00c01880ff0977ac */ /* 0x000f260008000000 */
[----:B0-----:R-:W-:-:S04]  /*5f60*/  FFMA R23, R0, R56, R23 ;  /* 0x0000003800177223 */ /* 0x001fc80000000017 */
[----:B------:R-:W-:Y:S01]  /*5f70*/  FADD R33, R23, 0.5 ;  /* 0x3f00000017217421 */ /* 0x000fe20000000000 */
[----:B------:R-:W-:-:S05]  /*5f80*/  SEL R20, R20, RZ, P0 ;  /* 0x000000ff14147207 */ /* 0x000fca0000000000 */
[----:B------:R-:W0:Y:S01]  /*5f90*/  F2I.TRUNC.NTZ R33, R33 ;  /* 0x0000002100217305 */ /* 0x000e22000020f100 */
[----:B---3--:R-:W-:-:S07]  /*5fa0*/  ISETP.GE.U32.AND P0, PT, R49, R52, PT ;  /* 0x000000343100720c */ /* 0x008fce0003f06070 */
[----:B------:R-:W3:Y:S01]  /*5fb0*/  F2I.TRUNC.NTZ R24, R24 ;  /* 0x0000001800187305 */ /* 0x000ee2000020f100 */
[----:B------:R-:W-:Y:S01]  /*5fc0*/  FFMA R2, R13, R6, -R2 ;  /* 0x000000060d027223 */ /* 0x000fe20000000802 */
[----:B0-----:R-:W-:-:S06]  /*5fd0*/  IMAD.IADD R6, R10, 0x1, R33 ;  /* 0x000000010a067824 */ /* 0x001fcc00078e0221 */
[----:B------:R-:W0:Y:S01]  /*5fe0*/  F2I.TRUNC.NTZ R30, R30 ;  /* 0x0000001e001e7305 */ /* 0x000e22000020f100 */
[----:B------:R-:W-:Y:S02]  /*5ff0*/  @P0 LOP3.LUT R34, R34, 0x1000, RZ, 0xfc, !PT ;  /* 0x0000100022220812 */ /* 0x000fe400078efcff */
[----:B------:R-:W-:Y:S02]  /*6000*/  ISETP.GE.AND P0, PT, R6, RZ, PT ;  /* 0x000000ff0600720c */ /* 0x000fe40003f06270 */
[----:B------:R-:W-:Y:S01]  /*6010*/  VIMNMX R6, PT, PT, R11, R6, PT ;  /* 0x000000060b067248 */ /* 0x000fe20003fe0100 */
[----:B---3--:R-:W-:-:S03]  /*6020*/  IMAD.IADD R23, R7, 0x1, R24 ;  /* 0x0000000107177824 */ /* 0x008fc600078e0218 */
[----:B------:R-:W-:Y:S02]  /*6030*/  SEL R6, R6, RZ, P0 ;  /* 0x000000ff06067207 */ /* 0x000fe40000000000 */
[----:B------:R-:W-:Y:S02]  /*6040*/  ISETP.GE.AND P0, PT, R23, RZ, PT ;  /* 0x000000ff1700720c */ /* 0x000fe40003f06270 */
[----:B------:R-:W-:-:S04]  /*6050*/  VIMNMX R23, PT, PT, R12, R23, PT ;  /* 0x000000170c177248 */ /* 0x000fc80003fe0100 */
[----:B------:R-:W-:Y:S01]  /*6060*/  SEL R32, R23, RZ, P0 ;  /* 0x000000ff17207207 */ /* 0x000fe20000000000 */
[----:B0-----:R-:W-:-:S05]  /*6070*/  IMAD.IADD R23, R7, 0x1, R30 ;  /* 0x0000000107177824 */ /* 0x001fca00078e021e */
[----:B------:R-:W-:Y:S02]  /*6080*/  ISETP.GE.AND P0, PT, R23, RZ, PT ;  /* 0x000000ff1700720c */ /* 0x000fe40003f06270 */
[----:B------:R-:W-:Y:S01]  /*6090*/  VIMNMX R23, PT, PT, R12, R23, PT ;  /* 0x000000170c177248 */ /* 0x000fe20003fe0100 */
[----:B------:R-:W-:-:S03]  /*60a0*/  IMAD R49, R21, UR8, R32 ;  /* 0x0000000815317c24 */ /* 0x000fc6000f8e0220 */
[----:B-1----:R-:W-:Y:S02]  /*60b0*/  SEL R44, R23, RZ, P0 ;  /* 0x000000ff172c7207 */ /* 0x002fe40000000000 */
[----:B------:R-:W-:-:S04]  /*60c0*/  IADD3 R32, P0, PT, R53, UR4, RZ ;  /* 0x0000000435207c10 */ /* 0x000fc8000ff1e0ff */
[----:B------:R-:W-:Y:S02]  /*60d0*/  LEA.HI.X.SX32 R33, R53, UR5, 0x1, P0 ;  /* 0x0000000535217c11 */ /* 0x000fe400080f0eff */
[----:B------:R-:W-:Y:S01]  /*60e0*/  IADD3 R24, P0, PT, R51, UR4, RZ ;  /* 0x0000000433187c10 */ /* 0x000fe2000ff1e0ff */
[----:B------:R-:W-:Y:S02]  /*60f0*/  IMAD R47, R25, UR8, R44 ;  /* 0x00000008192f7c24 */ /* 0x000fe4000f8e022c */
[----:B------:R0:W3:Y:S01]  /*6100*/  LDG.E.U8 R21, desc[UR6][R32.64] ;  /* 0x0000000620157981 */ /* 0x0000e2000c1e1100 */
[----:B------:R-:W-:Y:S02]  /*6110*/  LEA.HI.X.SX32 R25, R51, UR5, 0x1, P0 ;  /* 0x0000000533197c11 */ /* 0x000fe400080f0eff */
[----:B------:R-:W-:-:S04]  /*6120*/  IADD3 R44, P0, PT, R50, UR4, RZ ;  /* 0x00000004322c7c10 */ /* 0x000fc8000ff1e0ff */
[----:B------:R-:W-:Y:S02]  /*6130*/  LEA.HI.X.SX32 R45, R50, UR5, 0x1, P0 ;  /* 0x00000005322d7c11 */ /* 0x000fe400080f0eff */
[----:B------:R1:W3:Y:S01]  /*6140*/  LDG.E.U8 R50, desc[UR6][R24.64] ;  /* 0x0000000618327981 */ /* 0x0002e2000c1e1100 */
[----:B-----5:R-:W5:Y:S03]  /*6150*/  I2F.S8 R52, UR10 ;  /* 0x0000000a00347d06 */ /* 0x020f660008001400 */
[----:B------:R-:W3:Y:S05]  /*6160*/  LDG.E.U8 R44, desc[UR6][R44.64] ;  /* 0x000000062c2c7981 */ /* 0x000eea000c1e1100 */
[----:B----4-:R-:W4:Y:S01]  /*6170*/  I2F.S8 R51, UR9 ;  /* 0x0000000900337d06 */ /* 0x010f220008001400 */
[----:B-----5:R-:W-:-:S04]  /*6180*/  FMUL R23, R13, R52 ;  /* 0x000000340d177220 */ /* 0x020fc80000400000 */
[----:B----4-:R-:W-:-:S04]  /*6190*/  FFMA R23, R0, R51, R23 ;  /* 0x0000003300177223 */ /* 0x010fc80000000017 */
[----:B------:R-:W-:-:S06]  /*61a0*/  FADD R53, R23, 0.5 ;  /* 0x3f00000017357421 */ /* 0x000fcc0000000000 */
[----:B------:R-:W0:Y:S02]  /*61b0*/  F2I.TRUNC.NTZ R53, R53 ;  /* 0x0000003500357305 */ /* 0x000e24000020f100 */
[----:B0-----:R-:W-:-:S05]  /*61c0*/  IMAD.IADD R32, R10, 0x1, R53 ;  /* 0x000000010a207824 */ /* 0x001fca00078e0235 */
[----:B------:R-:W-:Y:S02]  /*61d0*/  ISETP.GE.AND P0, PT, R32, RZ, PT ;  /* 0x000000ff2000720c */ /* 0x000fe40003f06270 */
[----:B------:R-:W-:-:S04]  /*61e0*/  VIMNMX R23, PT, PT, R11, R32, PT ;  /* 0x000000200b177248 */ /* 0x000fc80003fe0100 */
[----:B------:R-:W-:Y:S02]  /*61f0*/  SEL R23, R23, RZ, P0 ;  /* 0x000000ff17177207 */ /* 0x000fe40000000000 */
[----:B------:R-:W-:-:S04]  /*6200*/  IADD3 R32, P0, PT, R54, UR4, RZ ;  /* 0x0000000436207c10 */ /* 0x000fc8000ff1e0ff */
[----:B------:R-:W-:-:S05]  /*6210*/  LEA.HI.X.SX32 R33, R54, UR5, 0x1, P0 ;  /* 0x0000000536217c11 */ /* 0x000fca00080f0eff */
[----:B------:R0:W4:Y:S01]  /*6220*/  LDG.E.U8 R45, desc[UR6][R32.64] ;  /* 0x00000006202d7981 */ /* 0x000122000c1e1100 */
[----:B------:R-:W5:Y:S01]  /*6230*/  LDCU.U8 UR10, c[0x3][0xc7] ;  /* 0x00c018e0ff0a77ac */ /* 0x000f620008000000 */
[----:B------:R-:W0:Y:S01]  /*6240*/  LDCU.U8 UR9, c[0x3][0xc6] ;  /* 0x00c018c0ff0977ac */ /* 0x000e220008000000 */
[----:B-1----:R-:W-:Y:S01]  /*6250*/  FMUL R24, R0, R52 ;  /* 0x0000003400187220 */ /* 0x002fe20000400000 */
[----:B-----5:R-:W1:Y:S08]  /*6260*/  I2F.S8 R53, UR10 ;  /* 0x0000000a00357d06 */ /* 0x020e700008001400 */
[----:B0-----:R-:W0:Y:S01]  /*6270*/  I2F.S8 R52, UR9 ;  /* 0x0000000900347d06 */ /* 0x001e220008001400 */
[----:B------:R-:W-:Y:S01]  /*6280*/  FADD R26, R26, 0.5 ;  /* 0x3f0000001a1a7421 */ /* 0x000fe20000000000 */
[----:B------:R-:W-:Y:S01]  /*6290*/  FADD R28, R28, 0.5 ;  /* 0x3f0000001c1c7421 */ /* 0x000fe20000000000 */
[----:B------:R-:W5:Y:S01]  /*62a0*/  LDCU.U8 UR10, c[0x3][0xc9] ;  /* 0x00c01920ff0a77ac */ /* 0x000f620008000000 */
[----:B-1----:R-:W-:Y:S01]  /*62b0*/  FMUL R25, R13, R53 ;  /* 0x000000350d197220 */ /* 0x002fe20000400000 */
[----:B------:R-:W1:Y:S03]  /*62c0*/  LDCU.U8 UR9, c[0x3][0xc8] ;  /* 0x00c01900ff0977ac */ /* 0x000e660008000000 */
[----:B0-----:R-:W-:Y:S01]  /*62d0*/  FFMA R25, R0, R52, R25 ;  /* 0x0000003400197223 */ /* 0x001fe20000000019 */
[----:B------:R-:W0:Y:S01]  /*62e0*/  F2I.TRUNC.NTZ R26, R26 ;  /* 0x0000001a001a7305 */ /* 0x000e22000020f100 */
[----:B------:R-:W-:-:S07]  /*62f0*/  LOP3.LUT R34, R34, 0xfffeffff, RZ, 0xc0, !PT ;  /* 0xfffeffff22227812 */ /* 0x000fce00078ec0ff */
[----:B------:R-:W1:Y:S01]  /*6300*/  F2I.TRUNC.NTZ R28, R28 ;  /* 0x0000001c001c7305 */ /* 0x000e62000020f100 */
[----:B------:R-:W-:Y:S01]  /*6310*/  FFMA R24, R13, R51, -R24 ;  /* 0x000000330d187223 */ /* 0x000fe20000000818 */
[----:B0-----:R-:W-:Y:S02]  /*6320*/  IMAD.IADD R33, R7, 0x1, R26 ;  /* 0x0000000107217824 */ /* 0x001fe400078e021a */
[----:B------:R-:W-:-:S04]  /*6330*/  FMUL R26, R0, R53 ;  /* 0x00000035001a7220 */ /* 0x000fc80000400000 */
[----:B------:R-:W-:Y:S02]  /*6340*/  FFMA R26, R13, R52, -R26 ;  /* 0x000000340d1a7223 */ /* 0x000fe4000000081a */
[----:B-----5:R-:W-:Y:S01]  /*6350*/  I2F.S8 R52, UR10 ;  /* 0x0000000a00347d06 */ /* 0x020fe20008001400 */
[----:B-1----:R-:W-:Y:S01]  /*6360*/  IMAD.IADD R51, R7, 0x1, R28 ;  /* 0x0000000107337824 */ /* 0x002fe200078e021c */
[----:B------:R-:W0:Y:S06]  /*6370*/  LDCU.U8 UR10, c[0x3][0xcb] ;  /* 0x00c01960ff0a77ac */ /* 0x000e2c0008000000 */
[----:B------:R-:W-:Y:S01]  /*6380*/  I2F.S8 R32, UR9 ;  /* 0x0000000900207d06 */ /* 0x000fe20008001400 */
[----:B------:R-:W1:Y:S01]  /*6390*/  LDCU.U8 UR9, c[0x3][0xca] ;  /* 0x00c01940ff0977ac */ /* 0x000e620008000000 */
[----:B--2---:R-:W-:Y:S01]  /*63a0*/  ISETP.GE.U32.AND P0, PT, R48, R55, PT ;  /* 0x000000373000720c */ /* 0x004fe20003f06070 */
[----:B------:R-:W-:-:S05]  /*63b0*/  FADD R48, R25, 0.5 ;  /* 0x3f00000019307421 */ /* 0x000fca0000000000 */
[----:B------:R-:W2:Y:S07]  /*63c0*/  F2I.TRUNC.NTZ R25, R48 ;  /* 0x0000003000197305 */ /* 0x000eae000020f100 */
[----:B------:R-:W-:Y:S01]  /*63d0*/  @P0 LOP3.LUT R34, R34, 0x10000, RZ, 0xfc, !PT ;  /* 0x0001000022220812 */ /* 0x000fe200078efcff */
[----:B--2---:R-:W-:-:S05]  /*63e0*/  IMAD.IADD R54, R10, 0x1, R25 ;  /* 0x000000010a367824 */ /* 0x004fca00078e0219 */
[----:B------:R-:W-:Y:S02]  /*63f0*/  ISETP.GE.AND P0, PT, R54, RZ, PT ;  /* 0x000000ff3600720c */ /* 0x000fe40003f06270 */
[----:B------:R-:W-:-:S04]  /*6400*/  VIMNMX R25, PT, PT, R11, R54, PT ;  /* 0x000000360b197248 */ /* 0x000fc80003fe0100 */
[----:B------:R-:W-:Y:S02]  /*6410*/  SEL R25, R25, RZ, P0 ;  /* 0x000000ff19197207 */ /* 0x000fe40000000000 */
[----:B------:R-:W-:Y:S02]  /*6420*/  ISETP.GE.AND P0, PT, R33, RZ, PT ;  /* 0x000000ff2100720c */ /* 0x000fe40003f06270 */
[----:B------:R-:W-:-:S04]  /*6430*/  VIMNMX R33, PT, PT, R12, R33, PT ;  /* 0x000000210c217248 */ /* 0x000fc80003fe0100 */
[----:B------:R-:W-:Y:S02]  /*6440*/  SEL R33, R33, RZ, P0 ;  /* 0x000000ff21217207 */ /* 0x000fe40000000000 */
[----:B------:R-:W-:Y:S02]  /*6450*/  ISETP.GE.AND P0, PT, R51, RZ, PT ;  /* 0x000000ff3300720c */ /* 0x000fe40003f06270 */
[----:B------:R-:W-:-:S04]  /*6460*/  VIMNMX R51, PT, PT, R12, R51, PT ;  /* 0x000000330c337248 */ /* 0x000fc80003fe0100 */
[----:B------:R-:W-:-:S05]  /*6470*/  SEL R48, R51, RZ, P0 ;  /* 0x000000ff33307207 */ /* 0x000fca0000000000 */
[----:B------:R-:W-:Y:S02]  /*6480*/  IMAD R48, R27, UR8, R48 ;  /* 0x000000081b307c24 */ /* 0x000fe4000f8e0230 */
[----:B------:R-:W-:Y:S01]  /*6490*/  FMUL R27, R13, R52 ;  /* 0x000000340d1b7220 */ /* 0x000fe20000400000 */
[----:B------:R-:W-:-:S03]  /*64a0*/  IMAD R51, R22, UR8, R33 ;  /* 0x0000000816337c24 */ /* 0x000fc6000f8e0221 */
[----:B------:R-:W-:Y:S01]  /*64b0*/  FFMA R27, R0, R32, R27 ;  /* 0x00000020001b7223 */ /* 0x000fe2000000001b */
[----:B0-----:R-:W0:Y:S03]  /*64c0*/  I2F.S8 R54, UR10 ;  /* 0x0000000a00367d06 */ /* 0x001e260008001400 */
[----:B------:R-:W-:Y:S01]  /*64d0*/  FADD R33, R27, 0.5 ;  /* 0x3f0000001b217421 */ /* 0x000fe20000000000 */
[----:B------:R-:W-:-:S04]  /*64e0*/  FADD R29, R29, 0.5 ;  /* 0x3f0000001d1d7421 */ /* 0x000fc80000000000 */
[----:B-1----:R-:W-:Y:S01]  /*64f0*/  I2F.S8 R53, UR9 ;  /* 0x0000000900357d06 */ /* 0x002fe20008001400 */
[----:B------:R-:W-:Y:S01]  /*6500*/  FMUL R52, R0, R52 ;  /* 0x0000003400347220 */ /* 0x000fe20000400000 */
[----:B------:R-:W-:Y:S01]  /*6510*/  LOP3.LUT R34, R34, 0xffdfffff, RZ, 0xc0, !PT ;  /* 0xffdfffff22227812 */ /* 0x000fe200078ec0ff */
[----:B------:R-:W-:Y:S01]  /*6520*/  FADD R41, R41, 0.5 ;  /* 0x3f00000029297421 */ /* 0x000fe20000000000 */
[----:B------:R-:W1:Y:S04]  /*6530*/  LDCU.U8 UR10, c[0x3][0xcd] ;  /* 0x00c019a0ff0a77ac */ /* 0x000e680008000000 */
[----:B------:R-:W2:Y:S01]  /*6540*/  F2I.TRUNC.NTZ R33, R33 ;  /* 0x0000002100217305 */ /* 0x000ea2000020f100 */
[----:B------:R-:W5:Y:S07]  /*6550*/  LDCU.U8 UR9, c[0x3][0xcc] ;  /* 0x00c01980ff0977ac */ /* 0x000f6e0008000000 */
[----:B------:R0:W1:Y:S02]  /*6560*/  F2I.TRUNC.NTZ R28, R29 ;  /* 0x0000001d001c7305 */ /* 0x000064000020f100 */
[----:B0-----:R-:W-:Y:S01]  /*6570*/  FMUL R29, R13, R54 ;  /* 0x000000360d1d7220 */ /* 0x001fe20000400000 */
[----:B--2---:R-:W-:-:S03]  /*6580*/  IMAD.IADD R22, R10, 0x1, R33 ;  /* 0x000000010a167824 */ /* 0x004fc600078e0221 */
[----:B------:R-:W-:Y:S02]  /*6590*/  FFMA R29, R0, R53, R29 ;  /* 0x00000035001d7223 */ /* 0x000fe4000000001d */
[----:B------:R-:W-:Y:S01]  /*65a0*/  ISETP.GE.AND P0, PT, R22, RZ, PT ;  /* 0x000000ff1600720c */ /* 0x000fe20003f06270 */
[----:B-1----:R-:W-:Y:S02]  /*65b0*/  IMAD.IADD R27, R7, 0x1, R28 ;  /* 0x00000001071b7824 */ /* 0x002fe400078e021c */
[----:B------:R-:W-:Y:S01]  /*65c0*/  FADD R33, R29, 0.5 ;  /* 0x3f0000001d217421 */ /* 0x000fe20000000000 */
[----:B------:R-:W-:-:S04]  /*65d0*/  VIMNMX R22, PT, PT, R11, R22, PT ;  /* 0x000000160b167248 */ /* 0x000fc80003fe0100 */
[----:B------:R-:W-:Y:S01]  /*65e0*/  SEL R22, R22, RZ, P0 ;  /* 0x000000ff16167207 */ /* 0x000fe20000000000 */
[----:B------:R-:W0:Y:S01]  /*65f0*/  F2I.TRUNC.NTZ R33, R33 ;  /* 0x0000002100217305 */ /* 0x000e22000020f100 */
[----:B------:R-:W-:Y:S02]  /*6600*/  ISETP.GE.AND P0, PT, R27, RZ, PT ;  /* 0x000000ff1b00720c */ /* 0x000fe40003f06270 */
[----:B------:R-:W-:-:S04]  /*6610*/  VIMNMX R27, PT, PT, R12, R27, PT ;  /* 0x0000001b0c1b7248 */ /* 0x000fc80003fe0100 */
[----:B------:R-:W-:Y:S02]  /*6620*/  SEL R28, R27, RZ, P0 ;  /* 0x000000ff1b1c7207 */ /* 0x000fe40000000000 */
[----:B---3--:R-:W-:Y:S01]  /*6630*/  ISETP.GE.U32.AND P0, PT, R21, R50, PT ;  /* 0x000000321500720c */ /* 0x008fe20003f06070 */
[----:B------:R-:W-:Y:S01]  /*6640*/  FFMA R27, R13, R32, -R52 ;  /* 0x000000200d1b7223 */ /* 0x000fe20000000834 */
[----:B0-----:R-:W-:-:S05]  /*6650*/  IMAD.IADD R32, R10, 0x1, R33 ;  /* 0x000000010a207824 */ /* 0x001fca00078e0221 */
[----:B------:R-:W-:-:S06]  /*6660*/  VIMNMX R21, PT, PT, R11, R32, PT ;  /* 0x000000200b157248 */ /* 0x000fcc0003fe0100 */
[----:B------:R-:W-:Y:S02]  /*6670*/  @P0 LOP3.LUT R34, R34, 0x200000, RZ, 0xfc, !PT ;  /* 0x0020000022220812 */ /* 0x000fe400078efcff */
[----:B------:R-:W-:Y:S02]  /*6680*/  ISETP.GE.AND P0, PT, R32, RZ, PT ;  /* 0x000000ff2000720c */ /* 0x000fe40003f06270 */
[----:B------:R-:W0:Y:S01]  /*6690*/  F2I.TRUNC.NTZ R32, R41 ;  /* 0x0000002900207305 */ /* 0x000e22000020f100 */
[----:B------:R-:W-:Y:S01]  /*66a0*/  IMAD R50, R15, UR8, R28 ;  /* 0x000000080f327c24 */ /* 0x000fe2000f8e021c */
[----:B------:R-:W-:Y:S02]  /*66b0*/  SEL R21, R21, RZ, P0 ;  /* 0x000000ff15157207 */ /* 0x000fe40000000000 */
[----:B------:R-:W-:-:S04]  /*66c0*/  IADD3 R28, P0, PT, R49, UR4, RZ ;  /* 0x00000004311c7c10 */ /* 0x000fc8000ff1e0ff */
[----:B------:R-:W-:Y:S01]  /*66d0*/  LEA.HI.X.SX32 R29, R49, UR5, 0x1, P0 ;  /* 0x00000005311d7c11 */ /* 0x000fe200080f0eff */
[----:B------:R-:W-:Y:S01]  /*66e0*/  FMUL R54, R0, R54 ;  /* 0x0000003600367220 */ /* 0x000fe20000400000 */
[----:B0-----:R-:W-:-:S03]  /*66f0*/  IMAD.IADD R15, R7, 0x1, R32 ;  /* 0x00000001070f7824 */ /* 0x001fc600078e0220 */
[----:B------:R0:W2:Y:S02]  /*6700*/  LDG.E.U8 R52, desc[UR6][R28.64] ;  /* 0x000000061c347981 */ /* 0x0000a4000c1e1100 */
[----:B------:R-:W-:Y:S02]  /*6710*/  ISETP.GE.AND P0, PT, R15, RZ, PT ;  /* 0x000000ff0f00720c */ /* 0x000fe40003f06270 */
[----:B------:R-:W-:-:S04]  /*6720*/  VIMNMX R15, PT, PT, R12, R15, PT ;  /* 0x0000000f0c0f7248 */ /* 0x000fc80003fe0100 */
[----:B------:R-:W-:Y:S02]  /*6730*/  SEL R15, R15, RZ, P0 ;  /* 0x000000ff0f0f7207 */ /* 0x000fe40000000000 */
[----:B------:R-:W-:-:S04]  /*6740*/  IADD3 R32, P0, PT, R47, UR4, RZ ;  /* 0x000000042f207c10 */ /* 0x000fc8000ff1e0ff */
[----:B------:R-:W-:Y:S01]  /*6750*/  LEA.HI.X.SX32 R33, R47, UR5, 0x1, P0 ;  /* 0x000000052f217c11 */ /* 0x000fe200080f0eff */
[----:B------:R-:W-:-:S04]  /*6760*/  FFMA R41, R13, R53, -R54 ;  /* 0x000000350d297223 */ /* 0x000fc80000000836 */
[----:B------:R1:W2:Y:S01]  /*6770*/  LDG.E.U8 R53, desc[UR6][R32.64] ;  /* 0x0000000620357981 */ /* 0x0002a2000c1e1100 */
[----:B------:R-:W3:Y:S01]  /*6780*/  I2F.S8 R49, UR10 ;  /* 0x0000000a00317d06 */ /* 0x000ee20008001400 */
[----:B------:R-:W0:Y:S07]  /*6790*/  LDCU.U8 UR10, c[0x3][0xcf] ;  /* 0x00c019e0ff0a77ac */ /* 0x000e2e0008000000 */
[----:B-----5:R-:W5:Y:S01]  /*67a0*/  I2F.S8 R47, UR9 ;  /* 0x00000009002f7d06 */ /* 0x020f620008001400 */
[----:B------:R-:W1:Y:S01]  /*67b0*/  LDCU.U8 UR9, c[0x3][0xce] ;  /* 0x00c019c0ff0977ac */ /* 0x000e620008000000 */
[----:B------:R-:W-:-:S02]  /*67c0*/  IMAD R54, R14, UR8, R15 ;  /* 0x000000080e367c24 */ /* 0x000fc4000f8e020f */
[----:B------:R-:W-:Y:S01]  /*67d0*/  FMUL R30, R0, R57 ;  /* 0x00000039001e7220 */ /* 0x000fe20000400000 */
[----:B---3--:R-:W-:-:S03]  /*67e0*/  FMUL R15, R13, R49 ;  /* 0x000000310d0f7220 */ /* 0x008fc60000400000 */
[----:B------:R-:W-:Y:S01]  /*67f0*/  FFMA R30, R13, R56, -R30 ;  /* 0x000000380d1e7223 */ /* 0x000fe2000000081e */
[----:B0-----:R-:W0:Y:S01]  /*6800*/  I2F.S8 R57, UR10 ;  /* 0x0000000a00397d06 */ /* 0x001e220008001400 */
[----:B-----5:R-:W-:-:S07]  /*6810*/  FFMA R15, R0, R47, R15 ;  /* 0x0000002f000f7223 */ /* 0x020fce000000000f */
[----:B-1----:R-:W1:Y:S01]  /*6820*/  I2F.S8 R56, UR9 ;  /* 0x0000000900387d06 */ /* 0x002e620008001400 */
[----:B------:R-:W-:Y:S01]  /*6830*/  FADD R28, R15, 0.5 ;  /* 0x3f0000000f1c7421 */ /* 0x000fe20000000000 */
[----:B------:R-:W-:Y:S01]  /*6840*/  FADD R31, R31, 0.5 ;  /* 0x3f0000001f1f7421 */ /* 0x000fe20000000000 */
[----:B------:R-:W-:Y:S01]  /*6850*/  FADD R46, R46, 0.5 ;  /* 0x3f0000002e2e7421 */ /* 0x000fe20000000000 */
[----:B------:R-:W-:Y:S01]  /*6860*/  LOP3.LUT R34, R34, 0xfffbffff, RZ, 0xc0, !PT ;  /* 0xfffbffff22227812 */ /* 0x000fe200078ec0ff */
[----:B------:R-:W3:Y:S03]  /*6870*/  LDCU.U8 UR10, c[0x3][0xd1] ;  /* 0x00c01a20ff0a77ac */ /* 0x000ee60008000000 */
[----:B------:R-:W5:Y:S01]  /*6880*/  F2I.TRUNC.NTZ R15, R28 ;  /* 0x0000001c000f7305 */ /* 0x000f62000020f100 */
[----:B0-----:R-:W-:Y:S01]  /*6890*/  FMUL R29, R13, R57 ;  /* 0x000000390d1d7220 */ /* 0x001fe20000400000 */
[----:B------:R-:W0:Y:S03]  /*68a0*/  LDCU.U8 UR9, c[0x3][0xd0] ;  /* 0x00c01a00ff0977ac */ /* 0x000e260008000000 */
[----:B-1----:R-:W-:-:S04]  /*68b0*/  FFMA R29, R0, R56, R29 ;  /* 0x00000038001d7223 */ /* 0x002fc8000000001d */
[----:B------:R-:W-:Y:S01]  /*68c0*/  FADD R33, R29, 0.5 ;  /* 0x3f0000001d217421 */ /* 0x000fe20000000000 */
[----:B-----5:R-:W-:-:S05]  /*68d0*/  IMAD.IADD R14, R10, 0x1, R15 ;  /* 0x000000010a0e7824 */ /* 0x020fca00078e020f */
[----:B------:R-:W1:Y:S01]  /*68e0*/  F2I.TRUNC.NTZ R33, R33 ;  /* 0x0000002100217305 */ /* 0x000e62000020f100 */
[----:B------:R-:W-:Y:S02]  /*68f0*/  ISETP.GE.AND P0, PT, R14, RZ, PT ;  /* 0x000000ff0e00720c */ /* 0x000fe40003f06270 */
[----:B------:R-:W-:-:S05]  /*6900*/  VIMNMX R15, PT, PT, R11, R14, PT ;  /* 0x0000000e0b0f7248 */ /* 0x000fca0003fe0100 */
[----:B------:R-:W5:Y:S01]  /*6910*/  F2I.TRUNC.NTZ R32, R31 ;  /* 0x0000001f00207305 */ /* 0x000f62000020f100 */
[----:B------:R-:W-:Y:S02]  /*6920*/  SEL R15, R15, RZ, P0 ;  /* 0x000000ff0f0f7207 */ /* 0x000fe40000000000 */
[----:B----4-:R-:W-:Y:S01]  /*6930*/  ISETP.GE.U32.AND P0, PT, R44, R45, PT ;  /* 0x0000002d2c00720c */ /* 0x010fe20003f06070 */
[----:B-1----:R-:W-:-:S04]  /*6940*/  IMAD.IADD R28, R10, 0x1, R33 ;  /* 0x000000010a1c7824 */ /* 0x002fc800078e0221 */
[----:B------:R-:W1:Y:S08]  /*6950*/  F2I.TRUNC.NTZ R46, R46 ;  /* 0x0000002e002e7305 */ /* 0x000e70000020f100 */
[----:B------:R-:W-:Y:S01]  /*6960*/  @P0 LOP3.LUT R34, R34, 0x40000, RZ, 0xfc, !PT ;  /* 0x0004000022220812 */ /* 0x000fe200078efcff */
[----:B-----5:R-:W-:Y:S01]  /*6970*/  IMAD.IADD R29, R7, 0x1, R32 ;  /* 0x00000001071d7824 */ /* 0x020fe200078e0220 */
[----:B------:R-:W-:-:S02]  /*6980*/  ISETP.GE.AND P0, PT, R28, RZ, PT ;  /* 0x000000ff1c00720c */ /* 0x000fc40003f06270 */
[----:B------:R-:W-:-:S04]  /*6990*/  VIMNMX R28, PT, PT, R11, R28, PT ;  /* 0x0000001c0b1c7248 */ /* 0x000fc80003fe0100 */
[----:B------:R-:W-:Y:S02]  /*69a0*/  SEL R28, R28, RZ, P0 ;  /* 0x000000ff1c1c7207 */ /* 0x000fe40000000000 */
[----:B------:R-:W-:Y:S02]  /*69b0*/  ISETP.GE.AND P0, PT, R29, RZ, PT ;  /* 0x000000ff1d00720c */ /* 0x000fe40003f06270 */
[----:B------:R-:W-:-:S04]  /*69c0*/  VIMNMX R29, PT, PT, R12, R29, PT ;  /* 0x0000001d0c1d7248 */ /* 0x000fc80003fe0100 */
[----:B------:R-:W-:Y:S01]  /*69d0*/  SEL R32, R29, RZ, P0 ;  /* 0x000000ff1d207207 */ /* 0x000fe20000000000 */
[----:B-1----:R-:W-:-:S05]  /*69e0*/  IMAD.IADD R29, R7, 0x1, R46 ;  /* 0x00000001071d7824 */ /* 0x002fca00078e022e */
[----:B------:R-:W-:Y:S02]  /*69f0*/  ISETP.GE.AND P0, PT, R29, RZ, PT ;  /* 0x000000ff1d00720c */ /* 0x000fe40003f06270 */
[----:B------:R-:W-:Y:S01]  /*6a00*/  VIMNMX R29, PT, PT, R12, R29, PT ;  /* 0x0000001d0c1d7248 */ /* 0x000fe20003fe0100 */
[----:B------:R-:W-:-:S03]  /*6a10*/  IMAD R55, R3, UR8, R32 ;  /* 0x0000000803377c24 */ /* 0x000fc6000f8e0220 */
[----:B------:R-:W-:Y:S02]  /*6a20*/  SEL R29, R29, RZ, P0 ;  /* 0x000000ff1d1d7207 */ /* 0x000fe40000000000 */
[----:B------:R-:W-:-:S04]  /*6a30*/  IADD3 R32, P0, PT, R51, UR4, RZ ;  /* 0x0000000433207c10 */ /* 0x000fc8000ff1e0ff */
[----:B------:R-:W-:Y:S02]  /*6a40*/  LEA.HI.X.SX32 R33, R51, UR5, 0x1, P0 ;  /* 0x0000000533217c11 */ /* 0x000fe400080f0eff */
[----:B------:R-:W-:-:S03]  /*6a50*/  IADD3 R44, P0, PT, R48, UR4, RZ ;  /* 0x00000004302c7c10 */ /* 0x000fc6000ff1e0ff */
[----:B------:R1:W4:Y:S01]  /*6a60*/  LDG.E.U8 R3, desc[UR6][R32.64] ;  /* 0x0000000620037981 */ /* 0x000322000c1e1100 */
[----:B------:R-:W-:-:S05]  /*6a70*/  LEA.HI.X.SX32 R45, R48, UR5, 0x1, P0 ;  /* 0x00000005302d7c11 */ /* 0x000fca00080f0eff */
[----:B------:R-:W4:Y:S01]  /*6a80*/  LDG.E.U8 R44, desc[UR6][R44.64] ;  /* 0x000000062c2c7981 */ /* 0x000f22000c1e1100 */
[----:B---3--:R-:W1:Y:S01]  /*6a90*/  I2F.S8 R31, UR10 ;  /* 0x0000000a001f7d06 */ /* 0x008e620008001400 */
[----:B------:R-:W-:Y:S01]  /*6aa0*/  FMUL R14, R0, R49 ;  /* 0x00000031000e7220 */ /* 0x000fe20000400000 */
[----:B------:R-:W-:-:S06]  /*6ab0*/  IMAD R49, R4, UR8, R29 ;  /* 0x0000000804317c24 */ /* 0x000fcc000f8e021d */
[----:B0-----:R-:W0:Y:S01]  /*6ac0*/  I2F.S8 R29, UR9 ;  /* 0x00000009001d7d06 */ /* 0x001e220008001400 */
[C---:B------:R-:W-:Y:S01]  /*6ad0*/  IADD3 R46, P0, PT, R50.reuse, UR4, RZ ;  /* 0x00000004322e7c10 */ /* 0x040fe2000ff1e0ff */
[C---:B-1----:R-:W-:Y:S01]  /*6ae0*/  FMUL R33, R13.reuse, R31 ;  /* 0x0000001f0d217220 */ /* 0x042fe20000400000 */
[----:B------:R-:W-:Y:S02]  /*6af0*/  FFMA R14, R13, R47, -R14 ;  /* 0x0000002f0d0e7223 */ /* 0x000fe4000000080e */
[----:B------:R-:W-:Y:S01]  /*6b00*/  LEA.HI.X.SX32 R47, R50, UR5, 0x1, P0 ;  /* 0x00000005322f7c11 */ /* 0x000fe200080f0eff */
[----:B------:R-:W-:-:S04]  /*6b10*/  FMUL R32, R0, R31 ;  /* 0x0000001f00207220 */ /* 0x000fc80000400000 */
[----:B------:R1:W3:Y:S01]  /*6b20*/  LDG.E.U8 R46, desc[UR6][R46.64] ;  /* 0x000000062e2e7981 */ /* 0x0002e2000c1e1100 */
[----:B0-----:R-:W-:-:S04]  /*6b30*/  FFMA R33, R0, R29, R33 ;  /* 0x0000001d00217223 */ /* 0x001fc80000000021 */
[----:B------:R-:W-:-:S04]  /*6b40*/  FADD R50, R33, 0.5 ;  /* 0x3f00000021327421 */ /* 0x000fc80000000000 */
[----:B------:R-:W0:Y:S01]  /*6b50*/  F2I.TRUNC.NTZ R33, R50 ;  /* 0x0000003200217305 */ /* 0x000e22000020f100 */
[----:B------:R-:W-:Y:S01]  /*6b60*/  FFMA R29, R13, R29, -R32 ;  /* 0x0000001d0d1d7223 */ /* 0x000fe20000000820 */
[----:B0-----:R-:W-:-:S05]  /*6b70*/  IMAD.IADD R4, R10, 0x1, R33 ;  /* 0x000000010a047824 */ /* 0x001fca00078e0221 */
[----:B------:R-:W-:Y:S02]  /*6b80*/  ISETP.GE.AND P0, PT, R4, RZ, PT ;  /* 0x000000ff0400720c */ /* 0x000fe40003f06270 */
[----:B------:R-:W-:-:S04]  /*6b90*/  VIMNMX R4, PT, PT, R11, R4, PT ;  /* 0x000000040b047248 */ /* 0x000fc80003fe0100 */
[----:B------:R-:W-:Y:S02]  /*6ba0*/  SEL R4, R4, RZ, P0 ;  /* 0x000000ff04047207 */ /* 0x000fe40000000000 */
[----:B------:R-:W-:-:S04]  /*6bb0*/  IADD3 R32, P0, PT, R54, UR4, RZ ;  /* 0x0000000436207c10 */ /* 0x000fc8000ff1e0ff */
[----:B------:R-:W-:-:S05]  /*6bc0*/  LEA.HI.X.SX32 R33, R54, UR5, 0x1, P0 ;  /* 0x0000000536217c11 */ /* 0x000fca00080f0eff */
[----:B------:R0:W3:Y:S01]  /*6bd0*/  LDG.E.U8 R45, desc[UR6][R32.64] ;  /* 0x00000006202d7981 */ /* 0x0000e2000c1e1100 */
[----:B------:R-:W5:Y:S01]  /*6be0*/  LDCU.U8 UR10, c[0x3][0xd3] ;  /* 0x00c01a60ff0a77ac */ /* 0x000f620008000000 */
[----:B------:R-:W1:Y:S01]  /*6bf0*/  LDCU.U8 UR9, c[0x3][0xd2] ;  /* 0x00c01a40ff0977ac */ /* 0x000e620008000000 */
[----:B-----5:R-:W5:Y:S08]  /*6c00*/  I2F.S8 R51, UR10 ;  /* 0x0000000a00337d06 */ /* 0x020f700008001400 */
[----:B-1----:R-:W1:Y:S01]  /*6c10*/  I2F.S8 R47, UR9 ;  /* 0x00000009002f7d06 */ /* 0x002e620008001400 */
[----:B------:R-:W-:Y:S01]  /*6c20*/  LOP3.LUT R34, R34, 0xffffbfff, RZ, 0xc0, !PT ;  /* 0xffffbfff22227812 */ /* 0x000fe200078ec0ff */
[----:B------:R-:W-:Y:S01]  /*6c30*/  FADD R17, R17, 0.5 ;  /* 0x3f00000011117421 */ /* 0x000fe20000000000 */
[----:B------:R-:W-:Y:S01]  /*6c40*/  FADD R19, R19, 0.5 ;  /* 0x3f00000013137421 */ /* 0x000fe20000000000 */
[----:B------:R-:W2:Y:S01]  /*6c50*/  LDCU.U8 UR10, c[0x3][0xd5] ;  /* 0x00c01aa0ff0a77ac */ /* 0x000ea20008000000 */
[----:B-----5:R-:W-:Y:S01]  /*6c60*/  FMUL R31, R13, R51 ;  /* 0x000000330d1f7220 */ /* 0x020fe20000400000 */
[----:B------:R-:W5:Y:S03]  /*6c70*/  LDCU.U8 UR9, c[0x3][0xd4] ;  /* 0x00c01a80ff0977ac */ /* 0x000f660008000000 */
[----:B-1----:R-:W-:Y:S01]  /*6c80*/  FFMA R31, R0, R47, R31 ;  /* 0x0000002f001f7223 */ /* 0x002fe2000000001f */
[----:B0-----:R-:W-:Y:S01]  /*6c90*/  F2I.TRUNC.NTZ R32, R19 ;  /* 0x0000001300207305 */ /* 0x001fe2000020f100 */
[----:B--2---:R-:W-:-:S02]  /*6ca0*/  ISETP.GE.U32.AND P0, PT, R52, R53, PT ;  /* 0x000000353400720c */ /* 0x004fc40003f06070 */
[----:B------:R-:W-:-:S05]  /*6cb0*/  FADD R52, R31, 0.5 ;  /* 0x3f0000001f347421 */ /* 0x000fca0000000000 */
[----:B------:R-:W0:Y:S06]  /*6cc0*/  F2I.TRUNC.NTZ R31, R52 ;  /* 0x00000034001f7305 */ /* 0x000e2c000020f100 */
[----:B------:R-:W-:Y:S01]  /*6cd0*/  @P0 LOP3.LUT R34, R34, 0x4000, RZ, 0xfc, !PT ;  /* 0x0000400022220812 */ /* 0x000fe200078efcff */
[----:B0-----:R-:W-:-:S05]  /*6ce0*/  IMAD.IADD R50, R10, 0x1, R31 ;  /* 0x000000010a327824 */ /* 0x001fca00078e021f */
[----:B------:R-:W-:Y:S02]  /*6cf0*/  ISETP.GE.AND P0, PT, R50, RZ, PT ;  /* 0x000000ff3200720c */ /* 0x000fe40003f06270 */
[----:B------:R-:W-:Y:S02]  /*6d00*/  VIMNMX R31, PT, PT, R11, R50, PT ;  /* 0x000000320b1f7248 */ /* 0x000fe40003fe0100 */
[----:B------:R-:W0:Y:S02]  /*6d10*/  F2I.TRUNC.NTZ R50, R17 ;  /* 0x0000001100327305 */ /* 0x000e24000020f100 */
[----:B------:R-:W-:Y:S01]  /*6d20*/  SEL R31, R31, RZ, P0 ;  /* 0x000000ff1f1f7207 */ /* 0x000fe20000000000 */
[----:B0-----:R-:W-:-:S05]  /*6d30*/  IMAD.IADD R33, R7, 0x1, R50 ;  /* 0x0000000107217824 */ /* 0x001fca00078e0232 */
[----:B------:R-:W-:Y:S02]  /*6d40*/  ISETP.GE.AND P0, PT, R33, RZ, PT ;  /* 0x000000ff2100720c */ /* 0x000fe40003f06270 */
[----:B------:R-:W-:-:S04]  /*6d50*/  VIMNMX R33, PT, PT, R12, R33, PT ;  /* 0x000000210c217248 */ /* 0x000fc80003fe0100 */
[----:B------:R-:W-:Y:S01]  /*6d60*/  SEL R50, R33, RZ, P0 ;  /* 0x000000ff21327207 */ /* 0x000fe20000000000 */
[----:B------:R-:W-:Y:S02]  /*6d70*/  IMAD.IADD R33, R7, 0x1, R32 ;  /* 0x0000000107217824 */ /* 0x000fe400078e0220 */
[----:B------:R-:W-:Y:S02]  /*6d80*/  FMUL R32, R0, R51 ;  /* 0x0000003300207220 */ /* 0x000fe40000400000 */
[----:B------:R-:W0:Y:S02]  /*6d90*/  I2F.S8 R51, UR10 ;  /* 0x0000000a00337d06 */ /* 0x000e240008001400 */
[----:B------:R-:W-:-:S06]  /*6da0*/  FFMA R17, R13, R47, -R32 ;  /* 0x0000002f0d117223 */ /* 0x000fcc0000000820 */
[----:B-----5:R-:W1:Y:S01]  /*6db0*/  I2F.S8 R32, UR9 ;  /* 0x0000000900207d06 */ /* 0x020e620008001400 */
[----:B------:R-:W-:Y:S01]  /*6dc0*/  ISETP.GE.AND P0, PT, R33, RZ, PT ;  /* 0x000000ff2100720c */ /* 0x000fe20003f06270 */
[----:B------:R-:W-:Y:S01]  /*6dd0*/  IMAD R50, R9, UR8, R50 ;  /* 0x0000000809327c24 */ /* 0x000fe2000f8e0232 */
[----:B------:R-:W-:Y:S01]  /*6de0*/  VIMNMX R33, PT, PT, R12, R33, PT ;  /* 0x000000210c217248 */ /* 0x000fe20003fe0100 */
[----:B------:R-:W2:Y:S01]  /*6df0*/  LDCU.U8 UR10, c[0x3][0xd7] ;  /* 0x00c01ae0ff0a77ac */ /* 0x000ea20008000000 */
[----:B0-----:R-:W-:Y:S02]  /*6e00*/  FMUL R9, R13, R51 ;  /* 0x000000330d097220 */ /* 0x001fe40000400000 */
[----:B------:R-:W-:Y:S01]  /*6e10*/  SEL R33, R33, RZ, P0 ;  /* 0x000000ff21217207 */ /* 0x000fe20000000000 */
[----:B------:R-:W0:Y:S01]  /*6e20*/  LDCU.U8 UR9, c[0x3][0xd6] ;  /* 0x00c01ac0ff0977ac */ /* 0x000e220008000000 */
[----:B-1----:R-:W-:-:S03]  /*6e30*/  FFMA R9, R0, R32, R9 ;  /* 0x0000002000097223 */ /* 0x002fc60000000009 */
[----:B------:R-:W-:Y:S02]  /*6e40*/  IMAD R47, R42, UR8, R33 ;  /* 0x000000082a2f7c24 */ /* 0x000fe4000f8e0221 */
[----:B------:R-:W-:Y:S01]  /*6e50*/  FADD R42, R9, 0.5 ;  /* 0x3f000000092a7421 */ /* 0x000fe20000000000 */
[----:B------:R-:W-:-:S03]  /*6e60*/  FADD R19, R18, 0.5 ;  /* 0x3f00000012137421 */ /* 0x000fc60000000000 */
[----:B------:R-:W1:Y:S08]  /*6e70*/  F2I.TRUNC.NTZ R9, R42 ;  /* 0x0000002a00097305 */ /* 0x000e70000020f100 */
[----:B------:R-:W5:Y:S08]  /*6e80*/  F2I.TRUNC.NTZ R18, R19 ;  /* 0x0000001300127305 */ /* 0x000f70000020f100 */
[----:B--2---:R-:W2:Y:S01]  /*6e90*/  I2F.S8 R54, UR10 ;  /* 0x0000000a00367d06 */ /* 0x004ea20008001400 */
[----:B-1----:R-:W-:-:S07]  /*6ea0*/  IMAD.IADD R52, R10, 0x1, R9 ;  /* 0x000000010a347824 */ /* 0x002fce00078e0209 */
[----:B0-----:R-:W0:Y:S01]  /*6eb0*/  I2F.S8 R53, UR9 ;  /* 0x0000000900357d06 */ /* 0x001e220008001400 */
[----:B------:R-:W-:Y:S01]  /*6ec0*/  ISETP.GE.AND P0, PT, R52, RZ, PT ;  /* 0x000000ff3400720c */ /* 0x000fe20003f06270 */
[----:B-----5:R-:W-:Y:S01]  /*6ed0*/  IMAD.IADD R33, R7, 0x1, R18 ;  /* 0x0000000107217824 */ /* 0x020fe200078e0212 */
[----:B------:R-:W-:Y:S02]  /*6ee0*/  VIMNMX R9, PT, PT, R11, R52, PT ;  /* 0x000000340b097248 */ /* 0x000fe40003fe0100 */
[----:B------:R-:W-:Y:S01]  /*6ef0*/  LOP3.LUT R34, R34, 0xfeffffff, RZ, 0xc0, !PT ;  /* 0xfeffffff22227812 */ /* 0x000fe200078ec0ff */
[----:B------:R-:W1:Y:S01]  /*6f00*/  LDCU.U8 UR10, c[0x3][0xd9] ;  /* 0x00c01b20ff0a77ac */ /* 0x000e620008000000 */
[----:B--2---:R-:W-:Y:S01]  /*6f10*/  FMUL R19, R13, R54 ;  /* 0x000000360d137220 */ /* 0x004fe20000400000 */
[----:B------:R-:W-:Y:S02]  /*6f20*/  SEL R9, R9, RZ, P0 ;  /* 0x000000ff09097207 */ /* 0x000fe40000000000 */
[----:B------:R-:W-:Y:S01]  /*6f30*/  ISETP.GE.AND P0, PT, R33, RZ, PT ;  /* 0x000000ff2100720c */ /* 0x000fe20003f06270 */
[----:B------:R-:W2:Y:S01]  /*6f40*/  LDCU.U8 UR9, c[0x3][0xd8] ;  /* 0x00c01b00ff0977ac */ /* 0x000ea20008000000 */
[----:B------:R-:W-:Y:S01]  /*6f50*/  VIMNMX R33, PT, PT, R12, R33, PT ;  /* 0x000000210c217248 */ /* 0x000fe20003fe0100 */
[----:B0-----:R-:W-:-:S03]  /*6f60*/  FFMA R19, R0, R53, R19 ;  /* 0x0000003500137223 */ /* 0x001fc60000000013 */
[----:B------:R-:W-:Y:S01]  /*6f70*/  SEL R33, R33, RZ, P0 ;  /* 0x000000ff21217207 */ /* 0x000fe20000000000 */
[----:B------:R-:W-:Y:S01]  /*6f80*/  FADD R42, R19, 0.5 ;  /* 0x3f000000132a7421 */ /* 0x000fe20000000000 */
[----:B----4-:R-:W-:Y:S01]  /*6f90*/  ISETP.GE.U32.AND P0, PT, R3, R44, PT ;  /* 0x0000002c0300720c */ /* 0x010fe20003f06070 */
[----:B------:R-:W-:Y:S02]  /*6fa0*/  FMUL R18, R0, R51 ;  /* 0x0000003300127220 */ /* 0x000fe40000400000 */
[----:B------:R-:W0:Y:S01]  /*6fb0*/  F2I.TRUNC.NTZ R3, R42 ;  /* 0x0000002a00037305 */ /* 0x000e22000020f100 */
[----:B------:R-:W-:Y:S02]  /*6fc0*/  IMAD R51, R16, UR8, R33 ;  /* 0x0000000810337c24 */ /* 0x000fe4000f8e0221 */
[----:B------:R-:W-:Y:S01]  /*6fd0*/  FADD R16, R43, 0.5 ;  /* 0x3f0000002b107421 */ /* 0x000fe20000000000 */
[----:B------:R-:W-:-:S05]  /*6fe0*/  FFMA R18, R13, R32, -R18 ;  /* 0x000000200d127223 */ /* 0x000fca0000000812 */
[----:B------:R-:W4:Y:S01]  /*6ff0*/  F2I.TRUNC.NTZ R16, R16 ;  /* 0x0000001000107305 */ /* 0x000f22000020f100 */
[----:B------:R-:W-:Y:S01]  /*7000*/  @P0 LOP3.LUT R34, R34, 0x1000000, RZ, 0xfc, !PT ;  /* 0x0100000022220812 */ /* 0x000fe200078efcff */
[----:B0-----:R-:W-:-:S05]  /*7010*/  IMAD.IADD R32, R10, 0x1, R3 ;  /* 0x000000010a207824 */ /* 0x001fca00078e0203 */
        /* <DEDUP_REMOVED lines=8> */
[----:B------:R-:W-:Y:S01]  /*70a0*/  FMUL R44, R0, R54 ;  /* 0x00000036002c7220 */ /* 0x000fe20000400000 */
[----:B------:R0:W4:Y:S02]  /*70b0*/  LDG.E.U8 R52, desc[UR6][R32.64] ;  /* 0x0000000620347981 */ /* 0x000124000c1e1100 */
[----:B------:R-:W-:Y:S02]  /*70c0*/  SEL R19, R19, RZ, P0 ;  /* 0x000000ff13137207 */ /* 0x000fe40000000000 */
[----:B------:R-:W-:-:S04]  /*70d0*/  IADD3 R42, P0, PT, R49, UR4, RZ ;  /* 0x00000004312a7c10 */ /* 0x000fc8000ff1e0ff */
[----:B------:R-:W-:Y:S01]  /*70e0*/  LEA.HI.X.SX32 R43, R49, UR5, 0x1, P0 ;  /* 0x00000005312b7c11 */ /* 0x000fe200080f0eff */
[----:B------:R-:W-:-:S04]  /*70f0*/  FFMA R44, R13, R53, -R44 ;  /* 0x000000350d2c7223 */ /* 0x000fc8000000082c */
[----:B------:R5:W4:Y:S01]  /*7100*/  LDG.E.U8 R53, desc[UR6][R42.64] ;  /* 0x000000062a357981 */ /* 0x000b22000c1e1100 */
[----:B-1----:R-:W1:Y:S01]  /*7110*/  I2F.S8 R55, UR10 ;  /* 0x0000000a00377d06 */ /* 0x002e620008001400 */
[----:B------:R-:W0:Y:S07]  /*7120*/  LDCU.U8 UR10, c[0x3][0xdb] ;  /* 0x00c01b60ff0a77ac */ /* 0x000e2e0008000000 */
[----:B--2---:R-:W2:Y:S01]  /*7130*/  I2F.S8 R49, UR9 ;  /* 0x0000000900317d06 */ /* 0x004ea20008001400 */
[----:B------:R-:W3:Y:S01]  /*7140*/  LDCU.U8 UR9, c[0x3][0xda] ;  /* 0x00c01b40ff0977ac */ /* 0x000ee20008000000 */
[----:B------:R-:W-:-:S02]  /*7150*/  IMAD R54, R8, UR8, R19 ;  /* 0x0000000808367c24 */ /* 0x000fc4000f8e0213 */
[----:B------:R-:W-:Y:S01]  /*7160*/  FMUL R48, R0, R57 ;  /* 0x0000003900307220 */ /* 0x000fe20000400000 */
[----:B-1----:R-:W-:-:S03]  /*7170*/  FMUL R19, R13, R55 ;  /* 0x000000370d137220 */ /* 0x002fc60000400000 */
[----:B------:R-:W-:Y:S01]  /*7180*/  FFMA R48, R13, R56, -R48 ;  /* 0x000000380d307223 */ /* 0x000fe20000000830 */
[----:B0-----:R-:W0:Y:S01]  /*7190*/  I2F.S8 R57, UR10 ;  /* 0x0000000a00397d06 */ /* 0x001e220008001400 */
[----:B--2---:R-:W-:-:S04]  /*71a0*/  FFMA R19, R0, R49, R19 ;  /* 0x0000003100137223 */ /* 0x004fc80000000013 */
[----:B------:R-:W-:-:S03]  /*71b0*/  FADD R32, R19, 0.5 ;  /* 0x3f00000013207421 */ /* 0x000fc60000000000 */
[----:B---3--:R-:W1:Y:S01]  /*71c0*/  I2F.S8 R56, UR9 ;  /* 0x0000000900387d06 */ /* 0x008e620008001400 */
[----:B------:R-:W-:Y:S01]  /*71d0*/  FADD R2, R2, 0.5 ;  /* 0x3f00000002027421 */ /* 0x000fe20000000000 */
[----:B------:R-:W-:Y:S01]  /*71e0*/  FADD R30, R30, 0.5 ;  /* 0x3f0000001e1e7421 */ /* 0x000fe20000000000 */
[----:B------:R-:W-:Y:S01]  /*71f0*/  LOP3.LUT R34, R34, 0xffefffff, RZ, 0xc0, !PT ;  /* 0xffefffff22227812 */ /* 0x000fe200078ec0ff */
[----:B------:R-:W2:Y:S04]  /*7200*/  LDCU.U8 UR10, c[0x3][0xdd] ;  /* 0x00c01ba0ff0a77ac */ /* 0x000ea80008000000 */
[----:B------:R3:W5:Y:S01]  /*7210*/  F2I.TRUNC.NTZ R19, R32 ;  /* 0x0000002000137305 */ /* 0x000762000020f100 */
[----:B0-----:R-:W-:Y:S01]  /*7220*/  FMUL R33, R13, R57 ;  /* 0x000000390d217220 */ /* 0x001fe20000400000 */
[----:B------:R-:W0:Y:S03]  /*7230*/  LDCU.U8 UR9, c[0x3][0xdc] ;  /* 0x00c01b80ff0977ac */ /* 0x000e260008000000 */
[----:B-1----:R-:W-:-:S04]  /*7240*/  FFMA R33, R0, R56, R33 ;  /* 0x0000003800217223 */ /* 0x002fc80000000021 */
[----:B---3--:R-:W-:Y:S01]  /*7250*/  FADD R32, R33, 0.5 ;  /* 0x3f00000021207421 */ /* 0x008fe20000000000 */
[----:B-----5:R-:W-:-:S03]  /*7260*/  IMAD.IADD R8, R10, 0x1, R19 ;  /* 0x000000010a087824 */ /* 0x020fc600078e0213 */
[----:B------:R-:W1:Y:S02]  /*7270*/  F2I.TRUNC.NTZ R33, R32 ;  /* 0x0000002000217305 */ /* 0x000e64000020f100 */
[----:B------:R-:W-:Y:S02]  /*7280*/  ISETP.GE.AND P0, PT, R8, RZ, PT ;  /* 0x000000ff0800720c */ /* 0x000fe40003f06270 */
[----:B------:R-:W-:-:S04]  /*7290*/  VIMNMX R16, PT, PT, R11, R8, PT ;  /* 0x000000080b107248 */ /* 0x000fc80003fe0100 */
[----:B------:R-:W3:Y:S01]  /*72a0*/  F2I.TRUNC.NTZ R2, R2 ;  /* 0x0000000200027305 */ /* 0x000ee2000020f100 */
[----:B------:R-:W-:Y:S02]  /*72b0*/  SEL R16, R16, RZ, P0 ;  /* 0x000000ff10107207 */ /* 0x000fe40000000000 */
[----:B------:R-:W-:Y:S01]  /*72c0*/  ISETP.GE.U32.AND P0, PT, R46, R45, PT ;  /* 0x0000002d2e00720c */ /* 0x000fe20003f06070 */
[----:B------:R-:W-:-:S04]  /*72d0*/  FMUL R8, R0, R55 ;  /* 0x0000003700087220 */ /* 0x000fc80000400000 */
[----:B------:R-:W5:Y:S01]  /*72e0*/  F2I.TRUNC.NTZ R30, R30 ;  /* 0x0000001e001e7305 */ /* 0x000f62000020f100 */
[----:B------:R-:W-:Y:S01]  /*72f0*/  FFMA R19, R13, R49, -R8 ;  /* 0x000000310d137223 */ /* 0x000fe20000000808 */
[----:B-1----:R-:W-:Y:S02]  /*7300*/  IMAD.IADD R8, R10, 0x1, R33 ;  /* 0x000000010a087824 */ /* 0x002fe400078e0221 */
[----:B---3--:R-:W-:-:S04]  /*7310*/  IMAD.IADD R33, R7, 0x1, R2 ;  /* 0x0000000107217824 */ /* 0x008fc800078e0202 */
[----:B------:R-:W-:Y:S02]  /*7320*/  @P0 LOP3.LUT R34, R34, 0x100000, RZ, 0xfc, !PT ;  /* 0x0010000022220812 */ /* 0x000fe400078efcff */
[----:B------:R-:W-:Y:S02]  /*7330*/  ISETP.GE.AND P0, PT, R8, RZ, PT ;  /* 0x000000ff0800720c */ /* 0x000fe40003f06270 */
[----:B------:R-:W-:Y:S01]  /*7340*/  VIMNMX R8, PT, PT, R11, R8, PT ;  /* 0x000000080b087248 */ /* 0x000fe20003fe0100 */
[----:B-----5:R-:W-:-:S03]  /*7350*/  IMAD.IADD R43, R7, 0x1, R30 ;  /* 0x00000001072b7824 */ /* 0x020fc600078e021e */
[----:B------:R-:W-:Y:S02]  /*7360*/  SEL R8, R8, RZ, P0 ;  /* 0x000000ff08087207 */ /* 0x000fe40000000000 */
[----:B------:R-:W-:Y:S02]  /*7370*/  ISETP.GE.AND P0, PT, R33, RZ, PT ;  /* 0x000000ff2100720c */ /* 0x000fe40003f06270 */
[----:B------:R-:W-:-:S04]  /*7380*/  VIMNMX R33, PT, PT, R12, R33, PT ;  /* 0x000000210c217248 */ /* 0x000fc80003fe0100 */
[----:B------:R-:W-:Y:S02]  /*7390*/  SEL R33, R33, RZ, P0 ;  /* 0x000000ff21217207 */ /* 0x000fe40000000000 */
[----:B------:R-:W-:Y:S02]  /*73a0*/  ISETP.GE.AND P0, PT, R43, RZ, PT ;  /* 0x000000ff2b00720c */ /* 0x000fe40003f06270 */
[----:B------:R-:W-:-:S04]  /*73b0*/  VIMNMX R43, PT, PT, R12, R43, PT ;  /* 0x0000002b0c2b7248 */ /* 0x000fc80003fe0100 */
[----:B------:R-:W-:Y:S02]  /*73c0*/  SEL R43, R43, RZ, P0 ;  /* 0x000000ff2b2b7207 */ /* 0x000fe40000000000 */
[----:B------:R-:W-:Y:S01]  /*73d0*/  IADD3 R32, P0, PT, R50, UR4, RZ ;  /* 0x0000000432207c10 */ /* 0x000fe2000ff1e0ff */
[----:B------:R-:W-:-:S03]  /*73e0*/  IMAD R55, R20, UR8, R33 ;  /* 0x0000000814377c24 */ /* 0x000fc6000f8e0221 */
[----:B------:R-:W-:Y:S02]  /*73f0*/  LEA.HI.X.SX32 R33, R50, UR5, 0x1, P0 ;  /* 0x0000000532217c11 */ /* 0x000fe400080f0eff */
[C---:B------:R-:W-:Y:S01]  /*7400*/  IADD3 R42, P0, PT, R47.reuse, UR4, RZ ;  /* 0x000000042f2a7c10 */ /* 0x040fe2000ff1e0ff */
[----:B------:R-:W-:Y:S02]  /*7410*/  IMAD R49, R6, UR8, R43 ;  /* 0x0000000806317c24 */ /* 0x000fe4000f8e022b */
[----:B------:R1:W3:Y:S01]  /*7420*/  LDG.E.U8 R2, desc[UR6][R32.64] ;  /* 0x0000000620027981 */ /* 0x0002e2000c1e1100 */
[----:B------:R-:W-:Y:S02]  /*7430*/  LEA.HI.X.SX32 R43, R47, UR5, 0x1, P0 ;  /* 0x000000052f2b7c11 */ /* 0x000fe400080f0eff */
[----:B------:R-:W-:-:S04]  /*7440*/  IADD3 R46, P0, PT, R51, UR4, RZ ;  /* 0x00000004332e7c10 */ /* 0x000fc8000ff1e0ff */
[----:B------:R-:W-:Y:S02]  /*7450*/  LEA.HI.X.SX32 R47, R51, UR5, 0x1, P0 ;  /* 0x00000005332f7c11 */ /* 0x000fe400080f0eff */
[----:B------:R-:W3:Y:S01]  /*7460*/  LDG.E.U8 R51, desc[UR6][R42.64] ;  /* 0x000000062a337981 */ /* 0x000ee2000c1e1100 */
[----:B--2---:R-:W1:Y:S08]  /*7470*/  I2F.S8 R30, UR10 ;  /* 0x0000000a001e7d06 */ /* 0x004e700008001400 */
[----:B0-----:R-:W0:Y:S01]  /*7480*/  I2F.S8 R20, UR9 ;  /* 0x0000000900147d06 */ /* 0x001e220008001400 */
[C---:B------:R-:W-:Y:S01]  /*7490*/  FMUL R6, R0.reuse, R57 ;  /* 0x0000003900067220 */ /* 0x040fe20000400000 */
[----:B------:R2:W5:Y:S01]  /*74a0*/  LDG.E.U8 R46, desc[UR6][R46.64] ;  /* 0x000000062e2e7981 */ /* 0x000562000c1e1100 */
[----:B-1----:R-:W-:Y:S01]  /*74b0*/  FMUL R33, R13, R30 ;  /* 0x0000001e0d217220 */ /* 0x002fe20000400000 */
[----:B------:R-:W1:Y:S03]  /*74c0*/  LDCU.U8 UR10, c[0x3][0xdf] ;  /* 0x00c01be0ff0a77ac */ /* 0x000e660008000000 */
[----:B0-----:R-:W-:-:S04]  /*74d0*/  FFMA R33, R0, R20, R33 ;  /* 0x0000001400217223 */ /* 0x001fc80000000021 */
[----:B------:R-:W-:Y:S01]  /*74e0*/  FADD R50, R33, 0.5 ;  /* 0x3f00000021327421 */ /* 0x000fe20000000000 */
[----:B------:R-:W2:Y:S03]  /*74f0*/  LDCU.U8 UR9, c[0x3][0xde] ;  /* 0x00c01bc0ff0977ac */ /* 0x000ea60008000000 */
[----:B------:R-:W0:Y:S01]  /*7500*/  F2I.TRUNC.NTZ R33, R50 ;  /* 0x0000003200217305 */ /* 0x000e22000020f100 */
[----:B------:R-:W-:-:S07]  /*7510*/  FFMA R45, R13, R56, -R6 ;  /* 0x000000380d2d7223 */ /* 0x000fce0000000806 */
[----:B-1----:R-:W-:Y:S01]  /*7520*/  I2F.S8 R50, UR10 ;  /* 0x0000000a00327d06 */ /* 0x002fe20008001400 */
[----:B0-----:R-:W-:-:S07]  /*7530*/  IMAD.IADD R6, R10, 0x1, R33 ;  /* 0x000000010a067824 */ /* 0x001fce00078e0221 */
[----:B--2---:R-:W-:Y:S01]  /*7540*/  I2F.S8 R47, UR9 ;  /* 0x00000009002f7d06 */ /* 0x004fe20008001400 */
[----:B------:R-:W-:Y:S01]  /*7550*/  FADD R24, R24, 0.5 ;  /* 0x3f00000018187421 */ /* 0x000fe20000000000 */
[----:B------:R-:W-:Y:S01]  /*7560*/  FMUL R30, R0, R30 ;  /* 0x0000001e001e7220 */ /* 0x000fe20000400000 */
[----:B------:R-:W-:Y:S01]  /*7570*/  LOP3.LUT R34, R34, 0xffff7fff, RZ, 0xc0, !PT ;  /* 0xffff7fff22227812 */ /* 0x000fe200078ec0ff */
[----:B------:R-:W0:Y:S01]  /*7580*/  LDCU.U8 UR10, c[0x3][0xe1] ;  /* 0x00c01c20ff0a77ac */ /* 0x000e220008000000 */
[----:B------:R-:W-:Y:S02]  /*7590*/  ISETP.GE.AND P0, PT, R6, RZ, PT ;  /* 0x000000ff0600720c */ /* 0x000fe40003f06270 */
[----:B------:R-:W-:Y:S01]  /*75a0*/  VIMNMX R6, PT, PT, R11, R6, PT ;  /* 0x000000060b067248 */ /* 0x000fe20003fe0100 */
[----:B------:R-:W1:Y:S03]  /*75b0*/  LDCU.U8 UR9, c[0x3][0xe0] ;  /* 0x00c01c00ff0977ac */ /* 0x000e660008000000 */
[----:B------:R-:W-:-:S02]  /*75c0*/  SEL R6, R6, RZ, P0 ;  /* 0x000000ff06067207 */ /* 0x000fc40000000000 */
[----:B------:R-:W-:-:S04]  /*75d0*/  IADD3 R32, P0, PT, R54, UR4, RZ ;  /* 0x0000000436207c10 */ /* 0x000fc8000ff1e0ff */
[----:B------:R-:W-:-:S05]  /*75e0*/  LEA.HI.X.SX32 R33, R54, UR5, 0x1, P0 ;  /* 0x0000000536217c11 */ /* 0x000fca00080f0eff */
[----:B------:R2:W5:Y:S01]  /*75f0*/  LDG.E.U8 R43, desc[UR6][R32.64] ;  /* 0x00000006202b7981 */ /* 0x000562000c1e1100 */
[----:B------:R-:W2:Y:S01]  /*7600*/  F2I.TRUNC.NTZ R24, R24 ;  /* 0x0000001800187305 */ /* 0x000ea2000020f100 */
[----:B------:R-:W-:Y:S01]  /*7610*/  FFMA R20, R13, R20, -R30 ;  /* 0x000000140d147223 */ /* 0x000fe2000000081e */
[----:B--2---:R-:W-:Y:S02]  /*7620*/  IMAD.IADD R33, R7, 0x1, R24 ;  /* 0x0000000107217824 */ /* 0x004fe400078e0218 */
[----:B------:R-:W-:-:S04]  /*7630*/  FMUL R24, R0, R50 ;  /* 0x0000003200187220 */ /* 0x000fc80000400000 */
[----:B------:R-:W-:Y:S01]  /*7640*/  FFMA R24, R13, R47, -R24 ;  /* 0x0000002f0d187223 */ /* 0x000fe20000000818 */
[----:B------:R-:W-:-:S06]  /*7650*/  FADD R26, R26, 0.5 ;  /* 0x3f0000001a1a7421 */ /* 0x000fcc0000000000 */
[----:B------:R-:W-:Y:S01]  /*7660*/  F2I.TRUNC.NTZ R26, R26 ;  /* 0x0000001a001a7305 */ /* 0x000fe2000020f100 */
[----:B----4-:R-:W-:Y:S01]  /*7670*/  ISETP.GE.U32.AND P0, PT, R52, R53, PT ;  /* 0x000000353400720c */ /* 0x010fe20003f06070 */
[----:B------:R-:W-:-:S04]  /*7680*/  FMUL R53, R13, R50 ;  /* 0x000000320d357220 */ /* 0x000fc80000400000 */
[----:B------:R-:W-:-:S04]  /*7690*/  FFMA R53, R0, R47, R53 ;  /* 0x0000002f00357223 */ /* 0x000fc80000000035 */
[----:B------:R-:W-:-:S06]  /*76a0*/  FADD R53, R53, 0.5 ;  /* 0x3f00000035357421 */ /* 0x000fcc0000000000 */
[----:B------:R-:W2:Y:S01]  /*76b0*/  F2I.TRUNC.NTZ R53, R53 ;  /* 0x0000003500357305 */ /* 0x000ea2000020f100 */
[----:B------:R-:W-:Y:S01]  /*76c0*/  @P0 LOP3.LUT R34, R34, 0x8000, RZ, 0xfc, !PT ;  /* 0x0000800022220812 */ /* 0x000fe200078efcff */
[----:B--2---:R-:W-:-:S05]  /*76d0*/  IMAD.IADD R30, R10, 0x1, R53 ;  /* 0x000000010a1e7824 */ /* 0x004fca00078e0235 */
[----:B------:R-:W-:Y:S02]  /*76e0*/  ISETP.GE.AND P0, PT, R30, RZ, PT ;  /* 0x000000ff1e00720c */ /* 0x000fe40003f06270 */
[----:B------:R-:W-:-:S04]  /*76f0*/  VIMNMX R30, PT, PT, R11, R30, PT ;  /* 0x0000001e0b1e7248 */ /* 0x000fc80003fe0100 */
[----:B------:R-:W-:Y:S02]  /*7700*/  SEL R30, R30, RZ, P0 ;  /* 0x000000ff1e1e7207 */ /* 0x000fe40000000000 */
[----:B------:R-:W-:Y:S02]  /*7710*/  ISETP.GE.AND P0, PT, R33, RZ, PT ;  /* 0x000000ff2100720c */ /* 0x000fe40003f06270 */
[----:B------:R-:W-:Y:S01]  /*7720*/  VIMNMX R33, PT, PT, R12, R33, PT ;  /* 0x000000210c217248 */ /* 0x000fe20003fe0100 */
[----:B0-----:R-:W0:Y:S03]  /*7730*/  I2F.S8 R50, UR10 ;  /* 0x0000000a00327d06 */ /* 0x001e260008001400 */
[----:B------:R-:W-:-:S05]  /*7740*/  SEL R32, R33, RZ, P0 ;  /* 0x000000ff21207207 */ /* 0x000fca0000000000 */
[----:B------:R-:W-:Y:S02]  /*7750*/  IMAD R47, R23, UR8, R32 ;  /* 0x00000008172f7c24 */ /* 0x000fe4000f8e0220 */
[----:B-1----:R-:W1:Y:S01]  /*7760*/  I2F.S8 R32, UR9 ;  /* 0x0000000900207d06 */ /* 0x002e620008001400 */
[----:B0-----:R-:W-:-:S04]  /*7770*/  FMUL R23, R13, R50 ;  /* 0x000000320d177220 */ /* 0x001fc80000400000 */
[----:B-1----:R-:W-:-:S04]  /*7780*/  FFMA R23, R0, R32, R23 ;  /* 0x0000002000177223 */ /* 0x002fc80000000017 */
[----:B------:R-:W-:-:S04]  /*7790*/  FADD R52, R23, 0.5 ;  /* 0x3f00000017347421 */ /* 0x000fc80000000000 */
[----:B------:R-:W0:Y:S01]  /*77a0*/  F2I.TRUNC.NTZ R23, R52 ;  /* 0x0000003400177305 */ /* 0x000e22000020f100 */
[----:B------:R-:W1:Y:S01]  /*77b0*/  LDCU.U8 UR10, c[0x3][0xe3] ;  /* 0x00c01c60ff0a77ac */ /* 0x000e620008000000 */
[----:B------:R-:W-:Y:S01]  /*77c0*/  IMAD.IADD R33, R7, 0x1, R26 ;  /* 0x0000000107217824 */ /* 0x000fe200078e021a */
[----:B------:R-:W2:Y:S04]  /*77d0*/  LDCU.U8 UR9, c[0x3][0xe2] ;  /* 0x00c01c40ff0977ac */ /* 0x000ea80008000000 */
[----:B------:R-:W-:Y:S02]  /*77e0*/  ISETP.GE.AND P0, PT, R33, RZ, PT ;  /* 0x000000ff2100720c */ /* 0x000fe40003f06270 */
[----:B------:R-:W-:Y:S01]  /*77f0*/  VIMNMX R33, PT, PT, R12, R33, PT ;  /* 0x000000210c217248 */ /* 0x000fe20003fe0100 */
[----:B------:R-:W-:Y:S01]  /*7800*/  FADD R27, R27, 0.5 ;  /* 0x3f0000001b1b7421 */ /* 0x000fe20000000000 */
[----:B0-----:R-:W-:-:S02]  /*7810*/  IMAD.IADD R26, R10, 0x1, R23 ;  /* 0x000000010a1a7824 */ /* 0x001fc400078e0217 */
[----:B------:R-:W-:-:S03]  /*7820*/  SEL R42, R33, RZ, P0 ;  /* 0x000000ff212a7207 */ /* 0x000fc60000000000 */
[----:B------:R-:W-:Y:S02]  /*7830*/  ISETP.GE.AND P0, PT, R26, RZ, PT ;  /* 0x000000ff1a00720c */ /* 0x000fe40003f06270 */
[----:B------:R-:W-:Y:S02]  /*7840*/  VIMNMX R23, PT, PT, R11, R26, PT ;  /* 0x0000001a0b177248 */ /* 0x000fe40003fe0100 */
[----:B------:R-:W0:Y:S08]  /*7850*/  F2I.TRUNC.NTZ R26, R27 ;  /* 0x0000001b001a7305 */ /* 0x000e30000020f100 */
[----:B-1----:R-:W1:Y:S01]  /*7860*/  I2F.S8 R53, UR10 ;  /* 0x0000000a00357d06 */ /* 0x002e620008001400 */
[----:B------:R-:W-:-:S07]  /*7870*/  IMAD R42, R25, UR8, R42 ;  /* 0x00000008192a7c24 */ /* 0x000fce000f8e022a */
[----:B--2---:R-:W2:Y:S01]  /*7880*/  I2F.S8 R52, UR9 ;  /* 0x0000000900347d06 */ /* 0x004ea20008001400 */
[----:B0-----:R-:W-:Y:S01]  /*7890*/  IMAD.IADD R25, R7, 0x1, R26 ;  /* 0x0000000107197824 */ /* 0x001fe200078e021a */
[----:B------:R-:W-:Y:S01]  /*78a0*/  SEL R23, R23, RZ, P0 ;  /* 0x000000ff17177207 */ /* 0x000fe20000000000 */
[----:B------:R-:W-:Y:S01]  /*78b0*/  FMUL R50, R0, R50 ;  /* 0x0000003200327220 */ /* 0x000fe20000400000 */
[----:B------:R-:W-:Y:S01]  /*78c0*/  FADD R41, R41, 0.5 ;  /* 0x3f00000029297421 */ /* 0x000fe20000000000 */
[----:B------:R-:W-:Y:S01]  /*78d0*/  LOP3.LUT R34, R34, 0xfbffffff, RZ, 0xc0, !PT ;  /* 0xfbffffff22227812 */ /* 0x000fe200078ec0ff */
[----:B------:R-:W0:Y:S01]  /*78e0*/  LDCU.U8 UR10, c[0x3][0xe5] ;  /* 0x00c01ca0ff0a77ac */ /* 0x000e220008000000 */
[----:B-1----:R-:W-:Y:S01]  /*78f0*/  FMUL R27, R13, R53 ;  /* 0x000000350d1b7220 */ /* 0x002fe20000400000 */
[----:B------:R-:W-:Y:S02]  /*7900*/  ISETP.GE.AND P0, PT, R25, RZ, PT ;  /* 0x000000ff1900720c */ /* 0x000fe40003f06270 */
[----:B------:R-:W-:Y:S01]  /*7910*/  VIMNMX R25, PT, PT, R12, R25, PT ;  /* 0x000000190c197248 */ /* 0x000fe20003fe0100 */
[C---:B------:R-:W-:Y:S01]  /*7920*/  FMUL R54, R0.reuse, R53 ;  /* 0x0000003500367220 */ /* 0x040fe20000400000 */
[----:B------:R-:W1:Y:S01]  /*7930*/  LDCU.U8 UR9, c[0x3][0xe4] ;  /* 0x00c01c80ff0977ac */ /* 0x000e620008000000 */
[----:B--2---:R-:W-:Y:S01]  /*7940*/  FFMA R27, R0, R52, R27 ;  /* 0x00000034001b7223 */ /* 0x004fe2000000001b */
[----:B------:R-:W-:Y:S01]  /*7950*/  SEL R33, R25, RZ, P0 ;  /* 0x000000ff19217207 */ /* 0x000fe20000000000 */
[----:B------:R-:W-:-:S02]  /*7960*/  FFMA R25, R13, R32, -R50 ;  /* 0x000000200d197223 */ /* 0x000fc40000000832 */
[----:B------:R-:W-:-:S04]  /*7970*/  FADD R32, R27, 0.5 ;  /* 0x3f0000001b207421 */ /* 0x000fc80000000000 */
[----:B------:R-:W2:Y:S01]  /*7980*/  F2I.TRUNC.NTZ R27, R32 ;  /* 0x00000020001b7305 */ /* 0x000ea2000020f100 */
[----:B---3--:R-:W-:Y:S01]  /*7990*/  ISETP.GE.U32.AND P0, PT, R2, R51, PT ;  /* 0x000000330200720c */ /* 0x008fe20003f06070 */
[----:B------:R-:W-:-:S06]  /*79a0*/  IMAD R50, R22, UR8, R33 ;  /* 0x0000000816327c24 */ /* 0x000fcc000f8e0221 */
[----:B------:R-:W3:Y:S01]  /*79b0*/  F2I.TRUNC.NTZ R22, R41 ;  /* 0x0000002900167305 */ /* 0x000ee2000020f100 */
[----:B--2---:R-:W-:-:S05]  /*79c0*/  IMAD.IADD R2, R10, 0x1, R27 ;  /* 0x000000010a027824 */ /* 0x004fca00078e021b */
[----:B------:R-:W-:Y:S02]  /*79d0*/  @P0 LOP3.LUT R34, R34, 0x4000000, RZ, 0xfc, !PT ;  /* 0x0400000022220812 */ /* 0x000fe400078efcff */
[----:B------:R-:W-:Y:S02]  /*79e0*/  ISETP.GE.AND P0, PT, R2, RZ, PT ;  /* 0x000000ff0200720c */ /* 0x000fe40003f06270 */
[----:B------:R-:W-:Y:S01]  /*79f0*/  VIMNMX R2, PT, PT, R11, R2, PT ;  /* 0x000000020b027248 */ /* 0x000fe20003fe0100 */
[----:B---3--:R-:W-:-:S03]  /*7a00*/  IMAD.IADD R33, R7, 0x1, R22 ;  /* 0x0000000107217824 */ /* 0x008fc600078e0216 */
[----:B------:R-:W-:Y:S02]  /*7a10*/  SEL R2, R2, RZ, P0 ;  /* 0x000000ff02027207 */ /* 0x000fe40000000000 */
[----:B------:R-:W-:-:S04]  /*7a20*/  IADD3 R26, P0, PT, R55, UR4, RZ ;  /* 0x00000004371a7c10 */ /* 0x000fc8000ff1e0ff */
[----:B------:R-:W-:Y:S02]  /*7a30*/  LEA.HI.X.SX32 R27, R55, UR5, 0x1, P0 ;  /* 0x00000005371b7c11 */ /* 0x000fe400080f0eff */
[----:B------:R-:W-:Y:S02]  /*7a40*/  ISETP.GE.AND P0, PT, R33, RZ, PT ;  /* 0x000000ff2100720c */ /* 0x000fe40003f06270 */
[----:B------:R-:W-:Y:S01]  /*7a50*/  VIMNMX R33, PT, PT, R12, R33, PT ;  /* 0x000000210c217248 */ /* 0x000fe20003fe0100 */
[----:B------:R-:W-:Y:S01]  /*7a60*/  FFMA R41, R13, R52, -R54 ;  /* 0x000000340d297223 */ /* 0x000fe20000000836 */
[----:B------:R2:W3:Y:S02]  /*7a70*/  LDG.E.U8 R27, desc[UR6][R26.64] ;  /* 0x000000061a1b7981 */ /* 0x0004e4000c1e1100 */
[----:B------:R-:W-:Y:S02]  /*7a80*/  SEL R22, R33, RZ, P0 ;  /* 0x000000ff21167207 */ /* 0x000fe40000000000 */
[----:B------:R-:W-:-:S04]  /*7a90*/  IADD3 R32, P0, PT, R49, UR4, RZ ;  /* 0x0000000431207c10 */ /* 0x000fc8000ff1e0ff */
[----:B------:R-:W-:-:S05]  /*7aa0*/  LEA.HI.X.SX32 R33, R49, UR5, 0x1, P0 ;  /* 0x0000000531217c11 */ /* 0x000fca00080f0eff */
[----:B------:R4:W3:Y:S01]  /*7ab0*/  LDG.E.U8 R52, desc[UR6][R32.64] ;  /* 0x0000000620347981 */ /* 0x0008e2000c1e1100 */
[----:B0-----:R-:W0:Y:S08]  /*7ac0*/  I2F.S8 R53, UR10 ;  /* 0x0000000a00357d06 */ /* 0x001e300008001400 */
[----:B-1----:R-:W1:Y:S01]  /*7ad0*/  I2F.S8 R51, UR9 ;  /* 0x0000000900337d06 */ /* 0x002e620008001400 */
[----:B------:R-:W2:Y:S01]  /*7ae0*/  LDCU.U8 UR10, c[0x3][0xe7] ;  /* 0x00c01ce0ff0a77ac */ /* 0x000ea20008000000 */
[----:B------:R-:W-:Y:S01]  /*7af0*/  IMAD R49, R21, UR8, R22 ;  /* 0x0000000815317c24 */ /* 0x000fe2000f8e0216 */
[----:B------:R-:W5:Y:S01]  /*7b00*/  LDCU.U8 UR9, c[0x3][0xe6] ;  /* 0x00c01cc0ff0977ac */ /* 0x000f620008000000 */
[----:B0-----:R-:W-:-:S04]  /*7b10*/  FMUL R21, R13, R53 ;  /* 0x000000350d157220 */ /* 0x001fc80000400000 */
[----:B-1----:R-:W-:-:S04]  /*7b20*/  FFMA R21, R0, R51, R21 ;  /* 0x0000003300157223 */ /* 0x002fc80000000015 */
[----:B------:R-:W-:Y:S01]  /*7b30*/  FADD R21, R21, 0.5 ;  /* 0x3f00000015157421 */ /* 0x000fe20000000000 */
[----:B--2---:R-:W-:Y:S01]  /*7b40*/  I2F.S8 R54, UR10 ;  /* 0x0000000a00367d06 */ /* 0x004fe20008001400 */
[----:B------:R-:W-:-:S07]  /*7b50*/  FMUL R26, R0, R53 ;  /* 0x00000035001a7220 */ /* 0x000fce0000400000 */
[----:B------:R-:W0:Y:S08]  /*7b60*/  F2I.TRUNC.NTZ R21, R21 ;  /* 0x0000001500157305 */ /* 0x000e30000020f100 */
[----:B-----5:R-:W1:Y:S01]  /*7b70*/  I2F.S8 R53, UR9 ;  /* 0x0000000900357d06 */ /* 0x020e620008001400 */
[----:B------:R-:W-:Y:S01]  /*7b80*/  FADD R14, R14, 0.5 ;  /* 0x3f0000000e0e7421 */ /* 0x000fe20000000000 */
[----:B------:R-:W-:Y:S01]  /*7b90*/  LOP3.LUT R34, R34, 0xff7fffff, RZ, 0xc0, !PT ;  /* 0xff7fffff22227812 */ /* 0x000fe200078ec0ff */
[----:B------:R-:W-:Y:S01]  /*7ba0*/  FFMA R26, R13, R51, -R26 ;  /* 0x000000330d1a7223 */ /* 0x000fe2000000081a */
[----:B------:R-:W2:Y:S01]  /*7bb0*/  LDCU.U8 UR10, c[0x3][0xe9] ;  /* 0x00c01d20ff0a77ac */ /* 0x000ea20008000000 */
[----:B0-----:R-:W-:-:S02]  /*7bc0*/  IMAD.IADD R22, R10, 0x1, R21 ;  /* 0x000000010a167824 */ /* 0x001fc400078e0215 */
[----:B------:R-:W-:Y:S01]  /*7bd0*/  FMUL R21, R13, R54 ;  /* 0x000000360d157220 */ /* 0x000fe20000400000 */
[----:B------:R-:W0:Y:S03]  /*7be0*/  LDCU.U8 UR9, c[0x3][0xe8] ;  /* 0x00c01d00ff0977ac */ /* 0x000e260008000000 */
[----:B-1----:R-:W-:-:S04]  /*7bf0*/  FFMA R21, R0, R53, R21 ;  /* 0x0000003500157223 */ /* 0x002fc80000000015 */
[----:B----4-:R-:W-:Y:S01]  /*7c00*/  FADD R32, R21, 0.5 ;  /* 0x3f00000015207421 */ /* 0x010fe20000000000 */
[----:B------:R-:W-:Y:S02]  /*7c10*/  ISETP.GE.AND P0, PT, R22, RZ, PT ;  /* 0x000000ff1600720c */ /* 0x000fe40003f06270 */
[----:B------:R-:W-:Y:S01]  /*7c20*/  VIMNMX R22, PT, PT, R11, R22, PT ;  /* 0x000000160b167248 */ /* 0x000fe20003fe0100 */
[----:B------:R-:W1:Y:S03]  /*7c30*/  F2I.TRUNC.NTZ R21, R32 ;  /* 0x0000002000157305 */ /* 0x000e66000020f100 */
[----:B------:R-:W-:Y:S02]  /*7c40*/  SEL R22, R22, RZ, P0 ;  /* 0x000000ff16167207 */ /* 0x000fe40000000000 */
[----:B------:R-:W-:-:S03]  /*7c50*/  ISETP.GE.U32.AND P0, PT, R46, R43, PT ;  /* 0x0000002b2e00720c */ /* 0x000fc60003f06070 */
[----:B------:R-:W4:Y:S01]  /*7c60*/  F2I.TRUNC.NTZ R14, R14 ;  /* 0x0000000e000e7305 */ /* 0x000f22000020f100 */
[----:B------:R-:W-:Y:S01]  /*7c70*/  FADD R43, R48, 0.5 ;  /* 0x3f000000302b7421 */ /* 0x000fe20000000000 */
[----:B-1----:R-:W-:-:S06]  /*7c80*/  IMAD.IADD R46, R10, 0x1, R21 ;  /* 0x000000010a2e7824 */ /* 0x002fcc00078e0215 */
[----:B------:R-:W1:Y:S02]  /*7c90*/  F2I.TRUNC.NTZ R32, R43 ;  /* 0x0000002b00207305 */ /* 0x000e64000020f100 */
[----:B------:R-:W-:Y:S02]  /*7ca0*/  @P0 LOP3.LUT R34, R34, 0x800000, RZ, 0xfc, !PT ;  /* 0x0080000022220812 */ /* 0x000fe400078efcff */
[----:B------:R-:W-:Y:S02]  /*7cb0*/  ISETP.GE.AND P0, PT, R46, RZ, PT ;  /* 0x000000ff2e00720c */ /* 0x000fe40003f06270 */
[----:B------:R-:W-:Y:S01]  /*7cc0*/  VIMNMX R21, PT, PT, R11, R46, PT ;  /* 0x0000002e0b157248 */ /* 0x000fe20003fe0100 */
[----:B----4-:R-:W-:-:S03]  /*7cd0*/  IMAD.IADD R33, R7, 0x1, R14 ;  /* 0x0000000107217824 */ /* 0x010fc600078e020e */
        /* <DEDUP_REMOVED lines=11> */
[----:B------:R-:W-:Y:S01]  /*7d90*/  IADD3 R32, P0, PT, R42, UR4, RZ ;  /* 0x000000042a207c10 */ /* 0x000fe2000ff1e0ff */
[----:B------:R-:W-:Y:S02]  /*7da0*/  IMAD R47, R28, UR8, R33 ;  /* 0x000000081c2f7c24 */ /* 0x000fe4000f8e0221 */
[----:B------:R-:W-:Y:S01]  /*7db0*/  FMUL R46, R0, R54 ;  /* 0x00000036002e7220 */ /* 0x000fe20000400000 */
[----:B------:R1:W4:Y:S01]  /*7dc0*/  LDG.E.U8 R51, desc[UR6][R14.64] ;  /* 0x000000060e337981 */ /* 0x000322000c1e1100 */
[----:B------:R-:W-:-:S05]  /*7dd0*/  LEA.HI.X.SX32 R33, R42, UR5, 0x1, P0 ;  /* 0x000000052a217c11 */ /* 0x000fca00080f0eff */
[----:B------:R5:W4:Y:S01]  /*7de0*/  LDG.E.U8 R54, desc[UR6][R32.64] ;  /* 0x0000000620367981 */ /* 0x000b22000c1e1100 */
[C---:B------:R-:W-:Y:S02]  /*7df0*/  FFMA R46, R13.reuse, R53, -R46 ;  /* 0x000000350d2e7223 */ /* 0x040fe4000000082e */
[----:B--2---:R-:W1:Y:S08]  /*7e00*/  I2F.S8 R53, UR10 ;  /* 0x0000000a00357d06 */ /* 0x004e700008001400 */
[----:B0-----:R-:W0:Y:S01]  /*7e10*/  I2F.S8 R28, UR9 ;  /* 0x00000009001c7d06 */ /* 0x001e220008001400 */
[----:B-1----:R-:W-:-:S04]  /*7e20*/  FMUL R15, R13, R53 ;  /* 0x000000350d0f7220 */ /* 0x002fc80000400000 */
[----:B0-----:R-:W-:-:S04]  /*7e30*/  FFMA R15, R0, R28, R15 ;  /* 0x0000001c000f7223 */ /* 0x001fc8000000000f */
[----:B------:R-:W-:-:S06]  /*7e40*/  FADD R55, R15, 0.5 ;  /* 0x3f0000000f377421 */ /* 0x000fcc0000000000 */
[----:B------:R-:W0:Y:S01]  /*7e50*/  F2I.TRUNC.NTZ R55, R55 ;  /* 0x0000003700377305 */ /* 0x000e22000020f100 */
[----:B------:R-:W-:Y:S01]  /*7e60*/  IADD3 R42, P0, PT, R50, UR4, RZ ;  /* 0x00000004322a7c10 */ /* 0x000fe2000ff1e0ff */
[----:B-----5:R-:W-:-:S03]  /*7e70*/  FMUL R32, R0, R53 ;  /* 0x0000003500207220 */ /* 0x020fc60000400000 */
[----:B------:R-:W-:Y:S01]  /*7e80*/  LEA.HI.X.SX32 R43, R50, UR5, 0x1, P0 ;  /* 0x00000005322b7c11 */ /* 0x000fe200080f0eff */
[----:B0-----:R-:W-:Y:S02]  /*7e90*/  IMAD.IADD R14, R10, 0x1, R55 ;  /* 0x000000010a0e7824 */ /* 0x001fe400078e0237 */
[----:B------:R-:W-:Y:S01]  /*7ea0*/  FFMA R15, R13, R28, -R32 ;  /* 0x0000001c0d0f7223 */ /* 0x000fe20000000820 */
[----:B------:R-:W0:Y:S01]  /*7eb0*/  LDCU.U8 UR10, c[0x3][0xeb] ;  /* 0x00c01d60ff0a77ac */ /* 0x000e220008000000 */
[----:B------:R1:W2:Y:S01]  /*7ec0*/  LDG.E.U8 R50, desc[UR6][R42.64] ;  /* 0x000000062a327981 */ /* 0x0002a2000c1e1100 */
[----:B------:R-:W-:Y:S02]  /*7ed0*/  ISETP.GE.AND P0, PT, R14, RZ, PT ;  /* 0x000000ff0e00720c */ /* 0x000fe40003f06270 */
[----:B------:R-:W-:-:S04]  /*7ee0*/  VIMNMX R14, PT, PT, R11, R14, PT ;  /* 0x0000000e0b0e7248 */ /* 0x000fc80003fe0100 */
[----:B------:R-:W-:Y:S02]  /*7ef0*/  SEL R14, R14, RZ, P0 ;  /* 0x000000ff0e0e7207 */ /* 0x000fe40000000000 */
[C---:B------:R-:W-:Y:S01]  /*7f00*/  IADD3 R32, P0, PT, R49.reuse, UR4, RZ ;  /* 0x0000000431207c10 */ /* 0x040fe2000ff1e0ff */
[----:B------:R-:W1:Y:S03]  /*7f10*/  LDCU.U8 UR9, c[0x3][0xea] ;  /* 0x00c01d40ff0977ac */ /* 0x000e660008000000 */
[----:B------:R-:W-:-:S05]  /*7f20*/  LEA.HI.X.SX32 R33, R49, UR5, 0x1, P0 ;  /* 0x0000000531217c11 */ /* 0x000fca00080f0eff */
[----:B------:R5:W2:Y:S01]  /*7f30*/  LDG.E.U8 R49, desc[UR6][R32.64] ;  /* 0x0000000620317981 */ /* 0x000aa2000c1e1100 */
[----:B0-----:R-:W0:Y:S08]  /*7f40*/  I2F.S8 R53, UR10 ;  /* 0x0000000a00357d06 */ /* 0x001e300008001400 */
[----:B-1----:R-:W1:Y:S01]  /*7f50*/  I2F.S8 R42, UR9 ;  /* 0x00000009002a7d06 */ /* 0x002e620008001400 */
[----:B------:R-:W-:Y:S01]  /*7f60*/  LOP3.LUT R34, R34, 0xfffdffff, RZ, 0xc0, !PT ;  /* 0xfffdffff22227812 */ /* 0x000fe200078ec0ff */
[----:B------:R-:W-:Y:S01]  /*7f70*/  FADD R29, R29, 0.5 ;  /* 0x3f0000001d1d7421 */ /* 0x000fe20000000000 */
[----:B------:R-:W-:Y:S01]  /*7f80*/  FADD R17, R17, 0.5 ;  /* 0x3f00000011117421 */ /* 0x000fe20000000000 */
[----:B------:R-:W5:Y:S01]  /*7f90*/  LDCU.U8 UR10, c[0x3][0xed] ;  /* 0x00c01da0ff0a77ac */ /* 0x000f620008000000 */
[----:B------:R-:W5:Y:S01]  /*7fa0*/  LDCU.U8 UR9, c[0x3][0xec] ;  /* 0x00c01d80ff0977ac */ /* 0x000f620008000000 */
[----:B---3--:R-:W-:Y:S01]  /*7fb0*/  ISETP.GE.U32.AND P0, PT, R27, R52, PT ;  /* 0x000000341b00720c */ /* 0x008fe20003f06070 */
[----:B0-----:R-:W-:-:S04]  /*7fc0*/  FMUL R27, R13, R53 ;  /* 0x000000350d1b7220 */ /* 0x001fc80000400000 */
[----:B-1----:R-:W-:-:S04]  /*7fd0*/  FFMA R27, R0, R42, R27 ;  /* 0x0000002a001b7223 */ /* 0x002fc8000000001b */
[----:B------:R-:W-:-:S06]  /*7fe0*/  FADD R43, R27, 0.5 ;  /* 0x3f0000001b2b7421 */ /* 0x000fcc0000000000 */
[----:B------:R-:W0:Y:S01]  /*7ff0*/  F2I.TRUNC.NTZ R43, R43 ;  /* 0x0000002b002b7305 */ /* 0x000e22000020f100 */
[----:B------:R-:W-:Y:S01]  /*8000*/  @P0 LOP3.LUT R34, R34, 0x20000, RZ, 0xfc, !PT ;  /* 0x0002000022220812 */ /* 0x000fe200078efcff */
[----:B0-----:R-:W-:-:S05]  /*8010*/  IMAD.IADD R28, R10, 0x1, R43 ;  /* 0x000000010a1c7824 */ /* 0x001fca00078e022b */
[----:B------:R-:W-:Y:S02]  /*8020*/  ISETP.GE.AND P0, PT, R28, RZ, PT ;  /* 0x000000ff1c00720c */ /* 0x000fe40003f06270 */
[----:B------:R-:W-:Y:S02]  /*8030*/  VIMNMX R27, PT, PT, R11, R28, PT ;  /* 0x0000001c0b1b7248 */ /* 0x000fe40003fe0100 */
[----:B------:R-:W5:Y:S02]  /*8040*/  F2I.TRUNC.NTZ R28, R29 ;  /* 0x0000001d001c7305 */ /* 0x000f64000020f100 */
[----:B-----5:R-:W-:-:S06]  /*8050*/  IMAD.IADD R33, R7, 0x1, R28 ;  /* 0x0000000107217824 */ /* 0x020fcc00078e021c */
[----:B------:R-:W0:Y:S01]  /*8060*/  F2I.TRUNC.NTZ R28, R17 ;  /* 0x00000011001c7305 */ /* 0x000e22000020f100 */
[----:B------:R-:W-:Y:S02]  /*8070*/  SEL R27, R27, RZ, P0 ;  /* 0x000000ff1b1b7207 */ /* 0x000fe40000000000 */
[----:B------:R-:W-:Y:S02]  /*8080*/  ISETP.GE.AND P0, PT, R33, RZ, PT ;  /* 0x000000ff2100720c */ /* 0x000fe40003f06270 */
[----:B------:R-:W-:-:S04]  /*8090*/  VIMNMX R33, PT, PT, R12, R33, PT ;  /* 0x000000210c217248 */ /* 0x000fc80003fe0100 */
[----:B------:R-:W-:Y:S01]  /*80a0*/  SEL R33, R33, RZ, P0 ;  /* 0x000000ff21217207 */ /* 0x000fe20000000000 */
[----:B0-----:R-:W-:Y:S02]  /*80b0*/  IMAD.IADD R43, R7, 0x1, R28 ;  /* 0x00000001072b7824 */ /* 0x001fe400078e021c */
[----:B------:R-:W-:-:S04]  /*80c0*/  FMUL R28, R0, R53 ;  /* 0x00000035001c7220 */ /* 0x000fc80000400000 */
[----:B------:R-:W-:Y:S02]  /*80d0*/  FFMA R28, R13, R42, -R28 ;  /* 0x0000002a0d1c7223 */ /* 0x000fe4000000081c */
[----:B------:R-:W0:Y:S01]  /*80e0*/  I2F.S8 R42, UR10 ;  /* 0x0000000a002a7d06 */ /* 0x000e220008001400 */
[----:B------:R-:W-:-:S07]  /*80f0*/  IMAD R53, R4, UR8, R33 ;  /* 0x0000000804357c24 */ /* 0x000fce000f8e0221 */
[----:B------:R-:W1:Y:S01]  /*8100*/  I2F.S8 R33, UR9 ;  /* 0x0000000900217d06 */ /* 0x000e620008001400 */
[----:B------:R-:W-:Y:S02]  /*8110*/  ISETP.GE.AND P0, PT, R43, RZ, PT ;  /* 0x000000ff2b00720c */ /* 0x000fe40003f06270 */
[----:B------:R-:W-:Y:S01]  /*8120*/  VIMNMX R43, PT, PT, R12, R43, PT ;  /* 0x0000002b0c2b7248 */ /* 0x000fe20003fe0100 */
[----:B0-----:R-:W-:-:S03]  /*8130*/  FMUL R17, R13, R42 ;  /* 0x0000002a0d117220 */ /* 0x001fc60000400000 */
[----:B------:R-:W-:Y:S01]  /*8140*/  SEL R52, R43, RZ, P0 ;  /* 0x000000ff2b347207 */ /* 0x000fe20000000000 */
[----:B-1----:R-:W-:-:S04]  /*8150*/  FFMA R17, R0, R33, R17 ;  /* 0x0000002100117223 */ /* 0x002fc80000000011 */
[----:B------:R-:W-:Y:S02]  /*8160*/  IMAD R52, R31, UR8, R52 ;  /* 0x000000081f347c24 */ /* 0x000fe4000f8e0234 */
[----:B------:R-:W-:-:S06]  /*8170*/  FADD R31, R17, 0.5 ;  /* 0x3f000000111f7421 */ /* 0x000fcc0000000000 */
[----:B------:R-:W0:Y:S02]  /*8180*/  F2I.TRUNC.NTZ R31, R31 ;  /* 0x0000001f001f7305 */ /* 0x000e24000020f100 */
[----:B0-----:R-:W-:-:S05]  /*8190*/  IMAD.IADD R4, R10, 0x1, R31 ;  /* 0x000000010a047824 */ /* 0x001fca00078e021f */
[----:B------:R-:W-:Y:S02]  /*81a0*/  ISETP.GE.AND P0, PT, R4, RZ, PT ;  /* 0x000000ff0400720c */ /* 0x000fe40003f06270 */
[----:B------:R-:W-:Y:S01]  /*81b0*/  VIMNMX R17, PT, PT, R11, R4, PT ;  /* 0x000000040b117248 */ /* 0x000fe20003fe0100 */
[----:B------:R-:W-:-:S06]  /*81c0*/  FADD R4, R18, 0.5 ;  /* 0x3f00000012047421 */ /* 0x000fcc0000000000 */
[----:B------:R-:W0:Y:S01]  /*81d0*/  F2I.TRUNC.NTZ R4, R4 ;  /* 0x0000000400047305 */ /* 0x000e22000020f100 */
[----:B------:R-:W1:Y:S01]  /*81e0*/  LDCU.U8 UR10, c[0x3][0xef] ;  /* 0x00c01de0ff0a77ac */ /* 0x000e620008000000 */
[----:B------:R-:W3:Y:S01]  /*81f0*/  LDCU.U8 UR9, c[0x3][0xee] ;  /* 0x00c01dc0ff0977ac */ /* 0x000ee20008000000 */
[----:B------:R-:W-:Y:S01]  /*8200*/  SEL R17, R17, RZ, P0 ;  /* 0x000000ff11117207 */ /* 0x000fe20000000000 */
[----:B0-----:R-:W-:-:S05]  /*8210*/  IMAD.IADD R29, R7, 0x1, R4 ;  /* 0x00000001071d7824 */ /* 0x001fca00078e0204 */
[----:B------:R-:W-:Y:S02]  /*8220*/  ISETP.GE.AND P0, PT, R29, RZ, PT ;  /* 0x000000ff1d00720c */ /* 0x000fe40003f06270 */
[----:B------:R-:W-:-:S04]  /*8230*/  VIMNMX R29, PT, PT, R12, R29, PT ;  /* 0x0000001d0c1d7248 */ /* 0x000fc80003fe0100 */
[----:B------:R-:W-:Y:S02]  /*8240*/  SEL R32, R29, RZ, P0 ;  /* 0x000000ff1d207207 */ /* 0x000fe40000000000 */
[----:B-1----:R-:W0:Y:S01]  /*8250*/  I2F.S8 R29, UR10 ;  /* 0x0000000a001d7d06 */ /* 0x002e220008001400 */
[----:B------:R-:W-:-:S07]  /*8260*/  FMUL R18, R0, R42 ;  /* 0x0000002a00127220 */ /* 0x000fce0000400000 */
[----:B---3--:R-:W1:Y:S01]  /*8270*/  I2F.S8 R31, UR9 ;  /* 0x00000009001f7d06 */ /* 0x008e620008001400 */
[----:B------:R-:W-:Y:S01]  /*8280*/  FFMA R18, R13, R33, -R18 ;  /* 0x000000210d127223 */ /* 0x000fe20000000812 */
[----:B------:R-:W-:Y:S01]  /*8290*/  FADD R44, R44, 0.5 ;  /* 0x3f0000002c2c7421 */ /* 0x000fe20000000000 */
[----:B----4-:R-:W-:Y:S01]  /*82a0*/  ISETP.GE.U32.AND P0, PT, R51, R54, PT ;  /* 0x000000363300720c */ /* 0x010fe20003f06070 */
[----:B------:R-:W3:Y:S01]  /*82b0*/  LDCU.U8 UR10, c[0x3][0xf1] ;  /* 0x00c01e20ff0a77ac */ /* 0x000ee20008000000 */
[----:B0-----:R-:W-:Y:S01]  /*82c0*/  FMUL R33, R13, R29 ;  /* 0x0000001d0d217220 */ /* 0x001fe20000400000 */
[----:B------:R-:W-:Y:S01]  /*82d0*/  LOP3.LUT R34, R34, 0xefffffff, RZ, 0xc0, !PT ;  /* 0xefffffff22227812 */ /* 0x000fe200078ec0ff */
[----:B------:R-:W0:Y:S02]  /*82e0*/  LDCU.U8 UR9, c[0x3][0xf0] ;  /* 0x00c01e00ff0977ac */ /* 0x000e240008000000 */
[----:B-1----:R-:W-:-:S04]  /*82f0*/  FFMA R33, R0, R31, R33 ;  /* 0x0000001f00217223 */ /* 0x002fc80000000021 */
[----:B------:R-:W-:-:S04]  /*8300*/  FADD R42, R33, 0.5 ;  /* 0x3f000000212a7421 */ /* 0x000fc80000000000 */
[----:B------:R-:W1:Y:S08]  /*8310*/  F2I.TRUNC.NTZ R33, R42 ;  /* 0x0000002a00217305 */ /* 0x000e70000020f100 */
[----:B------:R-:W4:Y:S01]  /*8320*/  F2I.TRUNC.NTZ R44, R44 ;  /* 0x0000002c002c7305 */ /* 0x000f22000020f100 */
[----:B------:R-:W-:Y:S01]  /*8330*/  @P0 LOP3.LUT R34, R34, 0x10000000, RZ, 0xfc, !PT ;  /* 0x1000000022220812 */ /* 0x000fe200078efcff */
[----:B-1----:R-:W-:-:S05]  /*8340*/  IMAD.IADD R4, R10, 0x1, R33 ;  /* 0x000000010a047824 */ /* 0x002fca00078e0221 */
[----:B------:R-:W-:Y:S02]  /*8350*/  ISETP.GE.AND P0, PT, R4, RZ, PT ;  /* 0x000000ff0400720c */ /* 0x000fe40003f06270 */
[----:B------:R-:W-:Y:S01]  /*8360*/  VIMNMX R4, PT, PT, R11, R4, PT ;  /* 0x000000040b047248 */ /* 0x000fe20003fe0100 */
[----:B------:R-:W-:Y:S02]  /*8370*/  IMAD R54, R9, UR8, R32 ;  /* 0x0000000809367c24 */ /* 0x000fe4000f8e0220 */
[----:B----4-:R-:W-:Y:S01]  /*8380*/  IMAD.IADD R9, R7, 0x1, R44 ;  /* 0x0000000107097824 */ /* 0x010fe200078e022c */
[----:B------:R-:W-:Y:S02]  /*8390*/  SEL R4, R4, RZ, P0 ;  /* 0x000000ff04047207 */ /* 0x000fe40000000000 */
[C---:B------:R-:W-:Y:S01]  /*83a0*/  IADD3 R32, P0, PT, R48.reuse, UR4, RZ ;  /* 0x0000000430207c10 */ /* 0x040fe2000ff1e0ff */
[----:B---3--:R-:W1:Y:S03]  /*83b0*/  I2F.S8 R44, UR10 ;  /* 0x0000000a002c7d06 */ /* 0x008e660008001400 */
[----:B------:R-:W-:-:S02]  /*83c0*/  LEA.HI.X.SX32 R33, R48, UR5, 0x1, P0 ;  /* 0x0000000530217c11 */ /* 0x000fc400080f0eff */
[----:B------:R-:W-:Y:S02]  /*83d0*/  ISETP.GE.AND P0, PT, R9, RZ, PT ;  /* 0x000000ff0900720c */ /* 0x000fe40003f06270 */
[----:B------:R-:W-:Y:S01]  /*83e0*/  VIMNMX R9, PT, PT, R12, R9, PT ;  /* 0x000000090c097248 */ /* 0x000fe20003fe0100 */
[----:B------:R-:W-:Y:S01]  /*83f0*/  FMUL R56, R0, R29 ;  /* 0x0000001d00387220 */ /* 0x000fe20000400000 */
[----:B------:R-:W3:Y:S01]  /*8400*/  LDCU.U8 UR10, c[0x3][0xf3] ;  /* 0x00c01e60ff0a77ac */ /* 0x000ee20008000000 */
[----:B0-----:R-:W0:Y:S01]  /*8410*/  I2F.S8 R29, UR9 ;  /* 0x00000009001d7d06 */ /* 0x001e220008001400 */
[----:B------:R-:W-:Y:S01]  /*8420*/  SEL R48, R9, RZ, P0 ;  /* 0x000000ff09307207 */ /* 0x000fe20000000000 */
[----:B------:R4:W5:Y:S01]  /*8430*/  LDG.E.U8 R51, desc[UR6][R32.64] ;  /* 0x0000000620337981 */ /* 0x000962000c1e1100 */
[----:B------:R-:W-:-:S04]  /*8440*/  IADD3 R42, P0, PT, R47, UR4, RZ ;  /* 0x000000042f2a7c10 */ /* 0x000fc8000ff1e0ff */
[----:B------:R-:W-:Y:S01]  /*8450*/  LEA.HI.X.SX32 R43, R47, UR5, 0x1, P0 ;  /* 0x000000052f2b7c11 */ /* 0x000fe200080f0eff */
[----:B------:R-:W-:Y:S01]  /*8460*/  FFMA R31, R13, R31, -R56 ;  /* 0x0000001f0d1f7223 */ /* 0x000fe20000000838 */
[----:B------:R-:W-:Y:S02]  /*8470*/  IMAD R55, R3, UR8, R48 ;  /* 0x0000000803377c24 */ /* 0x000fe4000f8e0230 */
[----:B-1----:R-:W-:Y:S01]  /*8480*/  FMUL R3, R13, R44 ;  /* 0x0000002c0d037220 */ /* 0x002fe20000400000 */
[----:B------:R1:W5:Y:S01]  /*8490*/  LDG.E.U8 R56, desc[UR6][R42.64] ;  /* 0x000000062a387981 */ /* 0x000362000c1e1100 */
[----:B------:R-:W2:Y:S02]  /*84a0*/  LDCU.U8 UR9, c[0x3][0xf2] ;  /* 0x00c01e40ff0977ac */ /* 0x000ea40008000000 */
[----:B0-----:R-:W-:-:S04]  /*84b0*/  FFMA R3, R0, R29, R3 ;  /* 0x0000001d00037223 */ /* 0x001fc80000000003 */
[----:B----4-:R-:W-:Y:S01]  /*84c0*/  FADD R32, R3, 0.5 ;  /* 0x3f00000003207421 */ /* 0x010fe20000000000 */
[----:B---3--:R-:W-:Y:S08]  /*84d0*/  I2F.S8 R57, UR10 ;  /* 0x0000000a00397d06 */ /* 0x008ff00008001400 */
[----:B------:R-:W0:Y:S01]  /*84e0*/  F2I.TRUNC.NTZ R3, R32 ;  /* 0x0000002000037305 */ /* 0x000e22000020f100 */
[----:B------:R-:W-:-:S07]  /*84f0*/  FMUL R44, R0, R44 ;  /* 0x0000002c002c7220 */ /* 0x000fce0000400000 */
[----:B--2---:R-:W2:Y:S01]  /*8500*/  I2F.S8 R47, UR9 ;  /* 0x00000009002f7d06 */ /* 0x004ea20008001400 */
[----:B------:R-:W-:Y:S01]  /*8510*/  LOP3.LUT R34, R34, 0xfdffffff, RZ, 0xc0, !PT ;  /* 0xfdffffff22227812 */ /* 0x000fe200078ec0ff */
[----:B------:R-:W-:Y:S01]  /*8520*/  FADD R19, R19, 0.5 ;  /* 0x3f00000013137421 */ /* 0x000fe20000000000 */
[----:B------:R-:W-:Y:S01]  /*8530*/  FADD R45, R45, 0.5 ;  /* 0x3f0000002d2d7421 */ /* 0x000fe20000000000 */
[----:B------:R-:W3:Y:S01]  /*8540*/  LDCU.U8 UR10, c[0x3][0xf5] ;  /* 0x00c01ea0ff0a77ac */ /* 0x000ee20008000000 */
[----:B0-----:R-:W-:Y:S02]  /*8550*/  IMAD.IADD R48, R10, 0x1, R3 ;  /* 0x000000010a307824 */ /* 0x001fe400078e0203 */
[C---:B------:R-:W-:Y:S01]  /*8560*/  FFMA R3, R13.reuse, R29, -R44 ;  /* 0x0000001d0d037223 */ /* 0x040fe2000000082c */
[----:B------:R-:W-:Y:S01]  /*8570*/  FMUL R29, R13, R57 ;  /* 0x000000390d1d7220 */ /* 0x000fe20000400000 */
[----:B------:R-:W0:Y:S03]  /*8580*/  LDCU.U8 UR9, c[0x3][0xf4] ;  /* 0x00c01e80ff0977ac */ /* 0x000e260008000000 */
[----:B--2---:R-:W-:-:S04]  /*8590*/  FFMA R29, R0, R47, R29 ;  /* 0x0000002f001d7223 */ /* 0x004fc8000000001d */
[----:B-1----:R-:W-:Y:S01]  /*85a0*/  FADD R42, R29, 0.5 ;  /* 0x3f0000001d2a7421 */ /* 0x002fe20000000000 */
[----:B------:R-:W-:Y:S02]  /*85b0*/  ISETP.GE.AND P0, PT, R48, RZ, PT ;  /* 0x000000ff3000720c */ /* 0x000fe40003f06270 */
[----:B------:R-:W-:Y:S01]  /*85c0*/  VIMNMX R9, PT, PT, R11, R48, PT ;  /* 0x000000300b097248 */ /* 0x000fe20003fe0100 */
[----:B------:R-:W1:Y:S03]  /*85d0*/  F2I.TRUNC.NTZ R29, R42 ;  /* 0x0000002a001d7305 */ /* 0x000e66000020f100 */
[----:B------:R-:W-:Y:S02]  /*85e0*/  SEL R9, R9, RZ, P0 ;  /* 0x000000ff09097207 */ /* 0x000fe40000000000 */
[----:B------:R-:W-:Y:S01]  /*85f0*/  ISETP.GE.U32.AND P0, PT, R50, R49, PT ;  /* 0x000000313200720c */ /* 0x000fe20003f06070 */
[----:B-1----:R-:W-:-:S12]  /*8600*/  IMAD.IADD R32, R10, 0x1, R29 ;  /* 0x000000010a207824 */ /* 0x002fd800078e021d */
[----:B------:R-:W-:Y:S02]  /*8610*/  @P0 LOP3.LUT R34, R34, 0x2000000, RZ, 0xfc, !PT ;  /* 0x0200000022220812 */ /* 0x000fe400078efcff */
[----:B------:R-:W-:Y:S02]  /*8620*/  ISETP.GE.AND P0, PT, R32, RZ, PT ;  /* 0x000000ff2000720c */ /* 0x000fe40003f06270 */
[----:B------:R-:W-:Y:S02]  /*8630*/  VIMNMX R29, PT, PT, R11, R32, PT ;  /* 0x000000200b1d7248 */ /* 0x000fe40003fe0100 */
[----:B------:R-:W1:Y:S02]  /*8640*/  F2I.TRUNC.NTZ R32, R19 ;  /* 0x0000001300207305 */ /* 0x000e64000020f100 */
[----:B-1----:R-:W-:-:S06]  /*8650*/  IMAD.IADD R33, R7, 0x1, R32 ;  /* 0x0000000107217824 */ /* 0x002fcc00078e0220 */
[----:B------:R-:W1:Y:S01]  /*8660*/  F2I.TRUNC.NTZ R32, R45 ;  /* 0x0000002d00207305 */ /* 0x000e62000020f100 */
        /* <DEDUP_REMOVED lines=13> */
[----:B------:R1:W2:Y:S01]  /*8740*/  LDG.E.U8 R50, desc[UR6][R32.64] ;  /* 0x0000000620327981 */ /* 0x0002a2000c1e1100 */
[----:B------:R-:W-:-:S06]  /*8750*/  LEA.HI.X.SX32 R43, R52, UR5, 0x1, P0 ;  /* 0x00000005342b7c11 */ /* 0x000fcc00080f0eff */
[----:B------:R4:W2:Y:S01]  /*8760*/  LDG.E.U8 R43, desc[UR6][R42.64] ;  /* 0x000000062a2b7981 */ /* 0x0008a2000c1e1100 */
[----:B---3--:R-:W1:Y:S08]  /*8770*/  I2F.S8 R19, UR10 ;  /* 0x0000000a00137d06 */ /* 0x008e700008001400 */
[----:B0-----:R-:W0:Y:S01]  /*8780*/  I2F.S8 R16, UR9 ;  /* 0x0000000900107d06 */ /* 0x001e220008001400 */
[----:B-1----:R-:W-:-:S04]  /*8790*/  FMUL R33, R13, R19 ;  /* 0x000000130d217220 */ /* 0x002fc80000400000 */
[----:B0-----:R-:W-:-:S04]  /*87a0*/  FFMA R33, R0, R16, R33 ;  /* 0x0000001000217223 */ /* 0x001fc80000000021 */
[----:B------:R-:W-:-:S04]  /*87b0*/  FADD R52, R33, 0.5 ;  /* 0x3f00000021347421 */ /* 0x000fc80000000000 */
[----:B------:R-:W0:Y:S01]  /*87c0*/  F2I.TRUNC.NTZ R33, R52 ;  /* 0x0000003400217305 */ /* 0x000e22000020f100 */
[----:B------:R-:W-:Y:S01]  /*87d0*/  FMUL R8, R0, R57 ;  /* 0x0000003900087220 */ /* 0x000fe20000400000 */
[----:B------:R-:W-:-:S03]  /*87e0*/  IADD3 R44, P0, PT, R54, UR4, RZ ;  /* 0x00000004362c7c10 */ /* 0x000fc6000ff1e0ff */
[----:B------:R-:W-:Y:S01]  /*87f0*/  FFMA R47, R13, R47, -R8 ;  /* 0x0000002f0d2f7223 */ /* 0x000fe20000000808 */
[----:B------:R-:W-:Y:S01]  /*8800*/  LEA.HI.X.SX32 R45, R54, UR5, 0x1, P0 ;  /* 0x00000005362d7c11 */ /* 0x000fe200080f0eff */
[----:B------:R-:W-:Y:S01]  /*8810*/  FMUL R32, R0, R19 ;  /* 0x0000001300207220 */ /* 0x000fe20000400000 */
[----:B0-----:R-:W-:-:S03]  /*8820*/  IMAD.IADD R8, R10, 0x1, R33 ;  /* 0x000000010a087824 */ /* 0x001fc600078e0221 */
[----:B------:R-:W3:Y:S02]  /*8830*/  LDG.E.U8 R44, desc[UR6][R44.64] ;  /* 0x000000062c2c7981 */ /* 0x000ee4000c1e1100 */
[----:B------:R-:W-:Y:S02]  /*8840*/  ISETP.GE.AND P0, PT, R8, RZ, PT ;  /* 0x000000ff0800720c */ /* 0x000fe40003f06270 */
[----:B------:R-:W-:Y:S01]  /*8850*/  VIMNMX R8, PT, PT, R11, R8, PT ;  /* 0x000000080b087248 */ /* 0x000fe20003fe0100 */
[----:B------:R-:W-:-:S03]  /*8860*/  FFMA R16, R13, R16, -R32 ;  /* 0x000000100d107223 */ /* 0x000fc60000000820 */
[----:B------:R-:W-:Y:S02]  /*8870*/  SEL R8, R8, RZ, P0 ;  /* 0x000000ff08087207 */ /* 0x000fe40000000000 */
[----:B------:R-:W-:-:S04]  /*8880*/  IADD3 R32, P0, PT, R55, UR4, RZ ;  /* 0x0000000437207c10 */ /* 0x000fc8000ff1e0ff */
[----:B------:R-:W-:Y:S01]  /*8890*/  LEA.HI.X.SX32 R33, R55, UR5, 0x1, P0 ;  /* 0x0000000537217c11 */ /* 0x000fe200080f0eff */
[----:B------:R-:W0:Y:S04]  /*88a0*/  LDCU.U8 UR10, c[0x3][0xf7] ;  /* 0x00c01ee0ff0a77ac */ /* 0x000e280008000000 */
[----:B------:R1:W3:Y:S01]  /*88b0*/  LDG.E.U8 R45, desc[UR6][R32.64] ;  /* 0x00000006202d7981 */ /* 0x0002e2000c1e1100 */
[----:B------:R-:W4:Y:S01]  /*88c0*/  LDCU.U8 UR9, c[0x3][0xf6] ;  /* 0x00c01ec0ff0977ac */ /* 0x000f220008000000 */
[----:B0-----:R-:W0:Y:S08]  /*88d0*/  I2F.S8 R52, UR10 ;  /* 0x0000000a00347d06 */ /* 0x001e300008001400 */
[----:B----4-:R-:W4:Y:S01]  /*88e0*/  I2F.S8 R42, UR9 ;  /* 0x00000009002a7d06 */ /* 0x010f220008001400 */
[----:B------:R-:W-:Y:S01]  /*88f0*/  FADD R20, R20, 0.5 ;  /* 0x3f00000014147421 */ /* 0x000fe20000000000 */
[----:B-1----:R-:W-:Y:S01]  /*8900*/  FADD R32, R24, 0.5 ;  /* 0x3f00000018207421 */ /* 0x002fe20000000000 */
[----:B------:R-:W1:Y:S01]  /*8910*/  LDCU.U8 UR10, c[0x3][0xf9] ;  /* 0x00c01f20ff0a77ac */ /* 0x000e620008000000 */
[----:B0-----:R-:W-:Y:S01]  /*8920*/  FMUL R19, R13, R52 ;  /* 0x000000340d137220 */ /* 0x001fe20000400000 */
[----:B------:R-:W0:Y:S03]  /*8930*/  LDCU.U8 UR9, c[0x3][0xf8] ;  /* 0x00c01f00ff0977ac */ /* 0x000e260008000000 */
[----:B----4-:R-:W-:Y:S01]  /*8940*/  FFMA R19, R0, R42, R19 ;  /* 0x0000002a00137223 */ /* 0x010fe20000000013 */
[----:B------:R-:W4:Y:S01]  /*8950*/  F2I.TRUNC.NTZ R20, R20 ;  /* 0x0000001400147305 */ /* 0x000f22000020f100 */
[----:B------:R-:W-:-:S07]  /*8960*/  LOP3.LUT R34, R34, 0xfff7ffff, RZ, 0xc0, !PT ;  /* 0xfff7ffff22227812 */ /* 0x000fce00078ec0ff */
[----:B------:R-:W-:Y:S01]  /*8970*/  F2I.TRUNC.NTZ R32, R32 ;  /* 0x0000002000207305 */ /* 0x000fe2000020f100 */
[----:B------:R-:W-:-:S04]  /*8980*/  FMUL R24, R0, R52 ;  /* 0x0000003400187220 */ /* 0x000fc80000400000 */
[----:B------:R-:W-:Y:S01]  /*8990*/  FFMA R24, R13, R42, -R24 ;  /* 0x0000002a0d187223 */ /* 0x000fe20000000818 */
[----:B----4-:R-:W-:Y:S02]  /*89a0*/  IMAD.IADD R33, R7, 0x1, R20 ;  /* 0x0000000107217824 */ /* 0x010fe400078e0214 */
[----:B-1----:R-:W-:Y:S01]  /*89b0*/  I2F.S8 R42, UR10 ;  /* 0x0000000a002a7d06 */ /* 0x002fe20008001400 */
[----:B-----5:R-:W-:Y:S01]  /*89c0*/  ISETP.GE.U32.AND P0, PT, R51, R56, PT ;  /* 0x000000383300720c */ /* 0x020fe20003f06070 */
[----:B------:R-:W-:-:S06]  /*89d0*/  FADD R51, R19, 0.5 ;  /* 0x3f00000013337421 */ /* 0x000fcc0000000000 */
[----:B------:R-:W1:Y:S06]  /*89e0*/  F2I.TRUNC.NTZ R51, R51 ;  /* 0x0000003300337305 */ /* 0x000e6c000020f100 */
[----:B------:R-:W-:Y:S01]  /*89f0*/  @P0 LOP3.LUT R34, R34, 0x80000, RZ, 0xfc, !PT ;  /* 0x0008000022220812 */ /* 0x000fe200078efcff */
[----:B-1----:R-:W-:-:S05]  /*8a00*/  IMAD.IADD R54, R10, 0x1, R51 ;  /* 0x000000010a367824 */ /* 0x002fca00078e0233 */
[----:B------:R-:W-:Y:S02]  /*8a10*/  ISETP.GE.AND P0, PT, R54, RZ, PT ;  /* 0x000000ff3600720c */ /* 0x000fe40003f06270 */
[----:B------:R-:W-:Y:S01]  /*8a20*/  VIMNMX R19, PT, PT, R11, R54, PT ;  /* 0x000000360b137248 */ /* 0x000fe20003fe0100 */
[----:B------:R-:W-:Y:S02]  /*8a30*/  IMAD.IADD R51, R7, 0x1, R32 ;  /* 0x0000000107337824 */ /* 0x000fe400078e0220 */
[----:B0-----:R-:W0:Y:S01]  /*8a40*/  I2F.S8 R32, UR9 ;  /* 0x0000000900207d06 */ /* 0x001e220008001400 */
[----:B------:R-:W-:Y:S02]  /*8a50*/  SEL R19, R19, RZ, P0 ;  /* 0x000000ff13137207 */ /* 0x000fe40000000000 */
[----:B------:R-:W-:Y:S02]  /*8a60*/  ISETP.GE.AND P0, PT, R33, RZ, PT ;  /* 0x000000ff2100720c */ /* 0x000fe40003f06270 */
[----:B------:R-:W-:-:S04]  /*8a70*/  VIMNMX R33, PT, PT, R12, R33, PT ;  /* 0x000000210c217248 */ /* 0x000fc80003fe0100 */
[----:B------:R-:W-:-:S05]  /*8a80*/  SEL R33, R33, RZ, P0 ;  /* 0x000000ff21217207 */ /* 0x000fca0000000000 */
[----:B------:R-:W-:Y:S02]  /*8a90*/  IMAD R52, R6, UR8, R33 ;  /* 0x0000000806347c24 */ /* 0x000fe4000f8e0221 */
[----:B------:R-:W-:-:S04]  /*8aa0*/  FMUL R33, R13, R42 ;  /* 0x0000002a0d217220 */ /* 0x000fc80000400000 */
[----:B0-----:R-:W-:-:S04]  /*8ab0*/  FFMA R33, R0, R32, R33 ;  /* 0x0000002000217223 */ /* 0x001fc80000000021 */
[----:B------:R-:W-:-:S06]  /*8ac0*/  FADD R33, R33, 0.5 ;  /* 0x3f00000021217421 */ /* 0x000fcc0000000000 */
[----:B------:R-:W0:Y:S01]  /*8ad0*/  F2I.TRUNC.NTZ R33, R33 ;  /* 0x0000002100217305 */ /* 0x000e22000020f100 */
[----:B------:R-:W1:Y:S01]  /*8ae0*/  LDCU.U8 UR10, c[0x3][0xfb] ;  /* 0x00c01f60ff0a77ac */ /* 0x000e620008000000 */
[----:B------:R-:W-:Y:S02]  /*8af0*/  ISETP.GE.AND P0, PT, R51, RZ, PT ;  /* 0x000000ff3300720c */ /* 0x000fe40003f06270 */
[----:B------:R-:W-:Y:S01]  /*8b00*/  VIMNMX R51, PT, PT, R12, R51, PT ;  /* 0x000000330c337248 */ /* 0x000fe20003fe0100 */
[----:B------:R-:W4:Y:S03]  /*8b10*/  LDCU.U8 UR9, c[0x3][0xfa] ;  /* 0x00c01f40ff0977ac */ /* 0x000f260008000000 */
[----:B------:R-:W-:Y:S01]  /*8b20*/  SEL R51, R51, RZ, P0 ;  /* 0x000000ff33337207 */ /* 0x000fe20000000000 */
[----:B0-----:R-:W-:-:S05]  /*8b30*/  IMAD.IADD R6, R10, 0x1, R33 ;  /* 0x000000010a067824 */ /* 0x001fca00078e0221 */
[----:B------:R-:W-:Y:S02]  /*8b40*/  ISETP.GE.AND P0, PT, R6, RZ, PT ;  /* 0x000000ff0600720c */ /* 0x000fe40003f06270 */
[----:B------:R-:W-:Y:S01]  /*8b50*/  VIMNMX R20, PT, PT, R11, R6, PT ;  /* 0x000000060b147248 */ /* 0x000fe20003fe0100 */
[----:B------:R-:W-:Y:S01]  /*8b60*/  FADD R6, R25, 0.5 ;  /* 0x3f00000019067421 */ /* 0x000fe20000000000 */
[----:B-1----:R-:W0:Y:S08]  /*8b70*/  I2F.S8 R54, UR10 ;  /* 0x0000000a00367d06 */ /* 0x002e300008001400 */
[----:B------:R-:W1:Y:S08]  /*8b80*/  F2I.TRUNC.NTZ R6, R6 ;  /* 0x0000000600067305 */ /* 0x000e70000020f100 */
[----:B----4-:R-:W4:Y:S01]  /*8b90*/  I2F.S8 R53, UR9 ;  /* 0x0000000900357d06 */ /* 0x010f220008001400 */
[----:B------:R-:W-:Y:S01]  /*8ba0*/  SEL R20, R20, RZ, P0 ;  /* 0x000000ff14147207 */ /* 0x000fe20000000000 */
[----:B0-----:R-:W-:Y:S01]  /*8bb0*/  FMUL R33, R13, R54 ;  /* 0x000000360d217220 */ /* 0x001fe20000400000 */
[----:B------:R-:W-:Y:S01]  /*8bc0*/  FMUL R42, R0, R42 ;  /* 0x0000002a002a7220 */ /* 0x000fe20000400000 */
[----:B------:R-:W-:-:S02]  /*8bd0*/  IMAD R51, R30, UR8, R51 ;  /* 0x000000081e337c24 */ /* 0x000fc4000f8e0233 */
[----:B------:R-:W-:Y:S01]  /*8be0*/  FADD R41, R41, 0.5 ;  /* 0x3f00000029297421 */ /* 0x000fe20000000000 */
[----:B------:R-:W-:Y:S01]  /*8bf0*/  LOP3.LUT R35, R35, 0xfffffffe, RZ, 0xc0, !PT ;  /* 0xfffffffe23237812 */ /* 0x000fe200078ec0ff */
[----:B-1----:R-:W-:Y:S01]  /*8c00*/  IMAD.IADD R25, R7, 0x1, R6 ;  /* 0x0000000107197824 */ /* 0x002fe200078e0206 */
[----:B------:R-:W0:Y:S04]  /*8c10*/  LDCU.U8 UR10, c[0x3][0xfd] ;  /* 0x00c01fa0ff0a77ac */ /* 0x000e280008000000 */
[----:B------:R-:W-:Y:S01]  /*8c20*/  ISETP.GE.AND P0, PT, R25, RZ, PT ;  /* 0x000000ff1900720c */ /* 0x000fe20003f06270 */
[----:B------:R-:W1:Y:S01]  /*8c30*/  LDCU.U8 UR9, c[0x3][0xfc] ;  /* 0x00c01f80ff0977ac */ /* 0x000e620008000000 */
[----:B------:R-:W-:Y:S01]  /*8c40*/  VIMNMX R25, PT, PT, R12, R25, PT ;  /* 0x000000190c197248 */ /* 0x000fe20003fe0100 */
[----:B----4-:R-:W-:-:S03]  /*8c50*/  FFMA R33, R0, R53, R33 ;  /* 0x0000003500217223 */ /* 0x010fc60000000021 */
[----:B------:R-:W-:Y:S01]  /*8c60*/  SEL R30, R25, RZ, P0 ;  /* 0x000000ff191e7207 */ /* 0x000fe20000000000 */
[----:B------:R-:W-:Y:S01]  /*8c70*/  FFMA R25, R13, R32, -R42 ;  /* 0x000000200d197223 */ /* 0x000fe2000000082a */
[----:B------:R-:W-:-:S04]  /*8c80*/  FADD R42, R33, 0.5 ;  /* 0x3f000000212a7421 */ /* 0x000fc80000000000 */
[----:B------:R-:W4:Y:S01]  /*8c90*/  F2I.TRUNC.NTZ R33, R42 ;  /* 0x0000002a00217305 */ /* 0x000f22000020f100 */
[----:B--2---:R-:W-:Y:S01]  /*8ca0*/  ISETP.GE.U32.AND P0, PT, R50, R43, PT ;  /* 0x0000002b3200720c */ /* 0x004fe20003f06070 */
[----:B------:R-:W-:-:S06]  /*8cb0*/  IMAD R50, R23, UR8, R30 ;  /* 0x0000000817327c24 */ /* 0x000fcc000f8e021e */
[----:B------:R-:W2:Y:S01]  /*8cc0*/  F2I.TRUNC.NTZ R30, R41 ;  /* 0x00000029001e7305 */ /* 0x000ea2000020f100 */
[----:B----4-:R-:W-:-:S05]  /*8cd0*/  IMAD.IADD R6, R10, 0x1, R33 ;  /* 0x000000010a067824 */ /* 0x010fca00078e0221 */
[----:B------:R-:W-:Y:S02]  /*8ce0*/  @P0 LOP3.LUT R35, R35, 0x1, RZ, 0xfc, !PT ;  /* 0x0000000123230812 */ /* 0x000fe400078efcff */
[----:B------:R-:W-:Y:S02]  /*8cf0*/  ISETP.GE.AND P0, PT, R6, RZ, PT ;  /* 0x000000ff0600720c */ /* 0x000fe40003f06270 */
[----:B------:R-:W-:Y:S01]  /*8d00*/  VIMNMX R6, PT, PT, R11, R6, PT ;  /* 0x000000060b067248 */ /* 0x000fe20003fe0100 */
[----:B--2---:R-:W-:-:S03]  /*8d10*/  IMAD.IADD R23, R7, 0x1, R30 ;  /* 0x0000000107177824 */ /* 0x004fc600078e021e */
        /* <DEDUP_REMOVED lines=20> */
[----:B--2---:R-:W-:Y:S08]  /*8e60*/  I2F.S8 R57, UR10 ;  /* 0x0000000a00397d06 */ /* 0x004ff00008001400 */
[----:B------:R-:W0:Y:S08]  /*8e70*/  F2I.TRUNC.NTZ R23, R23 ;  /* 0x0000001700177305 */ /* 0x000e30000020f100 */
[----:B-----5:R-:W1:Y:S01]  /*8e80*/  I2F.S8 R56, UR9 ;  /* 0x0000000900387d06 */ /* 0x020e620008001400 */
[----:B------:R-:W-:Y:S01]  /*8e90*/  FADD R26, R26, 0.5 ;  /* 0x3f0000001a1a7421 */ /* 0x000fe20000000000 */
[----:B------:R-:W-:Y:S01]  /*8ea0*/  FADD R46, R46, 0.5 ;  /* 0x3f0000002e2e7421 */ /* 0x000fe20000000000 */
[----:B------:R-:W-:Y:S01]  /*8eb0*/  LOP3.LUT R34, R34, 0x7fffffff, RZ, 0xc0, !PT ;  /* 0x7fffffff22227812 */ /* 0x000fe200078ec0ff */
[----:B------:R-:W2:Y:S01]  /*8ec0*/  LDCU.U8 UR10, c[0x3][0x101] ;  /* 0x00c02020ff0a77ac */ /* 0x000ea20008000000 */
[----:B0-----:R-:W-:-:S02]  /*8ed0*/  IMAD.IADD R2, R10, 0x1, R23 ;  /* 0x000000010a027824 */ /* 0x001fc400078e0217 */
[----:B------:R-:W-:Y:S01]  /*8ee0*/  FMUL R23, R13, R57 ;  /* 0x000000390d177220 */ /* 0x000fe20000400000 */
[----:B------:R-:W0:Y:S03]  /*8ef0*/  LDCU.U8 UR9, c[0x3][0x100] ;  /* 0x00c02000ff0977ac */ /* 0x000e260008000000 */
[----:B-1----:R-:W-:-:S04]  /*8f00*/  FFMA R23, R0, R56, R23 ;  /* 0x0000003800177223 */ /* 0x002fc80000000017 */
[----:B------:R-:W-:Y:S01]  /*8f10*/  FADD R32, R23, 0.5 ;  /* 0x3f00000017207421 */ /* 0x000fe20000000000 */
[----:B------:R-:W-:Y:S02]  /*8f20*/  ISETP.GE.AND P0, PT, R2, RZ, PT ;  /* 0x000000ff0200720c */ /* 0x000fe40003f06270 */
[----:B------:R-:W-:Y:S01]  /*8f30*/  VIMNMX R30, PT, PT, R11, R2, PT ;  /* 0x000000020b1e7248 */ /* 0x000fe20003fe0100 */
[----:B------:R-:W1:Y:S03]  /*8f40*/  F2I.TRUNC.NTZ R23, R32 ;  /* 0x0000002000177305 */ /* 0x000e66000020f100 */
[----:B------:R-:W-:Y:S02]  /*8f50*/  SEL R30, R30, RZ, P0 ;  /* 0x000000ff1e1e7207 */ /* 0x000fe40000000000 */
[----:B---3--:R-:W-:-:S03]  /*8f60*/  ISETP.GE.U32.AND P0, PT, R44, R45, PT ;  /* 0x0000002d2c00720c */ /* 0x008fc60003f06070 */
[----:B------:R-:W3:Y:S08]  /*8f70*/  F2I.TRUNC.NTZ R26, R26 ;  /* 0x0000001a001a7305 */ /* 0x000ef0000020f100 */
[----:B------:R-:W5:Y:S01]  /*8f80*/  F2I.TRUNC.NTZ R46, R46 ;  /* 0x0000002e002e7305 */ /* 0x000f62000020f100 */
[----:B-1----:R-:W-:Y:S01]  /*8f90*/  IMAD.IADD R42, R10, 0x1, R23 ;  /* 0x000000010a2a7824 */ /* 0x002fe200078e0217 */
[----:B------:R-:W-:-:S04]  /*8fa0*/  @P0 LOP3.LUT R34, R34, 0x80000000, RZ, 0xfc, !PT ;  /* 0x8000000022220812 */ /* 0x000fc800078efcff */
[----:B------:R-:W-:Y:S01]  /*8fb0*/  ISETP.GE.AND P0, PT, R42, RZ, PT ;  /* 0x000000ff2a00720c */ /* 0x000fe20003f06270 */
[----:B---3--:R-:W-:Y:S01]  /*8fc0*/  IMAD.IADD R33, R7, 0x1, R26 ;  /* 0x0000000107217824 */ /* 0x008fe200078e021a */
[----:B------:R-:W-:-:S04]  /*8fd0*/  VIMNMX R23, PT, PT, R11, R42, PT ;  /* 0x0000002a0b177248 */ /* 0x000fc80003fe0100 */
[----:B------:R-:W-:Y:S02]  /*8fe0*/  SEL R23, R23, RZ, P0 ;  /* 0x000000ff17177207 */ /* 0x000fe40000000000 */
[----:B------:R-:W-:Y:S01]  /*8ff0*/  ISETP.GE.AND P0, PT, R33, RZ, PT ;  /* 0x000000ff2100720c */ /* 0x000fe20003f06270 */
[----:B-----5:R-:W-:Y:S01]  /*9000*/  IMAD.IADD R43, R7, 0x1, R46 ;  /* 0x00000001072b7824 */ /* 0x020fe200078e022e */
[----:B------:R-:W-:Y:S01]  /*9010*/  VIMNMX R33, PT, PT, R12, R33, PT ;  /* 0x000000210c217248 */ /* 0x000fe20003fe0100 */
[----:B------:R-:W-:-:S03]  /*9020*/  FMUL R2, R0, R55 ;  /* 0x0000003700027220 */ /* 0x000fc60000400000 */
[----:B------:R-:W-:Y:S02]  /*9030*/  SEL R33, R33, RZ, P0 ;  /* 0x000000ff21217207 */ /* 0x000fe40000000000 */
[----:B------:R-:W-:Y:S02]  /*9040*/  ISETP.GE.AND P0, PT, R43, RZ, PT ;  /* 0x000000ff2b00720c */ /* 0x000fe40003f06270 */
[----:B------:R-:W-:Y:S01]  /*9050*/  VIMNMX R43, PT, PT, R12, R43, PT ;  /* 0x0000002b0c2b7248 */ /* 0x000fe20003fe0100 */
[----:B------:R-:W-:-:S03]  /*9060*/  FFMA R2, R13, R48, -R2 ;  /* 0x000000300d027223 */ /* 0x000fc60000000802 */
[----:B------:R-:W-:Y:S02]  /*9070*/  SEL R48, R43, RZ, P0 ;  /* 0x000000ff2b307207 */ /* 0x000fe40000000000 */
[----:B------:R-:W-:Y:S01]  /*9080*/  IADD3 R32, P0, PT, R52, UR4, RZ ;  /* 0x0000000434207c10 */ /* 0x000fe2000ff1e0ff */
[----:B------:R-:W-:-:S03]  /*9090*/  IMAD R55, R22, UR8, R33 ;  /* 0x0000000816377c24 */ /* 0x000fc6000f8e0221 */
[----:B------:R-:W-:Y:S02]  /*90a0*/  LEA.HI.X.SX32 R33, R52, UR5, 0x1, P0 ;  /* 0x0000000534217c11 */ /* 0x000fe400080f0eff */
[----:B------:R-:W-:-:S04]  /*90b0*/  IADD3 R42, P0, PT, R51, UR4, RZ ;  /* 0x00000004332a7c10 */ /* 0x000fc8000ff1e0ff */
[----:B------:R-:W-:Y:S02]  /*90c0*/  LEA.HI.X.SX32 R43, R51, UR5, 0x1, P0 ;  /* 0x00000005332b7c11 */ /* 0x000fe400080f0eff */
[----:B------:R1:W3:Y:S04]  /*90d0*/  LDG.E.U8 R51, desc[UR6][R32.64] ;  /* 0x0000000620337981 */ /* 0x0002e8000c1e1100 */
[----:B------:R-:W3:Y:S01]  /*90e0*/  LDG.E.U8 R42, desc[UR6][R42.64] ;  /* 0x000000062a2a7981 */ /* 0x000ee2000c1e1100 */
[----:B--2---:R-:W2:Y:S08]  /*90f0*/  I2F.S8 R26, UR10 ;  /* 0x0000000a001a7d06 */ /* 0x004eb00008001400 */
[----:B0-----:R-:W0:Y:S01]  /*9100*/  I2F.S8 R22, UR9 ;  /* 0x0000000900167d06 */ /* 0x001e220008001400 */
[----:B------:R-:W-:Y:S01]  /*9110*/  IMAD R48, R21, UR8, R48 ;  /* 0x0000000815307c24 */ /* 0x000fe2000f8e0230 */
[----:B------:R-:W-:Y:S01]  /*9120*/  IADD3 R44, P0, PT, R50, UR4, RZ ;  /* 0x00000004322c7c10 */ /* 0x000fe2000ff1e0ff */
[----:B--2---:R-:W-:-:S03]  /*9130*/  FMUL R21, R13, R26 ;  /* 0x0000001a0d157220 */ /* 0x004fc60000400000 */
[----:B------:R-:W-:Y:S01]  /*9140*/  LEA.HI.X.SX32 R45, R50, UR5, 0x1, P0 ;  /* 0x00000005322d7c11 */ /* 0x000fe200080f0eff */
[----:B------:R-:W2:Y:S04]  /*9150*/  LDCU.U8 UR10, c[0x3][0x103] ;  /* 0x00c02060ff0a77ac */ /* 0x000ea80008000000 */
[----:B------:R-:W5:Y:S01]  /*9160*/  LDG.E.U8 R44, desc[UR6][R44.64] ;  /* 0x000000062c2c7981 */ /* 0x000f62000c1e1100 */
[----:B0-----:R-:W-:-:S04]  /*9170*/  FFMA R21, R0, R22, R21 ;  /* 0x0000001600157223 */ /* 0x001fc80000000015 */
[----:B------:R-:W-:-:S04]  /*9180*/  FADD R50, R21, 0.5 ;  /* 0x3f00000015327421 */ /* 0x000fc80000000000 */
[----:B------:R-:W1:Y:S02]  /*9190*/  F2I.TRUNC.NTZ R21, R50 ;  /* 0x0000003200157305 */ /* 0x000e64000020f100 */
[----:B-1----:R-:W-:-:S05]  /*91a0*/  IMAD.IADD R32, R10, 0x1, R21 ;  /* 0x000000010a207824 */ /* 0x002fca00078e0215 */
[----:B------:R-:W-:Y:S02]  /*91b0*/  ISETP.GE.AND P0, PT, R32, RZ, PT ;  /* 0x000000ff2000720c */ /* 0x000fe40003f06270 */
[----:B------:R-:W-:-:S04]  /*91c0*/  VIMNMX R21, PT, PT, R11, R32, PT ;  /* 0x000000200b157248 */ /* 0x000fc80003fe0100 */
[----:B------:R-:W-:Y:S02]  /*91d0*/  SEL R21, R21, RZ, P0 ;  /* 0x000000ff15157207 */ /* 0x000fe40000000000 */
[----:B------:R-:W-:-:S04]  /*91e0*/  IADD3 R32, P0, PT, R53, UR4, RZ ;  /* 0x0000000435207c10 */ /* 0x000fc8000ff1e0ff */
[----:B------:R-:W-:Y:S01]  /*91f0*/  LEA.HI.X.SX32 R33, R53, UR5, 0x1, P0 ;  /* 0x0000000535217c11 */ /* 0x000fe200080f0eff */
[----:B------:R-:W0:Y:S04]  /*9200*/  LDCU.U8 UR9, c[0x3][0x102] ;  /* 0x00c02040ff0977ac */ /* 0x000e280008000000 */
[----:B------:R1:W5:Y:S01]  /*9210*/  LDG.E.U8 R45, desc[UR6][R32.64] ;  /* 0x00000006202d7981 */ /* 0x000362000c1e1100 */
[----:B------:R-:W-:-:S04]  /*9220*/  FMUL R46, R0, R57 ;  /* 0x00000039002e7220 */ /* 0x000fc80000400000 */
[----:B------:R-:W-:Y:S02]  /*9230*/  FFMA R46, R13, R56, -R46 ;  /* 0x000000380d2e7223 */ /* 0x000fe4000000082e */
[----:B--2---:R-:W2:Y:S08]  /*9240*/  I2F.S8 R56, UR10 ;  /* 0x0000000a00387d06 */ /* 0x004eb00008001400 */
[----:B0-----:R-:W0:Y:S01]  /*9250*/  I2F.S8 R53, UR9 ;  /* 0x0000000900357d06 */ /* 0x001e220008001400 */
[----:B------:R-:W-:Y:S01]  /*9260*/  FADD R15, R15, 0.5 ;  /* 0x3f0000000f0f7421 */ /* 0x000fe20000000000 */
[----:B-1----:R-:W-:Y:S01]  /*9270*/  FADD R32, R28, 0.5 ;  /* 0x3f0000001c207421 */ /* 0x002fe20000000000 */
[----:B------:R-:W-:Y:S01]  /*9280*/  FMUL R26, R0, R26 ;  /* 0x0000001a001a7220 */ /* 0x000fe20000400000 */
[----:B------:R-:W-:Y:S01]  /*9290*/  LOP3.LUT R34, R34, 0xbfffffff, RZ, 0xc0, !PT ;  /* 0xbfffffff22227812 */ /* 0x000fe200078ec0ff */
[----:B------:R-:W1:Y:S01]  /*92a0*/  LDCU.U8 UR10, c[0x3][0x105] ;  /* 0x00c020a0ff0a77ac */ /* 0x000e620008000000 */
[----:B--2---:R-:W-:Y:S01]  /*92b0*/  FMUL R43, R13, R56 ;  /* 0x000000380d2b7220 */ /* 0x004fe20000400000 */
[----:B------:R-:W2:Y:S03]  /*92c0*/  LDCU.U8 UR9, c[0x3][0x104] ;  /* 0x00c02080ff0977ac */ /* 0x000ea60008000000 */
[----:B0-----:R-:W-:-:S04]  /*92d0*/  FFMA R43, R0, R53, R43 ;  /* 0x00000035002b7223 */ /* 0x001fc8000000002b */
[----:B------:R-:W-:-:S06]  /*92e0*/  FADD R43, R43, 0.5 ;  /* 0x3f0000002b2b7421 */ /* 0x000fcc0000000000 */
[----:B------:R-:W0:Y:S08]  /*92f0*/  F2I.TRUNC.NTZ R43, R43 ;  /* 0x0000002b002b7305 */ /* 0x000e30000020f100 */
[----:B------:R-:W1:Y:S01]  /*9300*/  F2I.TRUNC.NTZ R50, R15 ;  /* 0x0000000f00327305 */ /* 0x000e62000020f100 */
[----:B------:R-:W-:-:S07]  /*9310*/  FFMA R22, R13, R22, -R26 ;  /* 0x000000160d167223 */ /* 0x000fce000000081a */
[----:B------:R-:W2:Y:S01]  /*9320*/  F2I.TRUNC.NTZ R32, R32 ;  /* 0x0000002000207305 */ /* 0x000ea2000020f100 */
[----:B0-----:R-:W-:Y:S02]  /*9330*/  IMAD.IADD R26, R10, 0x1, R43 ;  /* 0x000000010a1a7824 */ /* 0x001fe400078e022b */
[C---:B-1----:R-:W-:Y:S02]  /*9340*/  IMAD.IADD R33, R7.reuse, 0x1, R50 ;  /* 0x0000000107217824 */ /* 0x042fe400078e0232 */
[----:B--2---:R-:W-:Y:S01]  /*9350*/  IMAD.IADD R43, R7, 0x1, R32 ;  /* 0x00000001072b7824 */ /* 0x004fe200078e0220 */
[----:B----4-:R-:W-:-:S13]  /*9360*/  ISETP.GE.U32.AND P0, PT, R49, R54, PT ;  /* 0x000000363100720c */ /* 0x010fda0003f06070 */
[----:B------:R-:W-:Y:S02]  /*9370*/  @P0 LOP3.LUT R34, R34, 0x40000000, RZ, 0xfc, !PT ;  /* 0x4000000022220812 */ /* 0x000fe400078efcff */
        /* <DEDUP_REMOVED lines=8> */
[----:B------:R-:W-:Y:S02]  /*9400*/  SEL R52, R43, RZ, P0 ;  /* 0x000000ff2b347207 */ /* 0x000fe40000000000 */
[----:B------:R-:W0:Y:S01]  /*9410*/  I2F.S8 R43, UR10 ;  /* 0x0000000a002b7d06 */ /* 0x000e220008001400 */
[----:B------:R-:W-:-:S07]  /*9420*/  IMAD R50, R14, UR8, R33 ;  /* 0x000000080e327c24 */ /* 0x000fce000f8e0221 */
[----:B------:R-:W1:Y:S01]  /*9430*/  I2F.S8 R33, UR9 ;  /* 0x0000000900217d06 */ /* 0x000e620008001400 */
[----:B0-----:R-:W-:Y:S01]  /*9440*/  FMUL R15, R13, R43 ;  /* 0x0000002b0d0f7220 */ /* 0x001fe20000400000 */
[----:B------:R-:W-:-:S03]  /*9450*/  IMAD R49, R27, UR8, R52 ;  /* 0x000000081b317c24 */ /* 0x000fc6000f8e0234 */
[----:B-1----:R-:W-:-:S04]  /*9460*/  FFMA R15, R0, R33, R15 ;  /* 0x00000021000f7223 */ /* 0x002fc8000000000f */
[----:B------:R-:W-:-:S04]  /*9470*/  FADD R52, R15, 0.5 ;  /* 0x3f0000000f347421 */ /* 0x000fc80000000000 */
[----:B------:R-:W0:Y:S02]  /*9480*/  F2I.TRUNC.NTZ R15, R52 ;  /* 0x00000034000f7305 */ /* 0x000e24000020f100 */
[----:B0-----:R-:W-:-:S05]  /*9490*/  IMAD.IADD R14, R10, 0x1, R15 ;  /* 0x000000010a0e7824 */ /* 0x001fca00078e020f */
[----:B------:R-:W-:Y:S02]  /*94a0*/  ISETP.GE.AND P0, PT, R14, RZ, PT ;  /* 0x000000ff0e00720c */ /* 0x000fe40003f06270 */
[----:B------:R-:W-:Y:S01]  /*94b0*/  VIMNMX R15, PT, PT, R11, R14, PT ;  /* 0x0000000e0b0f7248 */ /* 0x000fe20003fe0100 */
[----:B------:R-:W-:Y:S01]  /*94c0*/  FADD R14, R18, 0.5 ;  /* 0x3f000000120e7421 */ /* 0x000fe20000000000 */
[----:B------:R-:W0:Y:S05]  /*94d0*/  LDCU.U8 UR10, c[0x3][0x107] ;  /* 0x00c020e0ff0a77ac */ /* 0x000e2a0008000000 */
[----:B------:R-:W1:Y:S01]  /*94e0*/  F2I.TRUNC.NTZ R14, R14 ;  /* 0x0000000e000e7305 */ /* 0x000e62000020f100 */
[----:B------:R-:W2:Y:S01]  /*94f0*/  LDCU.U8 UR9, c[0x3][0x106] ;  /* 0x00c020c0ff0977ac */ /* 0x000ea20008000000 */
[----:B------:R-:W-:Y:S01]  /*9500*/  FMUL R28, R0, R56 ;  /* 0x00000038001c7220 */ /* 0x000fe20000400000 */
[----:B------:R-:W-:-:S03]  /*9510*/  SEL R15, R15, RZ, P0 ;  /* 0x000000ff0f0f7207 */ /* 0x000fc60000000000 */
[----:B------:R-:W-:Y:S01]  /*9520*/  FFMA R28, R13, R53, -R28 ;  /* 0x000000350d1c7223 */ /* 0x000fe2000000081c */
[----:B-1----:R-:W-:Y:S01]  /*9530*/  IMAD.IADD R27, R7, 0x1, R14 ;  /* 0x00000001071b7824 */ /* 0x002fe200078e020e */
[----:B0-----:R-:W0:Y:S04]  /*9540*/  I2F.S8 R53, UR10 ;  /* 0x0000000a00357d06 */ /* 0x001e280008001400 */
[----:B------:R-:W-:Y:S02]  /*9550*/  ISETP.GE.AND P0, PT, R27, RZ, PT ;  /* 0x000000ff1b00720c */ /* 0x000fe40003f06270 */
[----:B------:R-:W-:-:S04]  /*9560*/  VIMNMX R27, PT, PT, R12, R27, PT ;  /* 0x0000001b0c1b7248 */ /* 0x000fc80003fe0100 */
[----:B------:R-:W-:Y:S02]  /*9570*/  SEL R32, R27, RZ, P0 ;  /* 0x000000ff1b207207 */ /* 0x000fe40000000000 */
[----:B--2---:R-:W1:Y:S01]  /*9580*/  I2F.S8 R27, UR9 ;  /* 0x00000009001b7d06 */ /* 0x004e620008001400 */
[----:B------:R-:W-:Y:S01]  /*9590*/  FMUL R18, R0, R43 ;  /* 0x0000002b00127220 */ /* 0x000fe20000400000 */
[----:B------:R-:W-:Y:S01]  /*95a0*/  FADD R31, R31, 0.5 ;  /* 0x3f0000001f1f7421 */ /* 0x000fe20000000000 */
[----:B---3--:R-:W-:Y:S01]  /*95b0*/  ISETP.GE.U32.AND P0, PT, R51, R42, PT ;  /* 0x0000002a3300720c */ /* 0x008fe20003f06070 */
[----:B------:R-:W2:Y:S01]  /*95c0*/  LDCU.U8 UR10, c[0x3][0x109] ;  /* 0x00c02120ff0a77ac */ /* 0x000ea20008000000 */
[C---:B------:R-:W-:Y:S01]  /*95d0*/  FFMA R18, R13.reuse, R33, -R18 ;  /* 0x000000210d127223 */ /* 0x040fe20000000812 */
[----:B0-----:R-:W-:Y:S01]  /*95e0*/  FMUL R33, R13, R53 ;  /* 0x000000350d217220 */ /* 0x001fe20000400000 */
[----:B------:R-:W-:Y:S01]  /*95f0*/  LOP3.LUT R34, R34, 0xdfffffff, RZ, 0xc0, !PT ;  /* 0xdfffffff22227812 */ /* 0x000fe200078ec0ff */
[----:B------:R-:W0:Y:S02]  /*9600*/  LDCU.U8 UR9, c[0x3][0x108] ;  /* 0x00c02100ff0977ac */ /* 0x000e240008000000 */
[----:B-1----:R-:W-:-:S04]  /*9610*/  FFMA R33, R0, R27, R33 ;  /* 0x0000001b00217223 */ /* 0x002fc80000000021 */
[----:B------:R-:W-:-:S06]  /*9620*/  FADD R43, R33, 0.5 ;  /* 0x3f000000212b7421 */ /* 0x000fcc0000000000 */
[----:B------:R-:W1:Y:S08]  /*9630*/  F2I.TRUNC.NTZ R43, R43 ;  /* 0x0000002b002b7305 */ /* 0x000e70000020f100 */
[----:B------:R-:W3:Y:S01]  /*9640*/  F2I.TRUNC.NTZ R42, R31 ;  /* 0x0000001f002a7305 */ /* 0x000ee2000020f100 */
[----:B------:R-:W-:Y:S01]  /*9650*/  @P0 LOP3.LUT R34, R34, 0x20000000, RZ, 0xfc, !PT ;  /* 0x2000000022220812 */ /* 0x000fe200078efcff */
[----:B-1----:R-:W-:-:S05]  /*9660*/  IMAD.IADD R14, R10, 0x1, R43 ;  /* 0x000000010a0e7824 */ /* 0x002fca00078e022b */
[----:B------:R-:W-:Y:S02]  /*9670*/  ISETP.GE.AND P0, PT, R14, RZ, PT ;  /* 0x000000ff0e00720c */ /* 0x000fe40003f06270 */
[----:B------:R-:W-:Y:S01]  /*9680*/  VIMNMX R14, PT, PT, R11, R14, PT ;  /* 0x0000000e0b0e7248 */ /* 0x000fe20003fe0100 */
[----:B------:R-:W-:Y:S02]  /*9690*/  IMAD R51, R17, UR8, R32 ;  /* 0x0000000811337c24 */ /* 0x000fe4000f8e0220 */
[----:B---3--:R-:W-:Y:S01]  /*96a0*/  IMAD.IADD R17, R7, 0x1, R42 ;  /* 0x0000000107117824 */ /* 0x008fe200078e022a */
[----:B------:R-:W-:Y:S02]  /*96b0*/  SEL R14, R14, RZ, P0 ;  /* 0x000000ff0e0e7207 */ /* 0x000fe40000000000 */
[----:B------:R-:W-:-:S04]  /*96c0*/  IADD3 R32, P0, PT, R55, UR4, RZ ;  /* 0x0000000437207c10 */ /* 0x000fc8000ff1e0ff */
[----:B------:R-:W-:Y:S02]  /*96d0*/  LEA.HI.X.SX32 R33, R55, UR5, 0x1, P0 ;  /* 0x0000000537217c11 */ /* 0x000fe400080f0eff */
[----:B------:R-:W-:Y:S01]  /*96e0*/  ISETP.GE.AND P0, PT, R17, RZ, PT ;  /* 0x000000ff1100720c */ /* 0x000fe20003f06270 */
[----:B--2---:R-:W1:Y:S01]  /*96f0*/  I2F.S8 R55, UR10 ;  /* 0x0000000a00377d06 */ /* 0x004e620008001400 */
[----:B------:R-:W-:Y:S01]  /*9700*/  VIMNMX R17, PT, PT, R12, R17, PT ;  /* 0x000000110c117248 */ /* 0x000fe20003fe0100 */
[----:B------:R2:W3:Y:S03]  /*9710*/  LDG.E.U8 R52, desc[UR6][R32.64] ;  /* 0x0000000620347981 */ /* 0x0004e6000c1e1100 */
[----:B------:R-:W-:Y:S02]  /*9720*/  SEL R17, R17, RZ, P0 ;  /* 0x000000ff11117207 */ /* 0x000fe40000000000 */
[C---:B------:R-:W-:Y:S01]  /*9730*/  IADD3 R42, P0, PT, R48.reuse, UR4, RZ ;  /* 0x00000004302a7c10 */ /* 0x040fe2000ff1e0ff */
[----:B0-----:R-:W0:Y:S03]  /*9740*/  I2F.S8 R54, UR9 ;  /* 0x0000000900367d06 */ /* 0x001e260008001400 */
[----:B------:R-:W-:Y:S01]  /*9750*/  LEA.HI.X.SX32 R43, R48, UR5, 0x1, P0 ;  /* 0x00000005302b7c11 */ /* 0x000fe200080f0eff */
[----:B------:R-:W-:-:S04]  /*9760*/  FMUL R48, R0, R53 ;  /* 0x0000003500307220 */ /* 0x000fc80000400000 */
[C---:B------:R-:W-:Y:S01]  /*9770*/  FFMA R31, R13.reuse, R27, -R48 ;  /* 0x0000001b0d1f7223 */ /* 0x040fe20000000830 */
[----:B------:R-:W-:Y:S02]  /*9780*/  IMAD R48, R4, UR8, R17 ;  /* 0x0000000804307c24 */ /* 0x000fe4000f8e0211 */
[----:B-1----:R-:W-:Y:S01]  /*9790*/  FMUL R17, R13, R55 ;  /* 0x000000370d117220 */ /* 0x002fe20000400000 */
[----:B------:R1:W3:Y:S03]  /*97a0*/  LDG.E.U8 R53, desc[UR6][R42.64] ;  /* 0x000000062a357981 */ /* 0x0002e6000c1e1100 */
[----:B0-----:R-:W-:-:S04]  /*97b0*/  FFMA R17, R0, R54, R17 ;  /* 0x0000003600117223 */ /* 0x001fc80000000011 */
[----:B--2---:R-:W-:Y:S01]  /*97c0*/  FADD R32, R17, 0.5 ;  /* 0x3f00000011207421 */ /* 0x004fe20000000000 */
[----:B------:R-:W0:Y:S03]  /*97d0*/  LDCU.U8 UR10, c[0x3][0x10b] ;  /* 0x00c02160ff0a77ac */ /* 0x000e260008000000 */
[----:B------:R-:W2:Y:S01]  /*97e0*/  F2I.TRUNC.NTZ R17, R32 ;  /* 0x0000002000117305 */ /* 0x000ea2000020f100 */
[----:B------:R-:W4:Y:S01]  /*97f0*/  LDCU.U8 UR9, c[0x3][0x10a] ;  /* 0x00c02140ff0977ac */ /* 0x000f220008000000 */
[----:B--2---:R-:W-:-:S06]  /*9800*/  IMAD.IADD R4, R10, 0x1, R17 ;  /* 0x000000010a047824 */ /* 0x004fcc00078e0211 */
[----:B0-----:R-:W0:Y:S01]  /*9810*/  I2F.S8 R56, UR10 ;  /* 0x0000000a00387d06 */ /* 0x001e220008001400 */
[----:B------:R-:W-:Y:S02]  /*9820*/  ISETP.GE.AND P0, PT, R4, RZ, PT ;  /* 0x000000ff0400720c */ /* 0x000fe40003f06270 */
[----:B------:R-:W-:Y:S01]  /*9830*/  VIMNMX R27, PT, PT, R11, R4, PT ;  /* 0x000000040b1b7248 */ /* 0x000fe20003fe0100 */
[----:B------:R-:W-:-:S04]  /*9840*/  FMUL R4, R0, R55 ;  /* 0x0000003700047220 */ /* 0x000fc80000400000 */
[----:B----4-:R-:W2:Y:S01]  /*9850*/  I2F.S8 R55, UR9 ;  /* 0x0000000900377d06 */ /* 0x010ea20008001400 */
[----:B0-----:R-:W-:Y:S01]  /*9860*/  FMUL R33, R13, R56 ;  /* 0x000000380d217220 */ /* 0x001fe20000400000 */
[----:B------:R-:W-:Y:S01]  /*9870*/  FADD R3, R3, 0.5 ;  /* 0x3f00000003037421 */ /* 0x000fe20000000000 */
[----:B------:R-:W-:Y:S01]  /*9880*/  SEL R27, R27, RZ, P0 ;  /* 0x000000ff1b1b7207 */ /* 0x000fe20000000000 */
[----:B------:R-:W-:Y:S01]  /*9890*/  FADD R47, R47, 0.5 ;  /* 0x3f0000002f2f7421 */ /* 0x000fe20000000000 */
[----:B------:R-:W-:Y:S01]  /*98a0*/  FFMA R17, R13, R54, -R4 ;  /* 0x000000360d117223 */ /* 0x000fe20000000804 */
[----:B------:R-:W-:Y:S01]  /*98b0*/  LOP3.LUT R34, R34, 0xf7ffffff, RZ, 0xc0, !PT ;  /* 0xf7ffffff22227812 */ /* 0x000fe200078ec0ff */
[----:B------:R-:W0:Y:S01]  /*98c0*/  LDCU.U8 UR10, c[0x3][0x10d] ;  /* 0x00c021a0ff0a77ac */ /* 0x000e220008000000 */
[----:B--2---:R-:W-:Y:S01]  /*98d0*/  FFMA R33, R0, R55, R33 ;  /* 0x0000003700217223 */ /* 0x004fe20000000021 */
[----:B------:R-:W2:Y:S03]  /*98e0*/  LDCU.U8 UR9, c[0x3][0x10c] ;  /* 0x00c02180ff0977ac */ /* 0x000ea60008000000 */
[----:B-1----:R-:W-:Y:S01]  /*98f0*/  FADD R42, R33, 0.5 ;  /* 0x3f000000212a7421 */ /* 0x002fe20000000000 */
[----:B------:R-:W-:Y:S01]  /*9900*/  F2I.TRUNC.NTZ R32, R3 ;  /* 0x0000000300207305 */ /* 0x000fe2000020f100 */
[----:B-----5:R-:W-:-:S07]  /*9910*/  ISETP.GE.U32.AND P0, PT, R44, R45, PT ;  /* 0x0000002d2c00720c */ /* 0x020fce0003f06070 */
[----:B------:R-:W1:Y:S06]  /*9920*/  F2I.TRUNC.NTZ R33, R42 ;  /* 0x0000002a00217305 */ /* 0x000e6c000020f100 */
[----:B------:R-:W-:Y:S01]  /*9930*/  @P0 LOP3.LUT R34, R34, 0x8000000, RZ, 0xfc, !PT ;  /* 0x0800000022220812 */ /* 0x000fe200078efcff */
[----:B-1----:R-:W-:Y:S02]  /*9940*/  IMAD.IADD R4, R10, 0x1, R33 ;  /* 0x000000010a047824 */ /* 0x002fe400078e0221 */
[----:B------:R-:W-:Y:S02]  /*9950*/  IMAD.IADD R33, R7, 0x1, R32 ;  /* 0x0000000107217824 */ /* 0x000fe400078e0220 */
[----:B------:R-:W1:Y:S01]  /*9960*/  F2I.TRUNC.NTZ R32, R47 ;  /* 0x0000002f00207305 */ /* 0x000e62000020f100 */
        /* <DEDUP_REMOVED lines=10> */
[----:B------:R-:W-:-:S03]  /*9a10*/  IADD3 R32, P0, PT, R50, UR4, RZ ;  /* 0x0000000432207c10 */ /* 0x000fc6000ff1e0ff */
[----:B------:R-:W-:Y:S01]  /*9a20*/  IMAD R3, R29, UR8, R42 ;  /* 0x000000081d037c24 */ /* 0x000fe2000f8e022a */
[----:B------:R-:W-:Y:S02]  /*9a30*/  LEA.HI.X.SX32 R33, R50, UR5, 0x1, P0 ;  /* 0x0000000532217c11 */ /* 0x000fe400080f0eff */
[----:B------:R-:W-:-:S03]  /*9a40*/  IADD3 R42, P0, PT, R49, UR4, RZ ;  /* 0x00000004312a7c10 */ /* 0x000fc6000ff1e0ff */
[----:B------:R1:W4:Y:S01]  /*9a50*/  LDG.E.U8 R50, desc[UR6][R32.64] ;  /* 0x0000000620327981 */ /* 0x000322000c1e1100 */
[----:B------:R-:W-:-:S06]  /*9a60*/  LEA.HI.X.SX32 R43, R49, UR5, 0x1, P0 ;  /* 0x00000005312b7c11 */ /* 0x000fcc00080f0eff */
[----:B------:R-:W4:Y:S01]  /*9a70*/  LDG.E.U8 R43, desc[UR6][R42.64] ;  /* 0x000000062a2b7981 */ /* 0x000f22000c1e1100 */
[----:B------:R-:W-:-:S04]  /*9a80*/  IADD3 R44, P0, PT, R51, UR4, RZ ;  /* 0x00000004332c7c10 */ /* 0x000fc8000ff1e0ff */
[----:B------:R-:W-:Y:S02]  /*9a90*/  LEA.HI.X.SX32 R45, R51, UR5, 0x1, P0 ;  /* 0x00000005332d7c11 */ /* 0x000fe400080f0eff */
[----:B0-----:R-:W0:Y:S08]  /*9aa0*/  I2F.S8 R51, UR10 ;  /* 0x0000000a00337d06 */ /* 0x001e300008001400 */
[----:B--2---:R-:W2:Y:S01]  /*9ab0*/  I2F.S8 R29, UR9 ;  /* 0x00000009001d7d06 */ /* 0x004ea20008001400 */
[----:B------:R-:W-:-:S02]  /*9ac0*/  IMAD R54, R9, UR8, R54 ;  /* 0x0000000809367c24 */ /* 0x000fc4000f8e0236 */
[C---:B------:R-:W-:Y:S01]  /*9ad0*/  FMUL R56, R0.reuse, R56 ;  /* 0x0000003800387220 */ /* 0x040fe20000400000 */
[----:B------:R5:W4:Y:S01]  /*9ae0*/  LDG.E.U8 R49, desc[UR6][R44.64] ;  /* 0x000000062c317981 */ /* 0x000b22000c1e1100 */
[C---:B0-----:R-:W-:Y:S02]  /*9af0*/  FMUL R9, R13.reuse, R51 ;  /* 0x000000330d097220 */ /* 0x041fe40000400000 */
[----:B------:R-:W-:Y:S02]  /*9b00*/  FFMA R47, R13, R55, -R56 ;  /* 0x000000370d2f7223 */ /* 0x000fe40000000838 */
[----:B--2---:R-:W-:-:S04]  /*9b10*/  FFMA R9, R0, R29, R9 ;  /* 0x0000001d00097223 */ /* 0x004fc80000000009 */
[----:B------:R-:W-:Y:S01]  /*9b20*/  FADD R55, R9, 0.5 ;  /* 0x3f00000009377421 */ /* 0x000fe20000000000 */
[----:B------:R-:W0:Y:S05]  /*9b30*/  LDCU.U8 UR10, c[0x3][0x10f] ;  /* 0x00c021e0ff0a77ac */ /* 0x000e2a0008000000 */
[----:B------:R-:W1:Y:S01]  /*9b40*/  F2I.TRUNC.NTZ R55, R55 ;  /* 0x0000003700377305 */ /* 0x000e62000020f100 */
[----:B------:R-:W2:Y:S01]  /*9b50*/  LDCU.U8 UR9, c[0x3][0x10e] ;  /* 0x00c021c0ff0977ac */ /* 0x000ea20008000000 */
[----:B-1----:R-:W-:-:S06]  /*9b60*/  IMAD.IADD R32, R10, 0x1, R55 ;  /* 0x000000010a207824 */ /* 0x002fcc00078e0237 */
[----:B0-----:R-:W5:Y:S01]  /*9b70*/  I2F.S8 R55, UR10 ;  /* 0x0000000a00377d06 */ /* 0x001f620008001400 */
[----:B------:R-:W-:Y:S02]  /*9b80*/  ISETP.GE.AND P0, PT, R32, RZ, PT ;  /* 0x000000ff2000720c */ /* 0x000fe40003f06270 */
[----:B------:R-:W-:Y:S01]  /*9b90*/  VIMNMX R9, PT, PT, R11, R32, PT ;  /* 0x000000200b097248 */ /* 0x000fe20003fe0100 */
[----:B------:R-:W-:-:S04]  /*9ba0*/  FMUL R32, R0, R51 ;  /* 0x0000003300207220 */ /* 0x000fc80000400000 */
[----:B--2---:R-:W0:Y:S01]  /*9bb0*/  I2F.S8 R51, UR9 ;  /* 0x0000000900337d06 */ /* 0x004e220008001400 */
[----:B-----5:R-:W-:Y:S01]  /*9bc0*/  FMUL R45, R13, R55 ;  /* 0x000000370d2d7220 */ /* 0x020fe20000400000 */
[----:B------:R-:W-:Y:S01]  /*9bd0*/  SEL R9, R9, RZ, P0 ;  /* 0x000000ff09097207 */ /* 0x000fe20000000000 */
[----:B------:R-:W-:Y:S01]  /*9be0*/  FFMA R29, R13, R29, -R32 ;  /* 0x0000001d0d1d7223 */ /* 0x000fe20000000820 */
[----:B------:R-:W-:Y:S01]  /*9bf0*/  FADD R16, R16, 0.5 ;  /* 0x3f00000010107421 */ /* 0x000fe20000000000 */
[----:B------:R-:W-:Y:S01]  /*9c00*/  LOP3.LUT R34, R34, 0xffbfffff, RZ, 0xc0, !PT ;  /* 0xffbfffff22227812 */ /* 0x000fe200078ec0ff */
[----:B------:R-:W1:Y:S01]  /*9c10*/  LDCU.U8 UR10, c[0x3][0x111] ;  /* 0x00c02220ff0a77ac */ /* 0x000e620008000000 */
[----:B0-----:R-:W-:Y:S01]  /*9c20*/  FFMA R45, R0, R51, R45 ;  /* 0x00000033002d7223 */ /* 0x001fe2000000002d */
[C---:B------:R-:W-:Y:S01]  /*9c30*/  IADD3 R32, P0, PT, R48.reuse, UR4, RZ ;  /* 0x0000000430207c10 */ /* 0x040fe2000ff1e0ff */
[----:B------:R-:W0:Y:S02]  /*9c40*/  LDCU.U8 UR9, c[0x3][0x110] ;  /* 0x00c02200ff0977ac */ /* 0x000e240008000000 */
[----:B------:R-:W-:Y:S01]  /*9c50*/  FADD R45, R45, 0.5 ;  /* 0x3f0000002d2d7421 */ /* 0x000fe20000000000 */
[----:B------:R-:W-:-:S05]  /*9c60*/  LEA.HI.X.SX32 R33, R48, UR5, 0x1, P0 ;  /* 0x0000000530217c11 */ /* 0x000fca00080f0eff */
[----:B------:R-:W2:Y:S01]  /*9c70*/  F2I.TRUNC.NTZ R45, R45 ;  /* 0x0000002d002d7305 */ /* 0x000ea2000020f100 */
[----:B------:R5:W4:Y:S07]  /*9c80*/  LDG.E.U8 R48, desc[UR6][R32.64] ;  /* 0x0000000620307981 */ /* 0x000b2e000c1e1100 */
[----:B------:R-:W1:Y:S01]  /*9c90*/  F2I.TRUNC.NTZ R16, R16 ;  /* 0x0000001000107305 */ /* 0x000e62000020f100 */
[----:B-----5:R-:W-:-:S07]  /*9ca0*/  FADD R32, R24, 0.5 ;  /* 0x3f00000018207421 */ /* 0x020fce0000000000 */
[----:B------:R-:W5:Y:S01]  /*9cb0*/  F2I.TRUNC.NTZ R32, R32 ;  /* 0x0000002000207305 */ /* 0x000f62000020f100 */
[----:B--2---:R-:W-:Y:S02]  /*9cc0*/  IMAD.IADD R42, R10, 0x1, R45 ;  /* 0x000000010a2a7824 */ /* 0x004fe400078e022d */
[C---:B-1----:R-:W-:Y:S02]  /*9cd0*/  IMAD.IADD R33, R7.reuse, 0x1, R16 ;  /* 0x0000000107217824 */ /* 0x042fe400078e0210 */
[----:B-----5:R-:W-:-:S03]  /*9ce0*/  IMAD.IADD R45, R7, 0x1, R32 ;  /* 0x00000001072d7824 */ /* 0x020fc600078e0220 */
[----:B0-----:R-:W-:Y:S01]  /*9cf0*/  I2F.S8 R32, UR9 ;  /* 0x0000000900207d06 */ /* 0x001fe20008001400 */
[----:B------:R-:W-:Y:S01]  /*9d00*/  FMUL R24, R0, R55 ;  /* 0x0000003700187220 */ /* 0x000fe20000400000 */
[----:B---3--:R-:W-:-:S13]  /*9d10*/  ISETP.GE.U32.AND P0, PT, R52, R53, PT ;  /* 0x000000353400720c */ /* 0x008fda0003f06070 */
        /* <DEDUP_REMOVED lines=11> */
[----:B------:R-:W-:Y:S02]  /*9dd0*/  FFMA R24, R13, R51, -R24 ;  /* 0x000000330d187223 */ /* 0x000fe40000000818 */
[----:B------:R-:W-:Y:S01]  /*9de0*/  IMAD R51, R19, UR8, R44 ;  /* 0x0000000813337c24 */ /* 0x000fe2000f8e022c */
[----:B------:R-:W1:Y:S01]  /*9df0*/  LDCU.U8 UR10, c[0x3][0x113] ;  /* 0x00c02260ff0a77ac */ /* 0x000e620008000000 */
[----:B0-----:R-:W-:-:S04]  /*9e00*/  FMUL R19, R13, R45 ;  /* 0x0000002d0d137220 */ /* 0x001fc80000400000 */
[----:B------:R-:W-:-:S04]  /*9e10*/  FFMA R19, R0, R32, R19 ;  /* 0x0000002000137223 */ /* 0x000fc80000000013 */
[----:B------:R-:W-:Y:S01]  /*9e20*/  FADD R44, R19, 0.5 ;  /* 0x3f000000132c7421 */ /* 0x000fe20000000000 */
[----:B------:R-:W0:Y:S03]  /*9e30*/  LDCU.U8 UR9, c[0x3][0x112] ;  /* 0x00c02240ff0977ac */ /* 0x000e260008000000 */
[----:B------:R-:W2:Y:S01]  /*9e40*/  F2I.TRUNC.NTZ R19, R44 ;  /* 0x0000002c00137305 */ /* 0x000ea2000020f100 */
[----:B------:R-:W-:Y:S02]  /*9e50*/  IMAD R52, R8, UR8, R33 ;  /* 0x0000000808347c24 */ /* 0x000fe4000f8e0221 */
[----:B------:R-:W-:-:S05]  /*9e60*/  FADD R25, R25, 0.5 ;  /* 0x3f00000019197421 */ /* 0x000fca0000000000 */
[----:B-1----:R-:W1:Y:S01]  /*9e70*/  I2F.S8 R55, UR10 ;  /* 0x0000000a00377d06 */ /* 0x002e620008001400 */
[----:B--2---:R-:W-:-:S07]  /*9e80*/  IMAD.IADD R8, R10, 0x1, R19 ;  /* 0x000000010a087824 */ /* 0x004fce00078e0213 */
[----:B0-----:R-:W0:Y:S01]  /*9e90*/  I2F.S8 R53, UR9 ;  /* 0x0000000900357d06 */ /* 0x001e220008001400 */
[----:B------:R-:W-:Y:S01]  /*9ea0*/  FADD R41, R41, 0.5 ;  /* 0x3f00000029297421 */ /* 0x000fe20000000000 */
[----:B------:R-:W-:Y:S01]  /*9eb0*/  LOP3.LUT R36, R36, 0xfffffffb, RZ, 0xc0, !PT ;  /* 0xfffffffb24247812 */ /* 0x000fe200078ec0ff */
[----:B------:R-:W2:Y:S01]  /*9ec0*/  LDCU.U8 UR10, c[0x3][0x115] ;  /* 0x00c022a0ff0a77ac */ /* 0x000ea20008000000 */
[----:B------:R-:W-:Y:S02]  /*9ed0*/  ISETP.GE.AND P0, PT, R8, RZ, PT ;  /* 0x000000ff0800720c */ /* 0x000fe40003f06270 */
[----:B------:R-:W-:Y:S01]  /*9ee0*/  VIMNMX R16, PT, PT, R11, R8, PT ;  /* 0x000000080b107248 */ /* 0x000fe20003fe0100 */
[----:B------:R-:W3:Y:S01]  /*9ef0*/  LDCU.U8 UR9, c[0x3][0x114] ;  /* 0x00c02280ff0977ac */ /* 0x000ee20008000000 */
[----:B------:R1:W5:Y:S02]  /*9f00*/  F2I.TRUNC.NTZ R8, R25 ;  /* 0x0000001900087305 */ /* 0x000364000020f100 */
[----:B-1----:R-:W-:-:S04]  /*9f10*/  FMUL R25, R13, R55 ;  /* 0x000000370d197220 */ /* 0x002fc80000400000 */
[----:B0-----:R-:W-:Y:S01]  /*9f20*/  FFMA R25, R0, R53, R25 ;  /* 0x0000003500197223 */ /* 0x001fe20000000019 */
[----:B-----5:R-:W-:-:S03]  /*9f30*/  IMAD.IADD R19, R7, 0x1, R8 ;  /* 0x0000000107137824 */ /* 0x020fc600078e0208 */
[----:B------:R-:W-:Y:S01]  /*9f40*/  FADD R44, R25, 0.5 ;  /* 0x3f000000192c7421 */ /* 0x000fe20000000000 */
[----:B------:R-:W-:Y:S02]  /*9f50*/  SEL R16, R16, RZ, P0 ;  /* 0x000000ff10107207 */ /* 0x000fe40000000000 */
[----:B------:R-:W-:Y:S01]  /*9f60*/  ISETP.GE.AND P0, PT, R19, RZ, PT ;  /* 0x000000ff1300720c */ /* 0x000fe20003f06270 */
[----:B------:R-:W0:Y:S01]  /*9f70*/  F2I.TRUNC.NTZ R25, R44 ;  /* 0x0000002c00197305 */ /* 0x000e22000020f100 */
[----:B------:R-:W-:-:S04]  /*9f80*/  VIMNMX R19, PT, PT, R12, R19, PT ;  /* 0x000000130c137248 */ /* 0x000fc80003fe0100 */
[----:B------:R-:W-:Y:S01]  /*9f90*/  SEL R33, R19, RZ, P0 ;  /* 0x000000ff13217207 */ /* 0x000fe20000000000 */
[----:B------:R-:W-:-:S04]  /*9fa0*/  FMUL R8, R0, R45 ;  /* 0x0000002d00087220 */ /* 0x000fc80000400000 */
[----:B------:R-:W-:Y:S01]  /*9fb0*/  FFMA R19, R13, R32, -R8 ;  /* 0x000000200d137223 */ /* 0x000fe20000000808 */
[----:B----4-:R-:W-:Y:S01]  /*9fc0*/  ISETP.GE.U32.AND P0, PT, R50, R43, PT ;  /* 0x0000002b3200720c */ /* 0x010fe20003f06070 */
[----:B------:R-:W-:Y:S02]  /*9fd0*/  IMAD R43, R20, UR8, R33 ;  /* 0x00000008142b7c24 */ /* 0x000fe4000f8e0221 */
[----:B------:R-:W1:Y:S01]  /*9fe0*/  F2I.TRUNC.NTZ R20, R41 ;  /* 0x0000002900147305 */ /* 0x000e62000020f100 */
[----:B0-----:R-:W-:-:S09]  /*9ff0*/  IMAD.IADD R8, R10, 0x1, R25 ;  /* 0x000000010a087824 */ /* 0x001fd200078e0219 */
[----:B------:R-:W-:Y:S02]  /*a000*/  @P0 LOP3.LUT R36, R36, 0x4, RZ, 0xfc, !PT ;  /* 0x0000000424240812 */ /* 0x000fe400078efcff */
[----:B------:R-:W-:Y:S02]  /*a010*/  ISETP.GE.AND P0, PT, R8, RZ, PT ;  /* 0x000000ff0800720c */ /* 0x000fe40003f06270 */
[----:B------:R-:W-:Y:S01]  /*a020*/  VIMNMX R8, PT, PT, R11, R8, PT ;  /* 0x000000080b087248 */ /* 0x000fe20003fe0100 */
[----:B-1----:R-:W-:-:S03]  /*a030*/  IMAD.IADD R25, R7, 0x1, R20 ;  /* 0x0000000107197824 */ /* 0x002fc600078e0214 */
        /* <DEDUP_REMOVED lines=12> */
[----:B--2---:R-:W2:Y:S08]  /*a100*/  I2F.S8 R55, UR10 ;  /* 0x0000000a00377d06 */ /* 0x004eb00008001400 */
[----:B---3--:R-:W3:Y:S01]  /*a110*/  I2F.S8 R3, UR9 ;  /* 0x0000000900037d06 */ /* 0x008ee20008001400 */
[----:B------:R-:W-:-:S02]  /*a120*/  IMAD R54, R6, UR8, R25 ;  /* 0x0000000806367c24 */ /* 0x000fc4000f8e0219 */
[----:B--2---:R-:W-:-:S04]  /*a130*/  FMUL R25, R13, R55 ;  /* 0x000000370d197220 */ /* 0x004fc80000400000 */
[----:B---3--:R-:W-:-:S04]  /*a140*/  FFMA R25, R0, R3, R25 ;  /* 0x0000000300197223 */ /* 0x008fc80000000019 */
[----:B0-----:R-:W-:Y:S01]  /*a150*/  FADD R32, R25, 0.5 ;  /* 0x3f00000019207421 */ /* 0x001fe20000000000 */
[----:B------:R-:W0:Y:S03]  /*a160*/  LDCU.U8 UR10, c[0x3][0x117] ;  /* 0x00c022e0ff0a77ac */ /* 0x000e260008000000 */
[----:B------:R-:W2:Y:S01]  /*a170*/  F2I.TRUNC.NTZ R25, R32 ;  /* 0x0000002000197305 */ /* 0x000ea2000020f100 */
[----:B------:R-:W3:Y:S01]  /*a180*/  LDCU.U8 UR9, c[0x3][0x116] ;  /* 0x00c022c0ff0977ac */ /* 0x000ee20008000000 */
[----:B--2---:R-:W-:-:S06]  /*a190*/  IMAD.IADD R6, R10, 0x1, R25 ;  /* 0x000000010a067824 */ /* 0x004fcc00078e0219 */
[----:B0-----:R-:W0:Y:S01]  /*a1a0*/  I2F.S8 R56, UR10 ;  /* 0x0000000a00387d06 */ /* 0x001e220008001400 */
[----:B------:R-:W-:Y:S02]  /*a1b0*/  ISETP.GE.AND P0, PT, R6, RZ, PT ;  /* 0x000000ff0600720c */ /* 0x000fe40003f06270 */
[----:B------:R-:W-:Y:S01]  /*a1c0*/  VIMNMX R20, PT, PT, R11, R6, PT ;  /* 0x000000060b147248 */ /* 0x000fe20003fe0100 */
[----:B------:R-:W-:-:S04]  /*a1d0*/  FMUL R6, R0, R55 ;  /* 0x0000003700067220 */ /* 0x000fc80000400000 */
[----:B---3--:R-:W2:Y:S01]  /*a1e0*/  I2F.S8 R55, UR9 ;  /* 0x0000000900377d06 */ /* 0x008ea20008001400 */
[----:B------:R-:W-:Y:S01]  /*a1f0*/  FADD R2, R2, 0.5 ;  /* 0x3f00000002027421 */ /* 0x000fe20000000000 */
[C---:B------:R-:W-:Y:S01]  /*a200*/  FFMA R25, R13.reuse, R3, -R6 ;  /* 0x000000030d197223 */ /* 0x040fe20000000806 */
[----:B------:R-:W-:Y:S01]  /*a210*/  SEL R20, R20, RZ, P0 ;  /* 0x000000ff14147207 */ /* 0x000fe20000000000 */
[----:B------:R-:W-:Y:S01]  /*a220*/  FADD R33, R46, 0.5 ;  /* 0x3f0000002e217421 */ /* 0x000fe20000000000 */
[----:B------:R-:W-:Y:S01]  /*a230*/  LOP3.LUT R36, R36, 0xfffffffd, RZ, 0xc0, !PT ;  /* 0xfffffffd24247812 */ /* 0x000fe200078ec0ff */
[----:B0-----:R-:W-:Y:S01]  /*a240*/  FMUL R3, R13, R56 ;  /* 0x000000380d037220 */ /* 0x001fe20000400000 */
[----:B------:R-:W0:Y:S01]  /*a250*/  LDCU.U8 UR10, c[0x3][0x119] ;  /* 0x00c02320ff0a77ac */ /* 0x000e220008000000 */
[----:B------:R-:W3:Y:S02]  /*a260*/  LDCU.U8 UR9, c[0x3][0x118] ;  /* 0x00c02300ff0977ac */ /* 0x000ee40008000000 */
[----:B--2---:R-:W-:-:S04]  /*a270*/  FFMA R3, R0, R55, R3 ;  /* 0x0000003700037223 */ /* 0x004fc80000000003 */
[----:B------:R-:W-:-:S04]  /*a280*/  FADD R6, R3, 0.5 ;  /* 0x3f00000003067421 */ /* 0x000fc80000000000 */
[----:B------:R-:W2:Y:S01]  /*a290*/  F2I.TRUNC.NTZ R3, R6 ;  /* 0x0000000600037305 */ /* 0x000ea2000020f100 */
[----:B------:R-:W-:-:S07]  /*a2a0*/  ISETP.GE.U32.AND P0, PT, R49, R48, PT ;  /* 0x000000303100720c */ /* 0x000fce0003f06070 */
[----:B------:R-:W5:Y:S08]  /*a2b0*/  F2I.TRUNC.NTZ R2, R2 ;  /* 0x0000000200027305 */ /* 0x000f70000020f100 */
[----:B------:R-:W1:Y:S01]  /*a2c0*/  F2I.TRUNC.NTZ R6, R33 ;  /* 0x0000002100067305 */ /* 0x000e62000020f100 */
[----:B--2---:R-:W-:Y:S01]  /*a2d0*/  IMAD.IADD R32, R10, 0x1, R3 ;  /* 0x000000010a207824 */ /* 0x004fe200078e0203 */
[----:B------:R-:W-:-:S04]  /*a2e0*/  @P0 LOP3.LUT R36, R36, 0x2, RZ, 0xfc, !PT ;  /* 0x0000000224240812 */ /* 0x000fc800078efcff */
[----:B------:R-:W-:Y:S01]  /*a2f0*/  ISETP.GE.AND P0, PT, R32, RZ, PT ;  /* 0x000000ff2000720c */ /* 0x000fe20003f06270 */
[----:B-----5:R-:W-:Y:S01]  /*a300*/  IMAD.IADD R3, R7, 0x1, R2 ;  /* 0x0000000107037824 */ /* 0x020fe200078e0202 */
[----:B------:R-:W-:-:S04]  /*a310*/  VIMNMX R32, PT, PT, R11, R32, PT ;  /* 0x000000200b207248 */ /* 0x000fc80003fe0100 */
[----:B------:R-:W-:Y:S02]  /*a320*/  SEL R32, R32, RZ, P0 ;  /* 0x000000ff20207207 */ /* 0x000fe40000000000 */
[----:B------:R-:W-:Y:S01]  /*a330*/  ISETP.GE.AND P0, PT, R3, RZ, PT ;  /* 0x000000ff0300720c */ /* 0x000fe20003f06270 */
[----:B-1----:R-:W-:Y:S01]  /*a340*/  IMAD.IADD R45, R7, 0x1, R6 ;  /* 0x00000001072d7824 */ /* 0x002fe200078e0206 */
        /* <DEDUP_REMOVED lines=8> */
[----:B------:R-:W-:-:S04]  /*a3d0*/  IADD3 R44, P0, PT, R51, UR4, RZ ;  /* 0x00000004332c7c10 */ /* 0x000fc8000ff1e0ff */
[----:B------:R-:W-:Y:S01]  /*a3e0*/  LEA.HI.X.SX32 R45, R51, UR5, 0x1, P0 ;  /* 0x00000005332d7c11 */ /* 0x000fe200080f0eff */
[----:B------:R1:W2:Y:S04]  /*a3f0*/  LDG.E.U8 R3, desc[UR6][R2.64] ;  /* 0x0000000602037981 */ /* 0x0002a8000c1e1100 */
[----:B------:R5:W2:Y:S01]  /*a400*/  LDG.E.U8 R52, desc[UR6][R44.64] ;  /* 0x000000062c347981 */ /* 0x000aa2000c1e1100 */
[----:B0-----:R-:W0:Y:S01]  /*a410*/  I2F.S8 R30, UR10 ;  /* 0x0000000a001e7d06 */ /* 0x001e220008001400 */
[----:B------:R-:W-:-:S07]  /*a420*/  IMAD R6, R23, UR8, R6 ;  /* 0x0000000817067c24 */ /* 0x000fce000f8e0206 */
[----:B---3--:R-:W3:Y:S01]  /*a430*/  I2F.S8 R23, UR9 ;  /* 0x0000000900177d06 */ /* 0x008ee20008001400 */
[----:B0-----:R-:W-:-:S04]  /*a440*/  FMUL R51, R13, R30 ;  /* 0x0000001e0d337220 */ /* 0x001fc80000400000 */
[----:B---3--:R-:W-:-:S04]  /*a450*/  FFMA R51, R0, R23, R51 ;  /* 0x0000001700337223 */ /* 0x008fc80000000033 */
[----:B------:R-:W-:-:S06]  /*a460*/  FADD R51, R51, 0.5 ;  /* 0x3f00000033337421 */ /* 0x000fcc0000000000 */
[----:B------:R-:W1:Y:S01]  /*a470*/  F2I.TRUNC.NTZ R51, R51 ;  /* 0x0000003300337305 */ /* 0x000e62000020f100 */
[----:B------:R-:W-:-:S04]  /*a480*/  IADD3 R48, P0, PT, R43, UR4, RZ ;  /* 0x000000042b307c10 */ /* 0x000fc8000ff1e0ff */
[----:B------:R-:W-:-:S05]  /*a490*/  LEA.HI.X.SX32 R49, R43, UR5, 0x1, P0 ;  /* 0x000000052b317c11 */ /* 0x000fca00080f0eff */
[----:B------:R0:W3:Y:S01]  /*a4a0*/  LDG.E.U8 R43, desc[UR6][R48.64] ;  /* 0x00000006302b7981 */ /* 0x0000e2000c1e1100 */
[----:B-1----:R-:W-:-:S05]  /*a4b0*/  IMAD.IADD R2, R10, 0x1, R51 ;  /* 0x000000010a027824 */ /* 0x002fca00078e0233 */
[----:B------:R-:W-:Y:S02]  /*a4c0*/  ISETP.GE.AND P0, PT, R2, RZ, PT ;  /* 0x000000ff0200720c */ /* 0x000fe40003f06270 */
[----:B------:R-:W-:-:S04]  /*a4d0*/  VIMNMX R2, PT, PT, R11, R2, PT ;  /* 0x000000020b027248 */ /* 0x000fc80003fe0100 */
[----:B------:R-:W-:Y:S02]  /*a4e0*/  SEL R2, R2, RZ, P0 ;  /* 0x000000ff02027207 */ /* 0x000fe40000000000 */
[----:B-----5:R-:W-:-:S04]  /*a4f0*/  IADD3 R44, P0, PT, R54, UR4, RZ ;  /* 0x00000004362c7c10 */ /* 0x020fc8000ff1e0ff */
[----:B------:R-:W-:Y:S01]  /*a500*/  LEA.HI.X.SX32 R45, R54, UR5, 0x1, P0 ;  /* 0x00000005362d7c11 */ /* 0x000fe200080f0eff */
[----:B------:R-:W0:Y:S01]  /*a510*/  LDCU.U8 UR10, c[0x3][0x11b] ;  /* 0x00c02360ff0a77ac */ /* 0x000e220008000000 */
[----:B------:R-:W1:Y:S01]  /*a520*/  LDCU.U8 UR9, c[0x3][0x11a] ;  /* 0x00c02340ff0977ac */ /* 0x000e620008000000 */
[----:B0-----:R-:W0:Y:S08]  /*a530*/  I2F.S8 R49, UR10 ;  /* 0x0000000a00317d06 */ /* 0x001e300008001400 */
[----:B-1----:R-:W1:Y:S01]  /*a540*/  I2F.S8 R48, UR9 ;  /* 0x0000000900307d06 */ /* 0x002e620008001400 */
[----:B----4-:R-:W-:Y:S01]  /*a550*/  ISETP.GE.U32.AND P0, PT, R50, R53, PT ;  /* 0x000000353200720c */ /* 0x010fe20003f06070 */
[----:B0-----:R-:W-:Y:S01]  /*a560*/  FMUL R51, R13, R49 ;  /* 0x000000310d337220 */ /* 0x001fe20000400000 */
[----:B------:R0:W3:Y:S01]  /*a570*/  LDG.E.U8 R50, desc[UR6][R44.64] ;  /* 0x000000062c327981 */ /* 0x0000e2000c1e1100 */
[----:B------:R-:W-:Y:S01]  /*a580*/  FADD R22, R22, 0.5 ;  /* 0x3f00000016167421 */ /* 0x000fe20000000000 */
[C---:B------:R-:W-:Y:S01]  /*a590*/  FMUL R30, R0.reuse, R30 ;  /* 0x0000001e001e7220 */ /* 0x040fe20000400000 */
[----:B-1----:R-:W-:Y:S01]  /*a5a0*/  FFMA R51, R0, R48, R51 ;  /* 0x0000003000337223 */ /* 0x002fe20000000033 */
[----:B------:R-:W-:Y:S01]  /*a5b0*/  FADD R28, R28, 0.5 ;  /* 0x3f0000001c1c7421 */ /* 0x000fe20000000000 */
[----:B------:R-:W1:Y:S02]  /*a5c0*/  LDCU.U8 UR10, c[0x3][0x11d] ;  /* 0x00c023a0ff0a77ac */ /* 0x000e640008000000 */
[----:B------:R-:W-:Y:S01]  /*a5d0*/  FADD R51, R51, 0.5 ;  /* 0x3f00000033337421 */ /* 0x000fe20000000000 */
[----:B------:R-:W-:Y:S01]  /*a5e0*/  LOP3.LUT R36, R36, 0xfffffffe, RZ, 0xc0, !PT ;  /* 0xfffffffe24247812 */ /* 0x000fe200078ec0ff */
[----:B------:R-:W4:Y:S04]  /*a5f0*/  LDCU.U8 UR9, c[0x3][0x11c] ;  /* 0x00c02380ff0977ac */ /* 0x000f280008000000 */
[----:B------:R-:W5:Y:S08]  /*a600*/  F2I.TRUNC.NTZ R51, R51 ;  /* 0x0000003300337305 */ /* 0x000f70000020f100 */
[----:B------:R-:W0:Y:S01]  /*a610*/  F2I.TRUNC.NTZ R22, R22 ;  /* 0x0000001600167305 */ /* 0x000e22000020f100 */
[----:B------:R-:W-:Y:S01]  /*a620*/  FFMA R23, R13, R23, -R30 ;  /* 0x000000170d177223 */ /* 0x000fe2000000081e */
[----:B------:R-:W-:Y:S01]  /*a630*/  @P0 LOP3.LUT R36, R36, 0x1, RZ, 0xfc, !PT ;  /* 0x0000000124240812 */ /* 0x000fe200078efcff */
[----:B-----5:R-:W-:-:S05]  /*a640*/  IMAD.IADD R30, R10, 0x1, R51 ;  /* 0x000000010a1e7824 */ /* 0x020fca00078e0233 */
[----:B------:R-:W5:Y:S01]  /*a650*/  F2I.TRUNC.NTZ R28, R28 ;  /* 0x0000001c001c7305 */ /* 0x000f62000020f100 */
[----:B------:R-:W-:Y:S02]  /*a660*/  ISETP.GE.AND P0, PT, R30, RZ, PT ;  /* 0x000000ff1e00720c */ /* 0x000fe40003f06270 */
[----:B------:R-:W-:Y:S01]  /*a670*/  VIMNMX R30, PT, PT, R11, R30, PT ;  /* 0x0000001e0b1e7248 */ /* 0x000fe20003fe0100 */
[----:B0-----:R-:W-:Y:S02]  /*a680*/  IMAD.IADD R45, R7, 0x1, R22 ;  /* 0x00000001072d7824 */ /* 0x001fe400078e0216 */
[----:B------:R-:W-:Y:S01]  /*a690*/  FMUL R22, R0, R49 ;  /* 0x0000003100167220 */ /* 0x000fe20000400000 */
[----:B------:R-:W-:Y:S02]  /*a6a0*/  SEL R30, R30, RZ, P0 ;  /* 0x000000ff1e1e7207 */ /* 0x000fe40000000000 */
[----:B------:R-:W-:Y:S01]  /*a6b0*/  ISETP.GE.AND P0, PT, R45, RZ, PT ;  /* 0x000000ff2d00720c */ /* 0x000fe20003f06270 */
[----:B------:R-:W-:Y:S01]  /*a6c0*/  FFMA R22, R13, R48, -R22 ;  /* 0x000000300d167223 */ /* 0x000fe20000000816 */
[----:B------:R-:W-:Y:S01]  /*a6d0*/  VIMNMX R45, PT, PT, R12, R45, PT ;  /* 0x0000002d0c2d7248 */ /* 0x000fe20003fe0100 */
[----:B-1----:R-:W0:Y:S03]  /*a6e0*/  I2F.S8 R48, UR10 ;  /* 0x0000000a00307d06 */ /* 0x002e260008001400 */
[----:B------:R-:W-:Y:S01]  /*a6f0*/  SEL R44, R45, RZ, P0 ;  /* 0x000000ff2d2c7207 */ /* 0x000fe20000000000 */
[----:B-----5:R-:W-:-:S04]  /*a700*/  IMAD.IADD R45, R7, 0x1, R28 ;  /* 0x00000001072d7824 */ /* 0x020fc800078e021c */
[----:B----4-:R-:W1:Y:S01]  /*a710*/  I2F.S8 R28, UR9 ;  /* 0x00000009001c7d06 */ /* 0x010e620008001400 */
[----:B------:R-:W-:Y:S02]  /*a720*/  IMAD R53, R21, UR8, R44 ;  /* 0x0000000815357c24 */ /* 0x000fe4000f8e022c */
[----:B0-----:R-:W-:-:S04]  /*a730*/  FMUL R21, R13, R48 ;  /* 0x000000300d157220 */ /* 0x001fc80000400000 */
[----:B-1----:R-:W-:-:S04]  /*a740*/  FFMA R21, R0, R28, R21 ;  /* 0x0000001c00157223 */ /* 0x002fc80000000015 */
[----:B------:R-:W-:-:S04]  /*a750*/  FADD R44, R21, 0.5 ;  /* 0x3f000000152c7421 */ /* 0x000fc80000000000 */
[----:B------:R-:W0:Y:S01]  /*a760*/  F2I.TRUNC.NTZ R21, R44 ;  /* 0x0000002c00157305 */ /* 0x000e22000020f100 */
[----:B------:R-:W-:Y:S02]  /*a770*/  ISETP.GE.AND P0, PT, R45, RZ, PT ;  /* 0x000000ff2d00720c */ /* 0x000fe40003f06270 */
[----:B------:R-:W-:-:S04]  /*a780*/  VIMNMX R45, PT, PT, R12, R45, PT ;  /* 0x0000002d0c2d7248 */ /* 0x000fc80003fe0100 */
[----:B------:R-:W-:-:S05]  /*a790*/  SEL R45, R45, RZ, P0 ;  /* 0x000000ff2d2d7207 */ /* 0x000fca0000000000 */
[----:B------:R-:W-:Y:S02]  /*a7a0*/  IMAD R51, R26, UR8, R45 ;  /* 0x000000081a337c24 */ /* 0x000fe4000f8e022d */
[----:B0-----:R-:W-:Y:S01]  /*a7b0*/  IMAD.IADD R26, R10, 0x1, R21 ;  /* 0x000000010a1a7824 */ /* 0x001fe200078e0215 */
[----:B------:R-:W0:Y:S04]  /*a7c0*/  LDCU.U8 UR10, c[0x3][0x11f] ;  /* 0x00c023e0ff0a77ac */ /* 0x000e280008000000 */
[----:B------:R-:W-:Y:S02]  /*a7d0*/  ISETP.GE.AND P0, PT, R26, RZ, PT ;  /* 0x000000ff1a00720c */ /* 0x000fe40003f06270 */
[----:B------:R-:W-:Y:S01]  /*a7e0*/  VIMNMX R21, PT, PT, R11, R26, PT ;  /* 0x0000001a0b157248 */ /* 0x000fe20003fe0100 */
[----:B------:R-:W-:Y:S01]  /*a7f0*/  FADD R26, R18, 0.5 ;  /* 0x3f000000121a7421 */ /* 0x000fe20000000000 */
[----:B------:R-:W1:Y:S05]  /*a800*/  LDCU.U8 UR9, c[0x3][0x11e] ;  /* 0x00c023c0ff0977ac */ /* 0x000e6a0008000000 */
[----:B------:R-:W4:Y:S01]  /*a810*/  F2I.TRUNC.NTZ R26, R26 ;  /* 0x0000001a001a7305 */ /* 0x000f22000020f100 */
[C---:B------:R-:W-:Y:S01]  /*a820*/  FMUL R56, R0.reuse, R56 ;  /* 0x0000003800387220 */ /* 0x040fe20000400000 */
[----:B------:R-:W-:-:S03]  /*a830*/  FMUL R18, R0, R48 ;  /* 0x0000003000127220 */ /* 0x000fc60000400000 */
[----:B------:R-:W-:-:S03]  /*a840*/  FFMA R33, R13, R55, -R56 ;  /* 0x000000370d217223 */ /* 0x000fc60000000838 */
[----:B0-----:R-:W0:Y:S01]  /*a850*/  I2F.S8 R55, UR10 ;  /* 0x0000000a00377d06 */ /* 0x001e220008001400 */
[----:B------:R-:W-:Y:S01]  /*a860*/  FFMA R18, R13, R28, -R18 ;  /* 0x0000001c0d127223 */ /* 0x000fe20000000812 */
[----:B------:R-:W-:Y:S01]  /*a870*/  SEL R21, R21, RZ, P0 ;  /* 0x000000ff15157207 */ /* 0x000fe20000000000 */
[----:B----4-:R-:W-:-:S05]  /*a880*/  IMAD.IADD R45, R7, 0x1, R26 ;  /* 0x00000001072d7824 */ /* 0x010fca00078e021a */
[----:B-1----:R-:W1:Y:S01]  /*a890*/  I2F.S8 R28, UR9 ;  /* 0x00000009001c7d06 */ /* 0x002e620008001400 */
[----:B------:R-:W-:Y:S01]  /*a8a0*/  LOP3.LUT R36, R36, 0xfffffdff, RZ, 0xc0, !PT ;  /* 0xfffffdff24247812 */ /* 0x000fe200078ec0ff */
[----:B------:R-:W-:Y:S01]  /*a8b0*/  FADD R31, R31, 0.5 ;  /* 0x3f0000001f1f7421 */ /* 0x000fe20000000000 */
[----:B------:R-:W4:Y:S01]  /*a8c0*/  LDCU.U8 UR10, c[0x3][0x121] ;  /* 0x00c02420ff0a77ac */ /* 0x000f220008000000 */
[----:B------:R-:W-:Y:S02]  /*a8d0*/  ISETP.GE.AND P0, PT, R45, RZ, PT ;  /* 0x000000ff2d00720c */ /* 0x000fe40003f06270 */
[----:B------:R-:W-:Y:S01]  /*a8e0*/  VIMNMX R45, PT, PT, R12, R45, PT ;  /* 0x0000002d0c2d7248 */ /* 0x000fe20003fe0100 */
[----:B------:R-:W5:Y:S03]  /*a8f0*/  LDCU.U8 UR9, c[0x3][0x120] ;  /* 0x00c02400ff0977ac */ /* 0x000f660008000000 */
[----:B------:R-:W-:Y:S01]  /*a900*/  SEL R54, R45, RZ, P0 ;  /* 0x000000ff2d367207 */ /* 0x000fe20000000000 */
[----:B0-----:R-:W-:-:S04]  /*a910*/  FMUL R45, R13, R55 ;  /* 0x000000370d2d7220 */ /* 0x001fc80000400000 */
[----:B-1----:R-:W-:-:S04]  /*a920*/  FFMA R45, R0, R28, R45 ;  /* 0x0000001c002d7223 */ /* 0x002fc8000000002d */
[----:B------:R-:W-:Y:S01]  /*a930*/  FADD R48, R45, 0.5 ;  /* 0x3f0000002d307421 */ /* 0x000fe20000000000 */
[----:B--2---:R-:W-:-:S03]  /*a940*/  ISETP.GE.U32.AND P0, PT, R3, R52, PT ;  /* 0x000000340300720c */ /* 0x004fc60003f06070 */
[----:B------:R-:W0:Y:S10]  /*a950*/  F2I.TRUNC.NTZ R3, R48 ;  /* 0x0000003000037305 */ /* 0x000e34000020f100 */
[----:B------:R-:W-:Y:S01]  /*a960*/  @P0 LOP3.LUT R36, R36, 0x200, RZ, 0xfc, !PT ;  /* 0x0000020024240812 */ /* 0x000fe200078efcff */
[----:B0-----:R-:W-:-:S05]  /*a970*/  IMAD.IADD R26, R10, 0x1, R3 ;  /* 0x000000010a1a7824 */ /* 0x001fca00078e0203 */
[----:B------:R-:W-:Y:S02]  /*a980*/  ISETP.GE.AND P0, PT, R26, RZ, PT ;  /* 0x000000ff1a00720c */ /* 0x000fe40003f06270 */
[----:B------:R-:W-:Y:S02]  /*a990*/  VIMNMX R3, PT, PT, R11, R26, PT ;  /* 0x0000001a0b037248 */ /* 0x000fe40003fe0100 */
[----:B------:R-:W0:Y:S01]  /*a9a0*/  F2I.TRUNC.NTZ R26, R31 ;  /* 0x0000001f001a7305 */ /* 0x000e22000020f100 */
[----:B------:R-:W-:Y:S01]  /*a9b0*/  IMAD R54, R15, UR8, R54 ;  /* 0x000000080f367c24 */ /* 0x000fe2000f8e0236 */
[----:B------:R-:W-:Y:S02]  /*a9c0*/  SEL R3, R3, RZ, P0 ;  /* 0x000000ff03037207 */ /* 0x000fe40000000000 */
[----:B------:R-:W-:-:S04]  /*a9d0*/  IADD3 R44, P0, PT, R46, UR4, RZ ;  /* 0x000000042e2c7c10 */ /* 0x000fc8000ff1e0ff */
[----:B------:R-:W-:Y:S01]  /*a9e0*/  LEA.HI.X.SX32 R45, R46, UR5, 0x1, P0 ;  /* 0x000000052e2d7c11 */ /* 0x000fe200080f0eff */
[----:B----4-:R-:W1:Y:S01]  /*a9f0*/  I2F.S8 R31, UR10 ;  /* 0x0000000a001f7d06 */ /* 0x010e620008001400 */
[----:B0-----:R-:W-:-:S03]  /*aa00*/  IMAD.IADD R15, R7, 0x1, R26 ;  /* 0x00000001070f7824 */ /* 0x001fc600078e021a */
[----:B------:R0:W2:Y:S02]  /*aa10*/  LDG.E.U8 R52, desc[UR6][R44.64] ;  /* 0x000000062c347981 */ /* 0x0000a4000c1e1100 */
[----:B------:R-:W-:Y:S02]  /*aa20*/  ISETP.GE.AND P0, PT, R15, RZ, PT ;  /* 0x000000ff0f00720c */ /* 0x000fe40003f06270 */
[----:B------:R-:W-:Y:S01]  /*aa30*/  VIMNMX R15, PT, PT, R12, R15, PT ;  /* 0x0000000f0c0f7248 */ /* 0x000fe20003fe0100 */
[----:B-----5:R-:W4:Y:S03]  /*aa40*/  I2F.S8 R26, UR9 ;  /* 0x00000009001a7d06 */ /* 0x020f260008001400 */
[----:B------:R-:W-:Y:S02]  /*aa50*/  SEL R15, R15, RZ, P0 ;  /* 0x000000ff0f0f7207 */ /* 0x000fe40000000000 */
[----:B------:R-:W-:-:S04]  /*aa60*/  IADD3 R48, P0, PT, R6, UR4, RZ ;  /* 0x0000000406307c10 */ /* 0x000fc8000ff1e0ff */
[----:B------:R-:W-:Y:S01]  /*aa70*/  LEA.HI.X.SX32 R49, R6, UR5, 0x1, P0 ;  /* 0x0000000506317c11 */ /* 0x000fe200080f0eff */
[----:B------:R-:W-:Y:S01]  /*aa80*/  FMUL R6, R0, R55 ;  /* 0x0000003700067220 */ /* 0x000fe20000400000 */
[----:B------:R-:W5:Y:S03]  /*aa90*/  LDCU.U8 UR10, c[0x3][0x123] ;  /* 0x00c02460ff0a77ac */ /* 0x000f660008000000 */
[C---:B------:R-:W-:Y:S01]  /*aaa0*/  FFMA R28, R13.reuse, R28, -R6 ;  /* 0x0000001c0d1c7223 */ /* 0x040fe20000000806 */
[----:B------:R-:W-:Y:S02]  /*aab0*/  IMAD R6, R14, UR8, R15 ;  /* 0x000000080e067c24 */ /* 0x000fe4000f8e020f */
[----:B-1----:R-:W-:Y:S01]  /*aac0*/  FMUL R15, R13, R31 ;  /* 0x0000001f0d0f7220 */ /* 0x002fe20000400000 */
[----:B------:R-:W1:Y:S01]  /*aad0*/  LDCU.U8 UR9, c[0x3][0x122] ;  /* 0x00c02440ff0977ac */ /* 0x000e620008000000 */
[----:B------:R-:W2:Y:S02]  /*aae0*/  LDG.E.U8 R55, desc[UR6][R48.64] ;  /* 0x0000000630377981 */ /* 0x000ea4000c1e1100 */
[----:B----4-:R-:W-:-:S04]  /*aaf0*/  FFMA R15, R0, R26, R15 ;  /* 0x0000001a000f7223 */ /* 0x010fc8000000000f */
[----:B0-----:R-:W-:-:S06]  /*ab00*/  FADD R45, R15, 0.5 ;  /* 0x3f0000000f2d7421 */ /* 0x001fcc0000000000 */
[----:B------:R-:W0:Y:S08]  /*ab10*/  F2I.TRUNC.NTZ R45, R45 ;  /* 0x0000002d002d7305 */ /* 0x000e30000020f100 */
[----:B-----5:R-:W4:Y:S08]  /*ab20*/  I2F.S8 R57, UR10 ;  /* 0x0000000a00397d06 */ /* 0x020f300008001400 */
[----:B-1----:R-:W1:Y:S01]  /*ab30*/  I2F.S8 R56, UR9 ;  /* 0x0000000900387d06 */ /* 0x002e620008001400 */
[----:B0-----:R-:W-:-:S02]  /*ab40*/  IMAD.IADD R14, R10, 0x1, R45 ;  /* 0x000000010a0e7824 */ /* 0x001fc400078e022d */
[----:B------:R-:W-:Y:S01]  /*ab50*/  FMUL R44, R0, R31 ;  /* 0x0000001f002c7220 */ /* 0x000fe20000400000 */
[----:B------:R-:W-:Y:S01]  /*ab60*/  FADD R17, R17, 0.5 ;  /* 0x3f00000011117421 */ /* 0x000fe20000000000 */
[----:B------:R-:W-:Y:S01]  /*ab70*/  LOP3.LUT R36, R36, 0xfffffeff, RZ, 0xc0, !PT ;  /* 0xfffffeff24247812 */ /* 0x000fe200078ec0ff */
[----:B------:R-:W0:Y:S01]  /*ab80*/  LDCU.U8 UR10, c[0x3][0x125] ;  /* 0x00c024a0ff0a77ac */ /* 0x000e220008000000 */
[----:B------:R-:W-:Y:S01]  /*ab90*/  ISETP.GE.AND P0, PT, R14, RZ, PT ;  /* 0x000000ff0e00720c */ /* 0x000fe20003f06270 */
[----:B----4-:R-:W-:Y:S01]  /*aba0*/  FMUL R31, R13, R57 ;  /* 0x000000390d1f7220 */ /* 0x010fe20000400000 */
[----:B------:R-:W-:Y:S01]  /*abb0*/  VIMNMX R14, PT, PT, R11, R14, PT ;  /* 0x0000000e0b0e7248 */ /* 0x000fe20003fe0100 */
[----:B------:R-:W4:Y:S03]  /*abc0*/  LDCU.U8 UR9, c[0x3][0x124] ;  /* 0x00c02480ff0977ac */ /* 0x000f260008000000 */
[----:B------:R-:W-:Y:S01]  /*abd0*/  SEL R14, R14, RZ, P0 ;  /* 0x000000ff0e0e7207 */ /* 0x000fe20000000000 */
[----:B-1----:R-:W-:Y:S01]  /*abe0*/  FFMA R31, R0, R56, R31 ;  /* 0x00000038001f7223 */ /* 0x002fe2000000001f */
[----:B------:R-:W-:-:S02]  /*abf0*/  FFMA R15, R13, R26, -R44 ;  /* 0x0000001a0d0f7223 */ /* 0x000fc4000000082c */
[----:B------:R-:W1:Y:S01]  /*ac00*/  F2I.TRUNC.NTZ R44, R17 ;  /* 0x00000011002c7305 */ /* 0x000e62000020f100 */
[----:B---3--:R-:W-:Y:S01]  /*ac10*/  ISETP.GE.U32.AND P0, PT, R43, R50, PT ;  /* 0x000000322b00720c */ /* 0x008fe20003f06070 */
[----:B------:R-:W-:-:S06]  /*ac20*/  FADD R43, R31, 0.5 ;  /* 0x3f0000001f2b7421 */ /* 0x000fcc0000000000 */
[----:B------:R-:W3:Y:S01]  /*ac30*/  F2I.TRUNC.NTZ R43, R43 ;  /* 0x0000002b002b7305 */ /* 0x000ee2000020f100 */
[----:B-1----:R-:W-:-:S05]  /*ac40*/  IMAD.IADD R31, R7, 0x1, R44 ;  /* 0x00000001071f7824 */ /* 0x002fca00078e022c */
[----:B------:R-:W-:Y:S01]  /*ac50*/  @P0 LOP3.LUT R36, R36, 0x100, RZ, 0xfc, !PT ;  /* 0x0000010024240812 */ /* 0x000fe200078efcff */
[----:B---3--:R-:W-:-:S05]  /*ac60*/  IMAD.IADD R26, R10, 0x1, R43 ;  /* 0x000000010a1a7824 */ /* 0x008fca00078e022b */
[----:B------:R-:W-:Y:S02]  /*ac70*/  ISETP.GE.AND P0, PT, R26, RZ, PT ;  /* 0x000000ff1a00720c */ /* 0x000fe40003f06270 */
[----:B------:R-:W-:-:S04]  /*ac80*/  VIMNMX R26, PT, PT, R11, R26, PT ;  /* 0x0000001a0b1a7248 */ /* 0x000fc80003fe0100 */
[----:B------:R-:W-:Y:S02]  /*ac90*/  SEL R26, R26, RZ, P0 ;  /* 0x000000ff1a1a7207 */ /* 0x000fe40000000000 */
[----:B------:R-:W-:Y:S02]  /*aca0*/  ISETP.GE.AND P0, PT, R31, RZ, PT ;  /* 0x000000ff1f00720c */ /* 0x000fe40003f06270 */
[----:B------:R-:W-:-:S04]  /*acb0*/  VIMNMX R31, PT, PT, R12, R31, PT ;  /* 0x0000001f0c1f7248 */ /* 0x000fc80003fe0100 */
[----:B------:R-:W-:Y:S01]  /*acc0*/  SEL R46, R31, RZ, P0 ;  /* 0x000000ff1f2e7207 */ /* 0x000fe20000000000 */
[----:B------:R-:W-:-:S04]  /*acd0*/  FADD R31, R47, 0.5 ;  /* 0x3f0000002f1f7421 */ /* 0x000fc80000000000 */
[----:B------:R-:W1:Y:S02]  /*ace0*/  F2I.TRUNC.NTZ R44, R31 ;  /* 0x0000001f002c7305 */ /* 0x000e64000020f100 */
        /* <DEDUP_REMOVED lines=8> */
[----:B------:R-:W-:-:S03]  /*ad70*/  IMAD R50, R4, UR8, R47 ;  /* 0x0000000804327c24 */ /* 0x000fc6000f8e022f */
[----:B------:R-:W-:Y:S02]  /*ad80*/  LEA.HI.X.SX32 R47, R51, UR5, 0x1, P0 ;  /* 0x00000005332f7c11 */ /* 0x000fe400080f0eff */
[----:B------:R1:W3:Y:S04]  /*ad90*/  LDG.E.U8 R51, desc[UR6][R44.64] ;  /* 0x000000062c337981 */ /* 0x0002e8000c1e1100 */
[----:B------:R-:W3:Y:S01]  /*ada0*/  LDG.E.U8 R46, desc[UR6][R46.64] ;  /* 0x000000062e2e7981 */ /* 0x000ee2000c1e1100 */
[----:B0-----:R-:W1:Y:S08]  /*adb0*/  I2F.S8 R27, UR10 ;  /* 0x0000000a001b7d06 */ /* 0x001e700008001400 */
[----:B----4-:R-:W0:Y:S01]  /*adc0*/  I2F.S8 R17, UR9 ;  /* 0x0000000900117d06 */ /* 0x010e220008001400 */
[----:B-1----:R-:W-:-:S04]  /*add0*/  FMUL R45, R13, R27 ;  /* 0x0000001b0d2d7220 */ /* 0x002fc80000400000 */
[----:B0-----:R-:W-:-:S04]  /*ade0*/  FFMA R45, R0, R17, R45 ;  /* 0x00000011002d7223 */ /* 0x001fc8000000002d */
[----:B------:R-:W-:-:S06]  /*adf0*/  FADD R53, R45, 0.5 ;  /* 0x3f0000002d357421 */ /* 0x000fcc0000000000 */
[----:B------:R-:W0:Y:S01]  /*ae00*/  F2I.TRUNC.NTZ R53, R53 ;  /* 0x0000003500357305 */ /* 0x000e22000020f100 */
[----:B------:R-:W-:Y:S01]  /*ae10*/  FMUL R4, R0, R57 ;  /* 0x0000003900047220 */ /* 0x000fe20000400000 */
[----:B------:R-:W1:Y:S01]  /*ae20*/  LDCU.U8 UR10, c[0x3][0x127] ;  /* 0x00c024e0ff0a77ac */ /* 0x000e620008000000 */
[C---:B------:R-:W-:Y:S02]  /*ae30*/  IADD3 R48, P0, PT, R54.reuse, UR4, RZ ;  /* 0x0000000436307c10 */ /* 0x040fe4000ff1e0ff */
[----:B------:R-:W-:Y:S01]  /*ae40*/  FFMA R31, R13, R56, -R4 ;  /* 0x000000380d1f7223 */ /* 0x000fe20000000804 */
[----:B------:R-:W4:Y:S01]  /*ae50*/  LDCU.U8 UR9, c[0x3][0x126] ;  /* 0x00c024c0ff0977ac */ /* 0x000f220008000000 */
[----:B------:R-:W-:Y:S01]  /*ae60*/  LEA.HI.X.SX32 R49, R54, UR5, 0x1, P0 ;  /* 0x0000000536317c11 */ /* 0x000fe200080f0eff */
[----:B------:R-:W-:Y:S01]  /*ae70*/  FMUL R44, R0, R27 ;  /* 0x0000001b002c7220 */ /* 0x000fe20000400000 */
[----:B0-----:R-:W-:-:S03]  /*ae80*/  IMAD.IADD R4, R10, 0x1, R53 ;  /* 0x000000010a047824 */ /* 0x001fc600078e0235 */
[----:B------:R4:W5:Y:S02]  /*ae90*/  LDG.E.U8 R48, desc[UR6][R48.64] ;  /* 0x0000000630307981 */ /* 0x000964000c1e1100 */
[----:B------:R-:W-:Y:S02]  /*aea0*/  ISETP.GE.AND P0, PT, R4, RZ, PT ;  /* 0x000000ff0400720c */ /* 0x000fe40003f06270 */
[----:B------:R-:W-:Y:S01]  /*aeb0*/  VIMNMX R4, PT, PT, R11, R4, PT ;  /* 0x000000040b047248 */ /* 0x000fe20003fe0100 */
[----:B------:R-:W-:-:S03]  /*aec0*/  FFMA R17, R13, R17, -R44 ;  /* 0x000000110d117223 */ /* 0x000fc6000000082c */
[----:B------:R-:W-:Y:S02]  /*aed0*/  SEL R4, R4, RZ, P0 ;  /* 0x000000ff04047207 */ /* 0x000fe40000000000 */
[C---:B------:R-:W-:Y:S01]  /*aee0*/  IADD3 R44, P0, PT, R6.reuse, UR4, RZ ;  /* 0x00000004062c7c10 */ /* 0x040fe2000ff1e0ff */
[----:B-1----:R-:W0:Y:S03]  /*aef0*/  I2F.S8 R53, UR10 ;  /* 0x0000000a00357d06 */ /* 0x002e260008001400 */
[----:B------:R-:W-:-:S05]  /*af00*/  LEA.HI.X.SX32 R45, R6, UR5, 0x1, P0 ;  /* 0x00000005062d7c11 */ /* 0x000fca00080f0eff */
[----:B----4-:R-:W1:Y:S01]  /*af10*/  I2F.S8 R49, UR9 ;  /* 0x0000000900317d06 */ /* 0x010e620008001400 */
[----:B------:R4:W5:Y:S01]  /*af20*/  LDG.E.U8 R45, desc[UR6][R44.64] ;  /* 0x000000062c2d7981 */ /* 0x000962000c1e1100 */
[----:B------:R-:W-:Y:S01]  /*af30*/  LOP3.LUT R36, R36, 0xffffff7f, RZ, 0xc0, !PT ;  /* 0xffffff7f24247812 */ /* 0x000fe200078ec0ff */
[----:B------:R-:W-:Y:S01]  /*af40*/  FADD R29, R29, 0.5 ;  /* 0x3f0000001d1d7421 */ /* 0x000fe20000000000 */
[----:B------:R-:W4:Y:S01]  /*af50*/  LDCU.U8 UR10, c[0x3][0x129] ;  /* 0x00c02520ff0a77ac */ /* 0x000f220008000000 */
[----:B0-----:R-:W-:Y:S01]  /*af60*/  FMUL R27, R13, R53 ;  /* 0x000000350d1b7220 */ /* 0x001fe20000400000 */
[----:B------:R-:W-:Y:S01]  /*af70*/  FADD R24, R24, 0.5 ;  /* 0x3f00000018187421 */ /* 0x000fe20000000000 */
[----:B------:R-:W0:Y:S02]  /*af80*/  LDCU.U8 UR9, c[0x3][0x128] ;  /* 0x00c02500ff0977ac */ /* 0x000e240008000000 */
[----:B-1----:R-:W-:-:S04]  /*af90*/  FFMA R27, R0, R49, R27 ;  /* 0x00000031001b7223 */ /* 0x002fc8000000001b */
[----:B------:R-:W-:-:S04]  /*afa0*/  FADD R54, R27, 0.5 ;  /* 0x3f0000001b367421 */ /* 0x000fc80000000000 */
[----:B------:R-:W1:Y:S02]  /*afb0*/  F2I.TRUNC.NTZ R27, R54 ;  /* 0x00000036001b7305 */ /* 0x000e64000020f100 */
[----:B-1----:R-:W-:Y:S01]  /*afc0*/  IMAD.IADD R6, R10, 0x1, R27 ;  /* 0x000000010a067824 */ /* 0x002fe200078e021b */
[----:B--2---:R-:W-:-:S04]  /*afd0*/  ISETP.GE.U32.AND P0, PT, R52, R55, PT ;  /* 0x000000373400720c */ /* 0x004fc80003f06070 */
[----:B------:R-:W-:-:S09]  /*afe0*/  VIMNMX R27, PT, PT, R11, R6, PT ;  /* 0x000000060b1b7248 */ /* 0x000fd20003fe0100 */
[----:B------:R-:W-:Y:S02]  /*aff0*/  @P0 LOP3.LUT R36, R36, 0x80, RZ, 0xfc, !PT ;  /* 0x0000008024240812 */ /* 0x000fe400078efcff */
[----:B------:R-:W-:Y:S02]  /*b000*/  ISETP.GE.AND P0, PT, R6, RZ, PT ;  /* 0x000000ff0600720c */ /* 0x000fe40003f06270 */
[----:B------:R-:W1:Y:S08]  /*b010*/  F2I.TRUNC.NTZ R6, R29 ;  /* 0x0000001d00067305 */ /* 0x000e70000020f100 */
[----:B------:R-:W2:Y:S01]  /*b020*/  F2I.TRUNC.NTZ R24, R24 ;  /* 0x0000001800187305 */ /* 0x000ea2000020f100 */
[----:B------:R-:W-:Y:S01]  /*b030*/  SEL R27, R27, RZ, P0 ;  /* 0x000000ff1b1b7207 */ /* 0x000fe20000000000 */
[----:B-1----:R-:W-:-:S02]  /*b040*/  IMAD.IADD R47, R7, 0x1, R6 ;  /* 0x00000001072f7824 */ /* 0x002fc400078e0206 */
[----:B------:R-:W-:-:S04]  /*b050*/  FMUL R6, R0, R53 ;  /* 0x0000003500067220 */ /* 0x000fc80000400000 */
[----:B----4-:R-:W1:Y:S01]  /*b060*/  I2F.S8 R53, UR10 ;  /* 0x0000000a00357d06 */ /* 0x010e620008001400 */
[----:B------:R-:W-:Y:S02]  /*b070*/  ISETP.GE.AND P0, PT, R47, RZ, PT ;  /* 0x000000ff2f00720c */ /* 0x000fe40003f06270 */
[----:B------:R-:W-:-:S05]  /*b080*/  VIMNMX R47, PT, PT, R12, R47, PT ;  /* 0x0000002f0c2f7248 */ /* 0x000fca0003fe0100 */
[----:B0-----:R-:W0:Y:S01]  /*b090*/  I2F.S8 R44, UR9 ;  /* 0x00000009002c7d06 */ /* 0x001e220008001400 */
[----:B------:R-:W-:Y:S01]  /*b0a0*/  SEL R52, R47, RZ, P0 ;  /* 0x000000ff2f347207 */ /* 0x000fe20000000000 */
[----:B--2---:R-:W-:-:S05]  /*b0b0*/  IMAD.IADD R47, R7, 0x1, R24 ;  /* 0x00000001072f7824 */ /* 0x004fca00078e0218 */
[----:B------:R-:W-:Y:S01]  /*b0c0*/  ISETP.GE.AND P0, PT, R47, RZ, PT ;  /* 0x000000ff2f00720c */ /* 0x000fe20003f06270 */
[----:B------:R-:W-:Y:S01]  /*b0d0*/  IMAD R52, R9, UR8, R52 ;  /* 0x0000000809347c24 */ /* 0x000fe2000f8e0234 */
[----:B------:R-:W-:Y:S01]  /*b0e0*/  VIMNMX R47, PT, PT, R12, R47, PT ;  /* 0x0000002f0c2f7248 */ /* 0x000fe20003fe0100 */
[----:B-1----:R-:W-:-:S03]  /*b0f0*/  FMUL R9, R13, R53 ;  /* 0x000000350d097220 */ /* 0x002fc60000400000 */
[----:B------:R-:W-:Y:S01]  /*b100*/  SEL R47, R47, RZ, P0 ;  /* 0x000000ff2f2f7207 */ /* 0x000fe20000000000 */
[----:B0-----:R-:W-:Y:S01]  /*b110*/  FFMA R9, R0, R44, R9 ;  /* 0x0000002c00097223 */ /* 0x001fe20000000009 */
[----:B------:R-:W-:-:S03]  /*b120*/  FFMA R29, R13, R49, -R6 ;  /* 0x000000310d1d7223 */ /* 0x000fc60000000806 */
[----:B------:R-:W-:Y:S02]  /*b130*/  IMAD R49, R42, UR8, R47 ;  /* 0x000000082a317c24 */ /* 0x000fe4000f8e022f */
[----:B------:R-:W-:Y:S01]  /*b140*/  FADD R42, R9, 0.5 ;  /* 0x3f000000092a7421 */ /* 0x000fe20000000000 */
[----:B------:R-:W0:Y:S03]  /*b150*/  LDCU.U8 UR10, c[0x3][0x12b] ;  /* 0x00c02560ff0a77ac */ /* 0x000e260008000000 */
[----:B------:R1:W2:Y:S01]  /*b160*/  F2I.TRUNC.NTZ R9, R42 ;  /* 0x0000002a00097305 */ /* 0x0002a2000020f100 */
[----:B------:R-:W4:Y:S01]  /*b170*/  LDCU.U8 UR9, c[0x3][0x12a] ;  /* 0x00c02540ff0977ac */ /* 0x000f220008000000 */
[----:B-1----:R-:W-:Y:S01]  /*b180*/  FMUL R42, R0, R53 ;  /* 0x00000035002a7220 */ /* 0x002fe20000400000 */
[----:B--2---:R-:W-:-:S05]  /*b190*/  IMAD.IADD R6, R10, 0x1, R9 ;  /* 0x000000010a067824 */ /* 0x004fca00078e0209 */
[----:B0-----:R-:W0:Y:S01]  /*b1a0*/  I2F.S8 R54, UR10 ;  /* 0x0000000a00367d06 */ /* 0x001e220008001400 */
[----:B------:R-:W-:Y:S02]  /*b1b0*/  ISETP.GE.AND P0, PT, R6, RZ, PT ;  /* 0x000000ff0600720c */ /* 0x000fe40003f06270 */
[----:B------:R-:W-:Y:S01]  /*b1c0*/  VIMNMX R24, PT, PT, R11, R6, PT ;  /* 0x000000060b187248 */ /* 0x000fe20003fe0100 */
[----:B------:R-:W-:-:S04]  /*b1d0*/  FADD R6, R19, 0.5 ;  /* 0x3f00000013067421 */ /* 0x000fc80000000000 */
[----:B----4-:R-:W1:Y:S01]  /*b1e0*/  I2F.S8 R53, UR9 ;  /* 0x0000000900357d06 */ /* 0x010e620008001400 */
[----:B0-----:R-:W-:-:S07]  /*b1f0*/  FMUL R47, R13, R54 ;  /* 0x000000360d2f7220 */ /* 0x001fce0000400000 */
[----:B------:R-:W0:Y:S01]  /*b200*/  F2I.TRUNC.NTZ R6, R6 ;  /* 0x0000000600067305 */ /* 0x000e22000020f100 */
[----:B------:R-:W-:Y:S01]  /*b210*/  SEL R24, R24, RZ, P0 ;  /* 0x000000ff18187207 */ /* 0x000fe20000000000 */
[----:B------:R-:W-:Y:S01]  /*b220*/  FADD R41, R41, 0.5 ;  /* 0x3f00000029297421 */ /* 0x000fe20000000000 */
[----:B------:R-:W-:Y:S01]  /*b230*/  FFMA R19, R13, R44, -R42 ;  /* 0x0000002c0d137223 */ /* 0x000fe2000000082a */
[----:B------:R-:W-:Y:S01]  /*b240*/  LOP3.LUT R36, R36, 0xffffffbf, RZ, 0xc0, !PT ;  /* 0xffffffbf24247812 */ /* 0x000fe200078ec0ff */
[----:B------:R-:W2:Y:S01]  /*b250*/  LDCU.U8 UR10, c[0x3][0x12d] ;  /* 0x00c025a0ff0a77ac */ /* 0x000ea20008000000 */
[----:B-1----:R-:W-:Y:S01]  /*b260*/  FFMA R47, R0, R53, R47 ;  /* 0x00000035002f7223 */ /* 0x002fe2000000002f */
[----:B------:R-:W1:Y:S03]  /*b270*/  LDCU.U8 UR9, c[0x3][0x12c] ;  /* 0x00c02580ff0977ac */ /* 0x000e660008000000 */
[----:B------:R-:W-:Y:S01]  /*b280*/  FADD R47, R47, 0.5 ;  /* 0x3f0000002f2f7421 */ /* 0x000fe20000000000 */
[----:B0-----:R-:W-:-:S05]  /*b290*/  IMAD.IADD R9, R7, 0x1, R6 ;  /* 0x0000000107097824 */ /* 0x001fca00078e0206 */
[----:B------:R-:W0:Y:S01]  /*b2a0*/  F2I.TRUNC.NTZ R47, R47 ;  /* 0x0000002f002f7305 */ /* 0x000e22000020f100 */
[----:B------:R-:W-:Y:S02]  /*b2b0*/  ISETP.GE.AND P0, PT, R9, RZ, PT ;  /* 0x000000ff0900720c */ /* 0x000fe40003f06270 */
[----:B------:R-:W-:-:S04]  /*b2c0*/  VIMNMX R9, PT, PT, R12, R9, PT ;  /* 0x000000090c097248 */ /* 0x000fc80003fe0100 */
[----:B------:R-:W-:Y:S01]  /*b2d0*/  SEL R9, R9, RZ, P0 ;  /* 0x000000ff09097207 */ /* 0x000fe20000000000 */
[----:B------:R-:W4:Y:S01]  /*b2e0*/  F2I.TRUNC.NTZ R44, R41 ;  /* 0x00000029002c7305 */ /* 0x000f22000020f100 */
[----:B0-----:R-:W-:-:S03]  /*b2f0*/  IMAD.IADD R6, R10, 0x1, R47 ;  /* 0x000000010a067824 */ /* 0x001fc600078e022f */
[----:B------:R-:W-:Y:S02]  /*b300*/  IMAD R16, R16, UR8, R9 ;  /* 0x0000000810107c24 */ /* 0x000fe4000f8e0209 */
[----:B----4-:R-:W-:Y:S01]  /*b310*/  IMAD.IADD R9, R7, 0x1, R44 ;  /* 0x0000000107097824 */ /* 0x010fe200078e022c */
[----:B---3--:R-:W-:-:S13]  /*b320*/  ISETP.GE.U32.AND P0, PT, R51, R46, PT ;  /* 0x0000002e3300720c */ /* 0x008fda0003f06070 */
[----:B------:R-:W-:Y:S02]  /*b330*/  @P0 LOP3.LUT R36, R36, 0x40, RZ, 0xfc, !PT ;  /* 0x0000004024240812 */ /* 0x000fe400078efcff */
[----:B------:R-:W-:Y:S02]  /*b340*/  ISETP.GE.AND P0, PT, R6, RZ, PT ;  /* 0x000000ff0600720c */ /* 0x000fe40003f06270 */
[----:B------:R-:W-:-:S04]  /*b350*/  VIMNMX R6, PT, PT, R11, R6, PT ;  /* 0x000000060b067248 */ /* 0x000fc80003fe0100 */
[----:B------:R-:W-:Y:S02]  /*b360*/  SEL R6, R6, RZ, P0 ;  /* 0x000000ff06067207 */ /* 0x000fe40000000000 */
[----:B------:R-:W-:-:S04]  /*b370*/  IADD3 R42, P0, PT, R43, UR4, RZ ;  /* 0x000000042b2a7c10 */ /* 0x000fc8000ff1e0ff */
[----:B------:R-:W-:Y:S02]  /*b380*/  LEA.HI.X.SX32 R43, R43, UR5, 0x1, P0 ;  /* 0x000000052b2b7c11 */ /* 0x000fe400080f0eff */
[----:B------:R-:W-:Y:S02]  /*b390*/  ISETP.GE.AND P0, PT, R9, RZ, PT ;  /* 0x000000ff0900720c */ /* 0x000fe40003f06270 */
[----:B------:R-:W-:Y:S01]  /*b3a0*/  VIMNMX R9, PT, PT, R12, R9, PT ;  /* 0x000000090c097248 */ /* 0x000fe20003fe0100 */
[----:B------:R-:W3:Y:S03]  /*b3b0*/  LDG.E.U8 R51, desc[UR6][R42.64] ;  /* 0x000000062a337981 */ /* 0x000ee6000c1e1100 */
[----:B------:R-:W-:Y:S02]  /*b3c0*/  SEL R9, R9, RZ, P0 ;  /* 0x000000ff09097207 */ /* 0x000fe40000000000 */
[----:B------:R-:W-:-:S04]  /*b3d0*/  IADD3 R46, P0, PT, R50, UR4, RZ ;  /* 0x00000004322e7c10 */ /* 0x000fc8000ff1e0ff */
[----:B------:R-:W-:-:S05]  /*b3e0*/  LEA.HI.X.SX32 R47, R50, UR5, 0x1, P0 ;  /* 0x00000005322f7c11 */ /* 0x000fca00080f0eff */
[----:B------:R0:W3:Y:S01]  /*b3f0*/  LDG.E.U8 R50, desc[UR6][R46.64] ;  /* 0x000000062e327981 */ /* 0x0000e2000c1e1100 */
[----:B------:R-:W-:Y:S02]  /*b400*/  FMUL R44, R0, R54 ;  /* 0x00000036002c7220 */ /* 0x000fe40000400000 */
[----:B--2---:R-:W2:Y:S08]  /*b410*/  I2F.S8 R54, UR10 ;  /* 0x0000000a00367d06 */ /* 0x004eb00008001400 */
[----:B-1----:R-:W1:Y:S01]  /*b420*/  I2F.S8 R41, UR9 ;  /* 0x0000000900297d06 */ /* 0x002e620008001400 */
[----:B------:R-:W4:Y:S01]  /*b430*/  LDCU.U8 UR10, c[0x3][0x12f] ;  /* 0x00c025e0ff0a77ac */ /* 0x000f220008000000 */
[C---:B------:R-:W-:Y:S01]  /*b440*/  FFMA R44, R13.reuse, R53, -R44 ;  /* 0x000000350d2c7223 */ /* 0x040fe2000000082c */
[----:B------:R-:W-:Y:S01]  /*b450*/  IMAD R53, R8, UR8, R9 ;  /* 0x0000000808357c24 */ /* 0x000fe2000f8e0209 */
[----:B------:R-:W0:Y:S01]  /*b460*/  LDCU.U8 UR9, c[0x3][0x12e] ;  /* 0x00c025c0ff0977ac */ /* 0x000e220008000000 */
[----:B--2---:R-:W-:-:S04]  /*b470*/  FMUL R9, R13, R54 ;  /* 0x000000360d097220 */ /* 0x004fc80000400000 */
[----:B-1----:R-:W-:-:S04]  /*b480*/  FFMA R9, R0, R41, R9 ;  /* 0x0000002900097223 */ /* 0x002fc80000000009 */
[----:B------:R-:W-:Y:S01]  /*b490*/  FADD R9, R9, 0.5 ;  /* 0x3f00000009097421 */ /* 0x000fe20000000000 */
[----:B----4-:R-:W-:Y:S08]  /*b4a0*/  I2F.S8 R56, UR10 ;  /* 0x0000000a00387d06 */ /* 0x010ff00008001400 */
[----:B------:R-:W1:Y:S08]  /*b4b0*/  F2I.TRUNC.NTZ R9, R9 ;  /* 0x0000000900097305 */ /* 0x000e70000020f100 */
[----:B0-----:R-:W0:Y:S01]  /*b4c0*/  I2F.S8 R55, UR9 ;  /* 0x0000000900377d06 */ /* 0x001e220008001400 */
[----:B------:R-:W-:Y:S01]  /*b4d0*/  FADD R25, R25, 0.5 ;  /* 0x3f00000019197421 */ /* 0x000fe20000000000 */
[----:B-----5:R-:W-:Y:S01]  /*b4e0*/  ISETP.GE.U32.AND P1, PT, R48, R45, PT ;  /* 0x0000002d3000720c */ /* 0x020fe20003f26070 */
[----:B------:R-:W-:Y:S01]  /*b4f0*/  FMUL R54, R0, R54 ;  /* 0x0000003600367220 */ /* 0x000fe20000400000 */
[----:B------:R-:W2:Y:S01]  /*b500*/  LDCU.U8 UR10, c[0x3][0x131] ;  /* 0x00c02620ff0a77ac */ /* 0x000ea20008000000 */
[----:B-1----:R-:W-:-:S02]  /*b510*/  IMAD.IADD R8, R10, 0x1, R9 ;  /* 0x000000010a087824 */ /* 0x002fc400078e0209 */
[----:B------:R-:W-:Y:S01]  /*b520*/  FMUL R9, R13, R56 ;  /* 0x000000380d097220 */ /* 0x000fe20000400000 */
[----:B------:R-:W1:Y:S03]  /*b530*/  LDCU.U8 UR9, c[0x3][0x130] ;  /* 0x00c02600ff0977ac */ /* 0x000e660008000000 */
[----:B0-----:R-:W-:-:S04]  /*b540*/  FFMA R9, R0, R55, R9 ;  /* 0x0000003700097223 */ /* 0x001fc80000000009 */
[----:B------:R-:W-:-:S04]  /*b550*/  FADD R46, R9, 0.5 ;  /* 0x3f000000092e7421 */ /* 0x000fc80000000000 */
[----:B------:R-:W0:Y:S01]  /*b560*/  F2I.TRUNC.NTZ R9, R46 ;  /* 0x0000002e00097305 */ /* 0x000e22000020f100 */
[----:B------:R-:W-:Y:S02]  /*b570*/  ISETP.GE.AND P0, PT, R8, RZ, PT ;  /* 0x000000ff0800720c */ /* 0x000fe40003f06270 */
[----:B------:R-:W-:-:S04]  /*b580*/  VIMNMX R42, PT, PT, R11, R8, PT ;  /* 0x000000080b2a7248 */ /* 0x000fc80003fe0100 */
[----:B------:R-:W-:Y:S01]  /*b590*/  SEL R42, R42, RZ, P0 ;  /* 0x000000ff2a2a7207 */ /* 0x000fe20000000000 */
[----:B0-----:R-:W-:-:S05]  /*b5a0*/  IMAD.IADD R8, R10, 0x1, R9 ;  /* 0x000000010a087824 */ /* 0x001fca00078e0209 */
[----:B------:R-:W-:Y:S02]  /*b5b0*/  ISETP.GE.AND P0, PT, R8, RZ, PT ;  /* 0x000000ff0800720c */ /* 0x000fe40003f06270 */
[----:B------:R-:W-:Y:S02]  /*b5c0*/  VIMNMX R9, PT, PT, R11, R8, PT ;  /* 0x000000080b097248 */ /* 0x000fe40003fe0100 */
[----:B------:R-:W0:Y:S02]  /*b5d0*/  F2I.TRUNC.NTZ R8, R25 ;  /* 0x0000001900087305 */ /* 0x000e24000020f100 */
[----:B0-----:R-:W-:Y:S02]  /*b5e0*/  IMAD.IADD R45, R7, 0x1, R8 ;  /* 0x00000001072d7824 */ /* 0x001fe400078e0208 */
[----:B------:R-:W-:-:S06]  /*b5f0*/  FADD R8, R33, 0.5 ;  /* 0x3f00000021087421 */ /* 0x000fcc0000000000 */
[----:B------:R-:W0:Y:S01]  /*b600*/  F2I.TRUNC.NTZ R8, R8 ;  /* 0x0000000800087305 */ /* 0x000e22000020f100 */
[----:B------:R-:W-:Y:S02]  /*b610*/  SEL R9, R9, RZ, P0 ;  /* 0x000000ff09097207 */ /* 0x000fe40000000000 */
[----:B------:R-:W-:Y:S02]  /*b620*/  ISETP.GE.AND P0, PT, R45, RZ, PT ;  /* 0x000000ff2d00720c */ /* 0x000fe40003f06270 */
[----:B------:R-:W-:-:S04]  /*b630*/  VIMNMX R45, PT, PT, R12, R45, PT ;  /* 0x0000002d0c2d7248 */ /* 0x000fc80003fe0100 */
[----:B------:R-:W-:Y:S01]  /*b640*/  SEL R45, R45, RZ, P0 ;  /* 0x000000ff2d2d7207 */ /* 0x000fe20000000000 */
[----:B0-----:R-:W-:-:S05]  /*b650*/  IMAD.IADD R33, R7, 0x1, R8 ;  /* 0x0000000107217824 */ /* 0x001fca00078e0208 */
[----:B------:R-:W-:Y:S02]  /*b660*/  ISETP.GE.AND P0, PT, R33, RZ, PT ;  /* 0x000000ff2100720c */ /* 0x000fe40003f06270 */
[----:B------:R-:W-:Y:S01]  /*b670*/  VIMNMX R33, PT, PT, R12, R33, PT ;  /* 0x000000210c217248 */ /* 0x000fe20003fe0100 */
[----:B------:R-:W-:-:S03]  /*b680*/  FFMA R43, R13, R41, -R54 ;  /* 0x000000290d2b7223 */ /* 0x000fc60000000836 */
[----:B------:R-:W-:Y:S02]  /*b690*/  SEL R33, R33, RZ, P0 ;  /* 0x000000ff21217207 */ /* 0x000fe40000000000 */
[----:B------:R-:W-:Y:S01]  /*b6a0*/  IADD3 R46, P0, PT, R52, UR4, RZ ;  /* 0x00000004342e7c10 */ /* 0x000fe2000ff1e0ff */
[----:B------:R-:W-:Y:S02]  /*b6b0*/  IMAD R54, R20, UR8, R45 ;  /* 0x0000000814367c24 */ /* 0x000fe4000f8e022d */
[----:B------:R-:W-:Y:S01]  /*b6c0*/  IMAD R45, R32, UR8, R33 ;  /* 0x00000008202d7c24 */ /* 0x000fe2000f8e0221 */
[----:B------:R-:W-:Y:S02]  /*b6d0*/  LEA.HI.X.SX32 R47, R52, UR5, 0x1, P0 ;  /* 0x00000005342f7c11 */ /* 0x000fe400080f0eff */
[C---:B------:R-:W-:Y:S01]  /*b6e0*/  IADD3 R32, P0, PT, R49.reuse, UR4, RZ ;  /* 0x0000000431207c10 */ /* 0x040fe2000ff1e0ff */
[----:B------:R-:W-:Y:S02]  /*b6f0*/  FMUL R56, R0, R56 ;  /* 0x0000003800387220 */ /* 0x000fe40000400000 */
[----:B------:R0:W4:Y:S01]  /*b700*/  LDG.E.U8 R46, desc[UR6][R46.64] ;  /* 0x000000062e2e7981 */ /* 0x000122000c1e1100 */
[----:B------:R-:W-:Y:S01]  /*b710*/  LEA.HI.X.SX32 R33, R49, UR5, 0x1, P0 ;  /* 0x0000000531217c11 */ /* 0x000fe200080f0eff */
[----:B------:R-:W-:-:S04]  /*b720*/  FFMA R25, R13, R55, -R56 ;  /* 0x000000370d197223 */ /* 0x000fc80000000838 */
[----:B------:R5:W4:Y:S01]  /*b730*/  LDG.E.U8 R55, desc[UR6][R32.64] ;  /* 0x0000000620377981 */ /* 0x000b22000c1e1100 */
[C---:B------:R-:W-:Y:S01]  /*b740*/  IADD3 R48, P0, PT, R16.reuse, UR4, RZ ;  /* 0x0000000410307c10 */ /* 0x040fe2000ff1e0ff */
[----:B--2---:R-:W0:Y:S03]  /*b750*/  I2F.S8 R20, UR10 ;  /* 0x0000000a00147d06 */ /* 0x004e260008001400 */
[----:B------:R-:W-:-:S05]  /*b760*/  LEA.HI.X.SX32 R49, R16, UR5, 0x1, P0 ;  /* 0x0000000510317c11 */ /* 0x000fca00080f0eff */
[----:B-1----:R-:W1:Y:S01]  /*b770*/  I2F.S8 R16, UR9 ;  /* 0x0000000900107d06 */ /* 0x002e620008001400 */
[----:B0-----:R-:W-:Y:S01]  /*b780*/  FMUL R47, R13, R20 ;  /* 0x000000140d2f7220 */ /* 0x001fe20000400000 */
[----:B------:R-:W0:Y:S01]  /*b790*/  LDCU.U8 UR10, c[0x3][0x133] ;  /* 0x00c02660ff0a77ac */ /* 0x000e220008000000 */
[----:B------:R-:W2:Y:S02]  /*b7a0*/  LDG.E.U8 R49, desc[UR6][R48.64] ;  /* 0x0000000630317981 */ /* 0x000ea4000c1e1100 */
[----:B-1----:R-:W-:-:S04]  /*b7b0*/  FFMA R47, R0, R16, R47 ;  /* 0x00000010002f7223 */ /* 0x002fc8000000002f */
[----:B------:R-:W-:-:S06]  /*b7c0*/  FADD R47, R47, 0.5 ;  /* 0x3f0000002f2f7421 */ /* 0x000fcc0000000000 */
[----:B------:R-:W1:Y:S01]  /*b7d0*/  F2I.TRUNC.NTZ R47, R47 ;  /* 0x0000002f002f7305 */ /* 0x000e62000020f100 */
[----:B------:R-:W0:Y:S01]  /*b7e0*/  LDCU.U8 UR9, c[0x3][0x132] ;  /* 0x00c02640ff0977ac */ /* 0x000e220008000000 */
[----:B-1----:R-:W-:-:S05]  /*b7f0*/  IMAD.IADD R8, R10, 0x1, R47 ;  /* 0x000000010a087824 */ /* 0x002fca00078e022f */
[----:B------:R-:W-:Y:S02]  /*b800*/  ISETP.GE.AND P0, PT, R8, RZ, PT ;  /* 0x000000ff0800720c */ /* 0x000fe40003f06270 */
[----:B------:R-:W-:-:S04]  /*b810*/  VIMNMX R8, PT, PT, R11, R8, PT ;  /* 0x000000080b087248 */ /* 0x000fc80003fe0100 */
[----:B------:R-:W-:Y:S02]  /*b820*/  SEL R8, R8, RZ, P0 ;  /* 0x000000ff08087207 */ /* 0x000fe40000000000 */
[C---:B-----5:R-:W-:Y:S01]  /*b830*/  IADD3 R32, P0, PT, R53.reuse, UR4, RZ ;  /* 0x0000000435207c10 */ /* 0x060fe2000ff1e0ff */
[----:B0-----:R-:W0:Y:S03]  /*b840*/  I2F.S8 R56, UR10 ;  /* 0x0000000a00387d06 */ /* 0x001e260008001400 */
[----:B------:R-:W-:-:S05]  /*b850*/  LEA.HI.X.SX32 R33, R53, UR5, 0x1, P0 ;  /* 0x0000000535217c11 */ /* 0x000fca00080f0eff */
[----:B------:R-:W1:Y:S01]  /*b860*/  I2F.S8 R53, UR9 ;  /* 0x0000000900357d06 */ /* 0x000e620008001400 */
[----:B------:R-:W-:Y:S01]  /*b870*/  FADD R23, R23, 0.5 ;  /* 0x3f00000017177421 */ /* 0x000fe20000000000 */
[----:B------:R-:W-:Y:S01]  /*b880*/  FMUL R20, R0, R20 ;  /* 0x0000001400147220 */ /* 0x000fe20000400000 */
[----:B------:R-:W5:Y:S01]  /*b890*/  LDCU.U8 UR10, c[0x3][0x135] ;  /* 0x00c026a0ff0a77ac */ /* 0x000f620008000000 */
[----:B0-----:R-:W-:Y:S01]  /*b8a0*/  FMUL R47, R13, R56 ;  /* 0x000000380d2f7220 */ /* 0x001fe20000400000 */
[----:B------:R-:W-:Y:S01]  /*b8b0*/  FADD R22, R22, 0.5 ;  /* 0x3f00000016167421 */ /* 0x000fe20000000000 */
[----:B------:R-:W0:Y:S02]  /*b8c0*/  LDCU.U8 UR9, c[0x3][0x134] ;  /* 0x00c02680ff0977ac */ /* 0x000e240008000000 */
[----:B-1----:R-:W-:-:S04]  /*b8d0*/  FFMA R47, R0, R53, R47 ;  /* 0x00000035002f7223 */ /* 0x002fc8000000002f */
[----:B------:R-:W-:-:S06]  /*b8e0*/  FADD R47, R47, 0.5 ;  /* 0x3f0000002f2f7421 */ /* 0x000fcc0000000000 */
[----:B------:R-:W1:Y:S08]  /*b8f0*/  F2I.TRUNC.NTZ R47, R47 ;  /* 0x0000002f002f7305 */ /* 0x000e70000020f100 */
[----:B------:R-:W5:Y:S01]  /*b900*/  F2I.TRUNC.NTZ R52, R23 ;  /* 0x0000001700347305 */ /* 0x000f62000020f100 */
[----:B---3--:R-:W-:Y:S02]  /*b910*/  ISETP.GE.U32.AND P0, PT, R51, R50, PT ;  /* 0x000000323300720c */ /* 0x008fe40003f06070 */
[----:B------:R5:W2:Y:S01]  /*b920*/  LDG.E.U8 R50, desc[UR6][R32.64] ;  /* 0x0000000620327981 */ /* 0x000aa2000c1e1100 */
[----:B------:R-:W-:Y:S01]  /*b930*/  FFMA R16, R13, R16, -R20 ;  /* 0x000000100d107223 */ /* 0x000fe20000000814 */
[----:B-1----:R-:W-:-:S05]  /*b940*/  IMAD.IADD R20, R10, 0x1, R47 ;  /* 0x000000010a147824 */ /* 0x002fca00078e022f */
[----:B------:R-:W-:Y:S02]  /*b950*/  ISETP.GE.AND P2, PT, R20, RZ, PT ;  /* 0x000000ff1400720c */ /* 0x000fe40003f46270 */
[----:B------:R-:W-:Y:S01]  /*b960*/  VIMNMX R20, PT, PT, R11, R20, PT ;  /* 0x000000140b147248 */ /* 0x000fe20003fe0100 */
[----:B-----5:R-:W-:Y:S01]  /*b970*/  IMAD.IADD R33, R7, 0x1, R52 ;  /* 0x0000000107217824 */ /* 0x020fe200078e0234 */
[----:B------:R-:W1:Y:S02]  /*b980*/  F2I.TRUNC.NTZ R22, R22 ;  /* 0x0000001600167305 */ /* 0x000e64000020f100 */
[----:B------:R-:W-:Y:S02]  /*b990*/  SEL R20, R20, RZ, P2 ;  /* 0x000000ff14147207 */ /* 0x000fe40001000000 */
[----:B------:R-:W-:Y:S01]  /*b9a0*/  ISETP.GE.AND P2, PT, R33, RZ, PT ;  /* 0x000000ff2100720c */ /* 0x000fe20003f46270 */
[----:B------:R-:W-:Y:S01]  /*b9b0*/  FMUL R56, R0, R56 ;  /* 0x0000003800387220 */ /* 0x000fe20000400000 */
[----:B------:R-:W-:-:S03]  /*b9c0*/  VIMNMX R33, PT, PT, R12, R33, PT ;  /* 0x000000210c217248 */ /* 0x000fc60003fe0100 */
[----:B------:R-:W-:Y:S01]  /*b9d0*/  FFMA R23, R13, R53, -R56 ;  /* 0x000000350d177223 */ /* 0x000fe20000000838 */
[----:B------:R-:W-:Y:S01]  /*b9e0*/  SEL R33, R33, RZ, P2 ;  /* 0x000000ff21217207 */ /* 0x000fe20001000000 */
[----:B------:R-:W3:Y:S04]  /*b9f0*/  I2F.S8 R53, UR10 ;  /* 0x0000000a00357d06 */ /* 0x000ee80008001400 */
[----:B------:R-:W-:-:S04]  /*ba00*/  IMAD R52, R2, UR8, R33 ;  /* 0x0000000802347c24 */ /* 0x000fc8000f8e0221 */
[----:B0-----:R-:W0:Y:S01]  /*ba10*/  I2F.S8 R2, UR9 ;  /* 0x0000000900027d06 */ /* 0x001e220008001400 */
[----:B-1----:R-:W-:-:S05]  /*ba20*/  IMAD.IADD R47, R7, 0x1, R22 ;  /* 0x00000001072f7824 */ /* 0x002fca00078e0216 */
[----:B------:R-:W-:Y:S02]  /*ba30*/  ISETP.GE.AND P2, PT, R47, RZ, PT ;  /* 0x000000ff2f00720c */ /* 0x000fe40003f46270 */
[----:B------:R-:W-:Y:S01]  /*ba40*/  VIMNMX R47, PT, PT, R12, R47, PT ;  /* 0x0000002f0c2f7248 */ /* 0x000fe20003fe0100 */
[----:B---3--:R-:W-:-:S03]  /*ba50*/  FMUL R33, R13, R53 ;  /* 0x000000350d217220 */ /* 0x008fc60000400000 */
[----:B------:R-:W-:Y:S01]  /*ba60*/  SEL R47, R47, RZ, P2 ;  /* 0x000000ff2f2f7207 */ /* 0x000fe20001000000 */
[----:B0-----:R-:W-:-:S04]  /*ba70*/  FFMA R33, R0, R2, R33 ;  /* 0x0000000200217223 */ /* 0x001fc80000000021 */
[----:B------:R-:W-:Y:S02]  /*ba80*/  IMAD R51, R30, UR8, R47 ;  /* 0x000000081e337c24 */ /* 0x000fe4000f8e022f */
[----:B------:R-:W-:Y:S01]  /*ba90*/  FADD R30, R33, 0.5 ;  /* 0x3f000000211e7421 */ /* 0x000fe20000000000 */
[----:B------:R-:W0:Y:S01]  /*baa0*/  LDCU.U8 UR10, c[0x3][0x137] ;  /* 0x00c026e0ff0a77ac */ /* 0x000e220008000000 */
[----:B------:R-:W-:Y:S02]  /*bab0*/  FADD R18, R18, 0.5 ;  /* 0x3f00000012127421 */ /* 0x000fe40000000000 */
[----:B------:R-:W1:Y:S01]  /*bac0*/  F2I.TRUNC.NTZ R33, R30 ;  /* 0x0000001e00217305 */ /* 0x000e62000020f100 */
[----:B------:R-:W3:Y:S07]  /*bad0*/  LDCU.U8 UR9, c[0x3][0x136] ;  /* 0x00c026c0ff0977ac */ /* 0x000eee0008000000 */
[----:B------:R-:W5:Y:S01]  /*bae0*/  F2I.TRUNC.NTZ R18, R18 ;  /* 0x0000001200127305 */ /* 0x000f62000020f100 */
[----:B-1----:R-:W-:-:S07]  /*baf0*/  IMAD.IADD R22, R10, 0x1, R33 ;  /* 0x000000010a167824 */ /* 0x002fce00078e0221 */
[----:B0-----:R-:W0:Y:S01]  /*bb00*/  I2F.S8 R58, UR10 ;  /* 0x0000000a003a7d06 */ /* 0x001e220008001400 */
[----:B------:R-:W-:Y:S02]  /*bb10*/  ISETP.GE.AND P2, PT, R22, RZ, PT ;  /* 0x000000ff1600720c */ /* 0x000fe40003f46270 */
[----:B------:R-:W-:Y:S01]  /*bb20*/  VIMNMX R22, PT, PT, R11, R22, PT ;  /* 0x000000160b167248 */ /* 0x000fe20003fe0100 */
[----:B-----5:R-:W-:-:S04]  /*bb30*/  IMAD.IADD R33, R7, 0x1, R18 ;  /* 0x0000000107217824 */ /* 0x020fc800078e0212 */
[----:B---3--:R-:W1:Y:S01]  /*bb40*/  I2F.S8 R57, UR9 ;  /* 0x0000000900397d06 */ /* 0x008e620008001400 */
[----:B------:R-:W-:Y:S01]  /*bb50*/  FADD R28, R28, 0.5 ;  /* 0x3f0000001c1c7421 */ /* 0x000fe20000000000 */
[----:B------:R-:W-:Y:S01]  /*bb60*/  SEL R22, R22, RZ, P2 ;  /* 0x000000ff16167207 */ /* 0x000fe20001000000 */
[----:B------:R-:W-:Y:S01]  /*bb70*/  FMUL R30, R0, R53 ;  /* 0x00000035001e7220 */ /* 0x000fe20000400000 */
[----:B------:R-:W-:Y:S02]  /*bb80*/  ISETP.GE.AND P2, PT, R33, RZ, PT ;  /* 0x000000ff2100720c */ /* 0x000fe40003f46270 */
[----:B------:R-:W-:Y:S01]  /*bb90*/  P2R R48, PR, RZ, 0x1 ;  /* 0x00000001ff307803 */ /* 0x000fe20000000000 */
[----:B------:R-:W3:Y:S01]  /*bba0*/  LDCU.U8 UR10, c[0x3][0x139] ;  /* 0x00c02720ff0a77ac */ /* 0x000ee20008000000 */
[----:B------:R-:W-:Y:S01]  /*bbb0*/  VIMNMX R33, PT, PT, R12, R33, PT ;  /* 0x000000210c217248 */ /* 0x000fe20003fe0100 */
[----:B------:R-:W5:Y:S03]  /*bbc0*/  LDCU.U8 UR9, c[0x3][0x138] ;  /* 0x00c02700ff0977ac */ /* 0x000f660008000000 */
[----:B------:R-:W-:Y:S01]  /*bbd0*/  SEL R32, R33, RZ, P2 ;  /* 0x000000ff21207207 */ /* 0x000fe20001000000 */
[----:B0-----:R-:W-:-:S04]  /*bbe0*/  FMUL R33, R13, R58 ;  /* 0x0000003a0d217220 */ /* 0x001fc80000400000 */
[----:B-1----:R-:W-:-:S04]  /*bbf0*/  FFMA R33, R0, R57, R33 ;  /* 0x0000003900217223 */ /* 0x002fc80000000021 */
[----:B------:R-:W-:-:S04]  /*bc00*/  FADD R18, R33, 0.5 ;  /* 0x3f00000021127421 */ /* 0x000fc80000000000 */
[----:B------:R-:W0:Y:S01]  /*bc10*/  F2I.TRUNC.NTZ R33, R18 ;  /* 0x0000001200217305 */ /* 0x000e22000020f100 */
[----:B------:R-:W-:-:S07]  /*bc20*/  FFMA R30, R13, R2, -R30 ;  /* 0x000000020d1e7223 */ /* 0x000fce000000081e */
[----:B------:R-:W1:Y:S01]  /*bc30*/  F2I.TRUNC.NTZ R28, R28 ;  /* 0x0000001c001c7305 */ /* 0x000e62000020f100 */
[----:B0-----:R-:W-:-:S05]  /*bc40*/  IMAD.IADD R2, R10, 0x1, R33 ;  /* 0x000000010a027824 */ /* 0x001fca00078e0221 */
[----:B------:R-:W-:Y:S02]  /*bc50*/  ISETP.GE.AND P2, PT, R2, RZ, PT ;  /* 0x000000ff0200720c */ /* 0x000fe40003f46270 */
[----:B------:R-:W-:Y:S01]  /*bc60*/  VIMNMX R2, PT, PT, R11, R2, PT ;  /* 0x000000020b027248 */ /* 0x000fe20003fe0100 */
[----:B------:R-:W-:Y:S02]  /*bc70*/  IMAD R53, R21, UR8, R32 ;  /* 0x0000000815357c24 */ /* 0x000fe4000f8e0220 */
[----:B-1----:R-:W-:Y:S01]  /*bc80*/  IMAD.IADD R21, R7, 0x1, R28 ;  /* 0x0000000107157824 */ /* 0x002fe200078e021c */
[----:B------:R-:W-:Y:S02]  /*bc90*/  SEL R2, R2, RZ, P2 ;  /* 0x000000ff02027207 */ /* 0x000fe40001000000 */
[----:B------:R-:W-:-:S04]  /*bca0*/  IADD3 R32, P2, PT, R54, UR4, RZ ;  /* 0x0000000436207c10 */ /* 0x000fc8000ff5e0ff */
[----:B------:R-:W-:Y:S02]  /*bcb0*/  LEA.HI.X.SX32 R33, R54, UR5, 0x1, P2 ;  /* 0x0000000536217c11 */ /* 0x000fe400090f0eff */
[----:B------:R-:W-:Y:S02]  /*bcc0*/  ISETP.GE.AND P2, PT, R21, RZ, PT ;  /* 0x000000ff1500720c */ /* 0x000fe40003f46270 */
[----:B------:R-:W-:Y:S01]  /*bcd0*/  VIMNMX R21, PT, PT, R12, R21, PT ;  /* 0x000000150c157248 */ /* 0x000fe20003fe0100 */
[----:B------:R0:W2:Y:S03]  /*bce0*/  LDG.E.U8 R54, desc[UR6][R32.64] ;  /* 0x0000000620367981 */ /* 0x0000a6000c1e1100 */
[----:B------:R-:W-:Y:S02]  /*bcf0*/  SEL R56, R21, RZ, P2 ;  /* 0x000000ff15387207 */ /* 0x000fe40001000000 */
[----:B----4-:R-:W-:-:S02]  /*bd00*/  ISETP.GE.U32.AND P0, PT, R46, R55, PT ;  /* 0x000000372e00720c */ /* 0x010fc40003f06070 */
[----:B------:R-:W-:-:S04]  /*bd10*/  IADD3 R46, P2, PT, R45, UR4, RZ ;  /* 0x000000042d2e7c10 */ /* 0x000fc8000ff5e0ff */
[----:B------:R-:W-:-:S05]  /*bd20*/  LEA.HI.X.SX32 R47, R45, UR5, 0x1, P2 ;  /* 0x000000052d2f7c11 */ /* 0x000fca00090f0eff */
[----:B------:R1:W4:Y:S01]  /*bd30*/  LDG.E.U8 R55, desc[UR6][R46.64] ;  /* 0x000000062e377981 */ /* 0x000322000c1e1100 */
[----:B---3--:R-:W3:Y:S08]  /*bd40*/  I2F.S8 R18, UR10 ;  /* 0x0000000a00127d06 */ /* 0x008ef00008001400 */
[----:B-----5:R-:W5:Y:S01]  /*bd50*/  I2F.S8 R28, UR9 ;  /* 0x00000009001c7d06 */ /* 0x020f620008001400 */
[----:B------:R-:W0:Y:S01]  /*bd60*/  LDCU.U8 UR10, c[0x3][0x13b] ;  /* 0x00c02760ff0a77ac */ /* 0x000e220008000000 */
[----:B------:R-:W-:Y:S01]  /*bd70*/  IMAD R56, R3, UR8, R56 ;  /* 0x0000000803387c24 */ /* 0x000fe2000f8e0238 */
[----:B------:R-:W1:Y:S01]  /*bd80*/  LDCU.U8 UR9, c[0x3][0x13a] ;  /* 0x00c02740ff0977ac */ /* 0x000e620008000000 */
[----:B---3--:R-:W-:Y:S01]  /*bd90*/  FMUL R3, R13, R18 ;  /* 0x000000120d037220 */ /* 0x008fe20000400000 */
[----:B------:R-:W-:-:S03]  /*bda0*/  FMUL R58, R0, R58 ;  /* 0x0000003a003a7220 */ /* 0x000fc60000400000 */
[----:B-----5:R-:W-:-:S04]  /*bdb0*/  FFMA R3, R0, R28, R3 ;  /* 0x0000001c00037223 */ /* 0x020fc80000000003 */
[----:B------:R-:W-:Y:S01]  /*bdc0*/  FADD R3, R3, 0.5 ;  /* 0x3f00000003037421 */ /* 0x000fe20000000000 */
[----:B------:R-:W-:Y:S02]  /*bdd0*/  FFMA R45, R13, R57, -R58 ;  /* 0x000000390d2d7223 */ /* 0x000fe4000000083a */
[----:B0-----:R-:W-:Y:S08]  /*bde0*/  I2F.S8 R58, UR10 ;  /* 0x0000000a003a7d06 */ /* 0x001ff00008001400 */
[----:B------:R-:W0:Y:S08]  /*bdf0*/  F2I.TRUNC.NTZ R3, R3 ;  /* 0x0000000300037305 */ /* 0x000e30000020f100 */
[----:B-1----:R-:W1:Y:S01]  /*be00*/  I2F.S8 R57, UR9 ;  /* 0x0000000900397d06 */ /* 0x002e620008001400 */
[----:B------:R-:W-:Y:S01]  /*be10*/  FADD R15, R15, 0.5 ;  /* 0x3f0000000f0f7421 */ /* 0x000fe20000000000 */
[----:B------:R-:W-:Y:S01]  /*be20*/  FADD R31, R31, 0.5 ;  /* 0x3f0000001f1f7421 */ /* 0x000fe20000000000 */
[----:B------:R-:W-:Y:S01]  /*be30*/  FMUL R18, R0, R18 ;  /* 0x0000001200127220 */ /* 0x000fe20000400000 */
[----:B------:R-:W-:Y:S01]  /*be40*/  LOP3.LUT R37, R37, 0xff7fffff, RZ, 0xc0, !PT ;  /* 0xff7fffff25257812 */ /* 0x000fe200078ec0ff */
[----:B------:R-:W3:Y:S01]  /*be50*/  LDCU.U8 UR10, c[0x3][0x13d] ;  /* 0x00c027a0ff0a77ac */ /* 0x000ee20008000000 */
[----:B0-----:R-:W-:-:S02]  /*be60*/  IMAD.IADD R32, R10, 0x1, R3 ;  /* 0x000000010a207824 */ /* 0x001fc400078e0203 */
[----:B------:R-:W-:Y:S01]  /*be70*/  FMUL R3, R13, R58 ;  /* 0x0000003a0d037220 */ /* 0x000fe20000400000 */
[----:B------:R-:W0:Y:S03]  /*be80*/  LDCU.U8 UR9, c[0x3][0x13c] ;  /* 0x00c02780ff0977ac */ /* 0x000e260008000000 */
[----:B-1----:R-:W-:Y:S01]  /*be90*/  FFMA R3, R0, R57, R3 ;  /* 0x0000003900037223 */ /* 0x002fe20000000003 */
[----:B------:R-:W-:Y:S02]  /*bea0*/  ISETP.GE.AND P2, PT, R32, RZ, PT ;  /* 0x000000ff2000720c */ /* 0x000fe40003f46270 */
[----:B------:R-:W-:Y:S01]  /*beb0*/  VIMNMX R21, PT, PT, R11, R32, PT ;  /* 0x000000200b157248 */ /* 0x000fe20003fe0100 */
[----:B------:R-:W-:Y:S01]  /*bec0*/  FADD R33, R3, 0.5 ;  /* 0x3f00000003217421 */ /* 0x000fe20000000000 */
[----:B------:R-:W1:Y:S08]  /*bed0*/  F2I.TRUNC.NTZ R32, R15 ;  /* 0x0000000f00207305 */ /* 0x000e70000020f100 */
[----:B------:R-:W5:Y:S01]  /*bee0*/  F2I.TRUNC.NTZ R33, R33 ;  /* 0x0000002100217305 */ /* 0x000f62000020f100 */
[----:B------:R-:W-:Y:S01]  /*bef0*/  FFMA R28, R13, R28, -R18 ;  /* 0x0000001c0d1c7223 */ /* 0x000fe20000000812 */
[----:B-1----:R-:W-:-:S06]  /*bf00*/  IMAD.IADD R3, R7, 0x1, R32 ;  /* 0x0000000107037824 */ /* 0x002fcc00078e0220 */
[----:B------:R-:W1:Y:S01]  /*bf10*/  F2I.TRUNC.NTZ R32, R31 ;  /* 0x0000001f00207305 */ /* 0x000e62000020f100 */
[----:B------:R-:W-:Y:S01]  /*bf20*/  SEL R21, R21, RZ, P2 ;  /* 0x000000ff15157207 */ /* 0x000fe20001000000 */
[----:B-----5:R-:W-:-:S05]  /*bf30*/  IMAD.IADD R18, R10, 0x1, R33 ;  /* 0x000000010a127824 */ /* 0x020fca00078e0221 */
[----:B------:R-:W-:Y:S02]  /*bf40*/  ISETP.GE.AND P2, PT, R18, RZ, PT ;  /* 0x000000ff1200720c */ /* 0x000fe40003f46270 */
[----:B------:R-:W-:Y:S01]  /*bf50*/  VIMNMX R18, PT, PT, R11, R18, PT ;  /* 0x000000120b127248 */ /* 0x000fe20003fe0100 */
[----:B-1----:R-:W-:-:S03]  /*bf60*/  IMAD.IADD R33, R7, 0x1, R32 ;  /* 0x0000000107217824 */ /* 0x002fc600078e0220 */
[----:B------:R-:W-:Y:S02]  /*bf70*/  SEL R18, R18, RZ, P2 ;  /* 0x000000ff12127207 */ /* 0x000fe40001000000 */
[----:B------:R-:W-:Y:S02]  /*bf80*/  ISETP.GE.AND P2, PT, R3, RZ, PT ;  /* 0x000000ff0300720c */ /* 0x000fe40003f46270 */
[----:B------:R-:W-:-:S04]  /*bf90*/  VIMNMX R3, PT, PT, R12, R3, PT ;  /* 0x000000030c037248 */ /* 0x000fc80003fe0100 */
[----:B------:R-:W-:Y:S02]  /*bfa0*/  SEL R3, R3, RZ, P2 ;  /* 0x000000ff03037207 */ /* 0x000fe40001000000 */
[----:B------:R-:W-:Y:S02]  /*bfb0*/  ISETP.GE.AND P2, PT, R33, RZ, PT ;  /* 0x000000ff2100720c */ /* 0x000fe40003f46270 */
[----:B------:R-:W-:Y:S02]  /*bfc0*/  VIMNMX R33, PT, PT, R12, R33, PT ;  /* 0x000000210c217248 */ /* 0x000fe40003fe0100 */
[----:B------:R-:W-:Y:S02]  /*bfd0*/  @P0 LOP3.LUT R37, R37, 0x800000, RZ, 0xfc, !PT ;  /* 0x0080000025250812 */ /* 0x000fe400078efcff */
[----:B------:R-:W-:Y:S01]  /*bfe0*/  SEL R33, R33, RZ, P2 ;  /* 0x000000ff21217207 */ /* 0x000fe20001000000 */
[----:B------:R-:W-:Y:S01]  /*bff0*/  FMUL R58, R0, R58 ;  /* 0x0000003a003a7220 */ /* 0x000fe20000400000 */
[----:B--2---:R-:W-:Y:S01]  /*c000*/  ISETP.GE.U32.AND P0, PT, R49, R50, PT ;  /* 0x000000323100720c */ /* 0x004fe20003f06070 */
[----:B------:R-:W-:Y:S01]  /*c010*/  IMAD R50, R14, UR8, R3 ;  /* 0x000000080e327c24 */ /* 0x000fe2000f8e0203 */
[----:B------:R-:W-:-:S04]  /*c020*/  IADD3 R14, P2, PT, R52, UR4, RZ ;  /* 0x00000004340e7c10 */ /* 0x000fc8000ff5e0ff */
[----:B------:R-:W-:Y:S02]  /*c030*/  LEA.HI.X.SX32 R15, R52, UR5, 0x1, P2 ;  /* 0x00000005340f7c11 */ /* 0x000fe400090f0eff */
[----:B------:R-:W-:Y:S01]  /*c040*/  IADD3 R32, P2, PT, R51, UR4, RZ ;  /* 0x0000000433207c10 */ /* 0x000fe2000ff5e0ff */
[----:B------:R-:W-:-:S03]  /*c050*/  IMAD R49, R26, UR8, R33 ;  /* 0x000000081a317c24 */ /* 0x000fc6000f8e0221 */
[----:B------:R-:W-:Y:S01]  /*c060*/  LEA.HI.X.SX32 R33, R51, UR5, 0x1, P2 ;  /* 0x0000000533217c11 */ /* 0x000fe200090f0eff */
[----:B------:R-:W-:Y:S01]  /*c070*/  FFMA R31, R13, R57, -R58 ;  /* 0x000000390d1f7223 */ /* 0x000fe2000000083a */
[----:B------:R-:W2:Y:S04]  /*c080*/  LDG.E.U8 R15, desc[UR6][R14.64] ;  /* 0x000000060e0f7981 */ /* 0x000ea8000c1e1100 */
[----:B------:R-:W2:Y:S01]  /*c090*/  LDG.E.U8 R58, desc[UR6][R32.64] ;  /* 0x00000006203a7981 */ /* 0x000ea2000c1e1100 */
[----:B---3--:R-:W1:Y:S08]  /*c0a0*/  I2F.S8 R52, UR10 ;  /* 0x0000000a00347d06 */ /* 0x008e700008001400 */
[----:B0-----:R-:W0:Y:S01]  /*c0b0*/  I2F.S8 R26, UR9 ;  /* 0x00000009001a7d06 */ /* 0x001e220008001400 */
[----:B------:R-:W-:Y:S01]  /*c0c0*/  IADD3 R46, P2, PT, R53, UR4, RZ ;  /* 0x00000004352e7c10 */ /* 0x000fe2000ff5e0ff */
[----:B-1----:R-:W-:-:S03]  /*c0d0*/  FMUL R3, R13, R52 ;  /* 0x000000340d037220 */ /* 0x002fc60000400000 */
[----:B------:R-:W-:Y:S01]  /*c0e0*/  LEA.HI.X.SX32 R47, R53, UR5, 0x1, P2 ;  /* 0x00000005352f7c11 */ /* 0x000fe200090f0eff */
[----:B------:R-:W1:Y:S01]  /*c0f0*/  LDCU.U8 UR10, c[0x3][0x13f] ;  /* 0x00c027e0ff0a77ac */ /* 0x000e620008000000 */
[----:B------:R-:W3:Y:S03]  /*c100*/  LDCU.U8 UR9, c[0x3][0x13e] ;  /* 0x00c027c0ff0977ac */ /* 0x000ee60008000000 */
[----:B------:R3:W5:Y:S01]  /*c110*/  LDG.E.U8 R51, desc[UR6][R46.64] ;  /* 0x000000062e337981 */ /* 0x000762000c1e1100 */
[----:B0-----:R-:W-:-:S04]  /*c120*/  FFMA R3, R0, R26, R3 ;  /* 0x0000001a00037223 */ /* 0x001fc80000000003 */
[----:B------:R-:W-:-:S06]  /*c130*/  FADD R53, R3, 0.5 ;  /* 0x3f00000003357421 */ /* 0x000fcc0000000000 */
[----:B------:R-:W0:Y:S01]  /*c140*/  F2I.TRUNC.NTZ R53, R53 ;  /* 0x0000003500357305 */ /* 0x000e22000020f100 */
[----:B------:R-:W-:-:S07]  /*c150*/  LOP3.LUT R37, R37, 0xffbfffff, RZ, 0xc0, !PT ;  /* 0xffbfffff25257812 */ /* 0x000fce00078ec0ff */
[----:B---3--:R-:W-:Y:S01]  /*c160*/  I2F.S8 R47, UR9 ;  /* 0x00000009002f7d06 */ /* 0x008fe20008001400 */
[----:B0-----:R-:W-:Y:S01]  /*c170*/  IMAD.IADD R14, R10, 0x1, R53 ;  /* 0x000000010a0e7824 */ /* 0x001fe200078e0235 */
[----:B------:R-:W-:-:S06]  /*c180*/  @P0 LOP3.LUT R37, R37, 0x400000, RZ, 0xfc, !PT ;  /* 0x0040000025250812 */ /* 0x000fcc00078efcff */
[----:B-1----:R-:W-:Y:S01]  /*c190*/  I2F.S8 R53, UR10 ;  /* 0x0000000a00357d06 */ /* 0x002fe20008001400 */
[----:B------:R-:W-:Y:S01]  /*c1a0*/  FADD R17, R17, 0.5 ;  /* 0x3f00000011117421 */ /* 0x000fe20000000000 */
[----:B------:R-:W0:Y:S01]  /*c1b0*/  LDCU.U8 UR9, c[0x3][0x140] ;  /* 0x00c02800ff0977ac */ /* 0x000e220008000000 */
[----:B------:R-:W-:Y:S02]  /*c1c0*/  ISETP.GE.AND P2, PT, R14, RZ, PT ;  /* 0x000000ff0e00720c */ /* 0x000fe40003f46270 */
[----:B------:R-:W-:-:S04]  /*c1d0*/  VIMNMX R3, PT, PT, R11, R14, PT ;  /* 0x0000000e0b037248 */ /* 0x000fc80003fe0100 */
[----:B------:R-:W-:Y:S02]  /*c1e0*/  SEL R3, R3, RZ, P2 ;  /* 0x000000ff03037207 */ /* 0x000fe40001000000 */
[----:B------:R-:W-:-:S04]  /*c1f0*/  IADD3 R32, P2, PT, R56, UR4, RZ ;  /* 0x0000000438207c10 */ /* 0x000fc8000ff5e0ff */
[----:B------:R-:W-:Y:S01]  /*c200*/  LEA.HI.X.SX32 R33, R56, UR5, 0x1, P2 ;  /* 0x0000000538217c11 */ /* 0x000fe200090f0eff */
[----:B------:R-:W-:Y:S01]  /*c210*/  FMUL R14, R0, R52 ;  /* 0x00000034000e7220 */ /* 0x000fe20000400000 */
[----:B------:R-:W1:Y:S03]  /*c220*/  F2I.TRUNC.NTZ R46, R17 ;  /* 0x00000011002e7305 */ /* 0x000e66000020f100 */
[----:B------:R3:W5:Y:S01]  /*c230*/  LDG.E.U8 R52, desc[UR6][R32.64] ;  /* 0x0000000620347981 */ /* 0x000762000c1e1100 */
[----:B------:R-:W-:Y:S01]  /*c240*/  FFMA R14, R13, R26, -R14 ;  /* 0x0000001a0d0e7223 */ /* 0x000fe2000000080e */
[----:B---3--:R-:W-:-:S06]  /*c250*/  FADD R32, R29, 0.5 ;  /* 0x3f0000001d207421 */ /* 0x008fcc0000000000 */
[----:B------:R-:W3:Y:S01]  /*c260*/  F2I.TRUNC.NTZ R32, R32 ;  /* 0x0000002000207305 */ /* 0x000ee2000020f100 */
[C---:B-1----:R-:W-:Y:S01]  /*c270*/  IMAD.IADD R33, R7.reuse, 0x1, R46 ;  /* 0x0000000107217824 */ /* 0x042fe200078e022e */
[----:B------:R-:W1:Y:S01]  /*c280*/  LDCU.U8 UR10, c[0x3][0x141] ;  /* 0x00c02820ff0a77ac */ /* 0x000e620008000000 */
[----:B---3--:R-:W-:Y:S01]  /*c290*/  IMAD.IADD R29, R7, 0x1, R32 ;  /* 0x00000001071d7824 */ /* 0x008fe200078e0220 */
[----:B----4-:R-:W-:Y:S01]  /*c2a0*/  ISETP.GE.U32.AND P0, PT, R54, R55, PT ;  /* 0x000000373600720c */ /* 0x010fe20003f06070 */
[----:B------:R-:W-:-:S04]  /*c2b0*/  FMUL R55, R13, R53 ;  /* 0x000000350d377220 */ /* 0x000fc80000400000 */
[----:B------:R-:W-:-:S04]  /*c2c0*/  FFMA R55, R0, R47, R55 ;  /* 0x0000002f00377223 */ /* 0x000fc80000000037 */
[----:B------:R-:W-:-:S06]  /*c2d0*/  FADD R55, R55, 0.5 ;  /* 0x3f00000037377421 */ /* 0x000fcc0000000000 */
[----:B------:R-:W3:Y:S02]  /*c2e0*/  F2I.TRUNC.NTZ R55, R55 ;  /* 0x0000003700377305 */ /* 0x000ee4000020f100 */
[----:B---3--:R-:W-:-:S05]  /*c2f0*/  IMAD.IADD R26, R10, 0x1, R55 ;  /* 0x000000010a1a7824 */ /* 0x008fca00078e0237 */
[----:B------:R-:W-:Y:S02]  /*c300*/  ISETP.GE.AND P2, PT, R26, RZ, PT ;  /* 0x000000ff1a00720c */ /* 0x000fe40003f46270 */
[----:B------:R-:W-:-:S04]  /*c310*/  VIMNMX R26, PT, PT, R11, R26, PT ;  /* 0x0000001a0b1a7248 */ /* 0x000fc80003fe0100 */
        /* <DEDUP_REMOVED lines=8> */
[C---:B------:R-:W-:Y:S02]  /*c3a0*/  FFMA R29, R13.reuse, R47, -R54 ;  /* 0x0000002f0d1d7223 */ /* 0x040fe40000000836 */
[----:B-1----:R-:W1:Y:S08]  /*c3b0*/  I2F.S8 R47, UR10 ;  /* 0x0000000a002f7d06 */ /* 0x002e700008001400 */
[----:B0-----:R-:W0:Y:S01]  /*c3c0*/  I2F.S8 R32, UR9 ;  /* 0x0000000900207d06 */ /* 0x001e220008001400 */
[----:B-1----:R-:W-:Y:S01]  /*c3d0*/  FMUL R17, R13, R47 ;  /* 0x0000002f0d117220 */ /* 0x002fe20000400000 */
[----:B------:R-:W-:-:S03]  /*c3e0*/  IMAD R53, R27, UR8, R46 ;  /* 0x000000081b357c24 */ /* 0x000fc6000f8e022e */
[----:B0-----:R-:W-:-:S04]  /*c3f0*/  FFMA R17, R0, R32, R17 ;  /* 0x0000002000117223 */ /* 0x001fc80000000011 */
[----:B------:R-:W-:-:S06]  /*c400*/  FADD R27, R17, 0.5 ;  /* 0x3f000000111b7421 */ /* 0x000fcc0000000000 */
[----:B------:R-:W0:Y:S01]  /*c410*/  F2I.TRUNC.NTZ R27, R27 ;  /* 0x0000001b001b7305 */ /* 0x000e22000020f100 */
[----:B------:R-:W1:Y:S01]  /*c420*/  LDCU.U8 UR10, c[0x3][0x143] ;  /* 0x00c02860ff0a77ac */ /* 0x000e620008000000 */
[----:B------:R-:W-:Y:S01]  /*c430*/  IMAD R54, R4, UR8, R33 ;  /* 0x0000000804367c24 */ /* 0x000fe2000f8e0221 */
[----:B------:R-:W3:Y:S01]  /*c440*/  LDCU.U8 UR9, c[0x3][0x142] ;  /* 0x00c02840ff0977ac */ /* 0x000ee20008000000 */
[----:B0-----:R-:W-:-:S05]  /*c450*/  IMAD.IADD R4, R10, 0x1, R27 ;  /* 0x000000010a047824 */ /* 0x001fca00078e021b */
[----:B------:R-:W-:Y:S02]  /*c460*/  ISETP.GE.AND P2, PT, R4, RZ, PT ;  /* 0x000000ff0400720c */ /* 0x000fe40003f46270 */
[----:B------:R-:W-:Y:S01]  /*c470*/  VIMNMX R17, PT, PT, R11, R4, PT ;  /* 0x000000040b117248 */ /* 0x000fe20003fe0100 */
[----:B------:R-:W-:Y:S01]  /*c480*/  FADD R4, R19, 0.5 ;  /* 0x3f00000013047421 */ /* 0x000fe20000000000 */
[----:B-1----:R-:W0:Y:S08]  /*c490*/  I2F.S8 R57, UR10 ;  /* 0x0000000a00397d06 */ /* 0x002e300008001400 */
[----:B------:R-:W1:Y:S08]  /*c4a0*/  F2I.TRUNC.NTZ R4, R4 ;  /* 0x0000000400047305 */ /* 0x000e70000020f100 */
[----:B---3--:R-:W3:Y:S01]  /*c4b0*/  I2F.S8 R27, UR9 ;  /* 0x00000009001b7d06 */ /* 0x008ee20008001400 */
[----:B------:R-:W-:Y:S01]  /*c4c0*/  SEL R17, R17, RZ, P2 ;  /* 0x000000ff11117207 */ /* 0x000fe20001000000 */
[----:B0-----:R-:W-:Y:S01]  /*c4d0*/  FMUL R33, R13, R57 ;  /* 0x000000390d217220 */ /* 0x001fe20000400000 */
[----:B------:R-:W-:Y:S01]  /*c4e0*/  FMUL R46, R0, R47 ;  /* 0x0000002f002e7220 */ /* 0x000fe20000400000 */
[----:B------:R-:W-:Y:S01]  /*c4f0*/  LOP3.LUT R37, R37, 0xffefffff, RZ, 0xc0, !PT ;  /* 0xffefffff25257812 */ /* 0x000fe200078ec0ff */
[----:B------:R-:W-:Y:S01]  /*c500*/  FADD R44, R44, 0.5 ;  /* 0x3f0000002c2c7421 */ /* 0x000fe20000000000 */
[----:B------:R-:W0:Y:S01]  /*c510*/  LDCU.U8 UR10, c[0x3][0x145] ;  /* 0x00c028a0ff0a77ac */ /* 0x000e220008000000 */
[----:B-1----:R-:W-:Y:S01]  /*c520*/  IMAD.IADD R19, R7, 0x1, R4 ;  /* 0x0000000107137824 */ /* 0x002fe200078e0204 */
[----:B------:R-:W1:Y:S04]  /*c530*/  LDCU.U8 UR9, c[0x3][0x144] ;  /* 0x00c02880ff0977ac */ /* 0x000e680008000000 */
[----:B------:R-:W-:-:S02]  /*c540*/  ISETP.GE.AND P2, PT, R19, RZ, PT ;  /* 0x000000ff1300720c */ /* 0x000fc40003f46270 */
[----:B------:R-:W-:Y:S01]  /*c550*/  VIMNMX R19, PT, PT, R12, R19, PT ;  /* 0x000000130c137248 */ /* 0x000fe20003fe0100 */
[----:B---3--:R-:W-:-:S03]  /*c560*/  FFMA R33, R0, R27, R33 ;  /* 0x0000001b00217223 */ /* 0x008fc60000000021 */
[----:B------:R-:W-:Y:S01]  /*c570*/  SEL R55, R19, RZ, P2 ;  /* 0x000000ff13377207 */ /* 0x000fe20001000000 */
[----:B------:R-:W-:Y:S01]  /*c580*/  FFMA R19, R13, R32, -R46 ;  /* 0x000000200d137223 */ /* 0x000fe2000000082e */
[----:B------:R-:W-:Y:S01]  /*c590*/  FADD R46, R33, 0.5 ;  /* 0x3f000000212e7421 */ /* 0x000fe20000000000 */
[----:B------:R-:W-:Y:S02]  /*c5a0*/  @P0 LOP3.LUT R37, R37, 0x100000, RZ, 0xfc, !PT ;  /* 0x0010000025250812 */ /* 0x000fe400078efcff */
[----:B--2---:R-:W-:Y:S02]  /*c5b0*/  ISETP.GE.U32.AND P0, PT, R15, R58, PT ;  /* 0x0000003a0f00720c */ /* 0x004fe40003f06070 */
[----:B------:R-:W2:Y:S08]  /*c5c0*/  F2I.TRUNC.NTZ R15, R46 ;  /* 0x0000002e000f7305 */ /* 0x000eb0000020f100 */
[----:B------:R-:W3:Y:S01]  /*c5d0*/  F2I.TRUNC.NTZ R44, R44 ;  /* 0x0000002c002c7305 */ /* 0x000ee2000020f100 */
[----:B--2---:R-:W-:-:S05]  /*c5e0*/  IMAD.IADD R4, R10, 0x1, R15 ;  /* 0x000000010a047824 */ /* 0x004fca00078e020f */
        /* <DEDUP_REMOVED lines=8> */
[----:B------:R-:W-:Y:S01]  /*c670*/  IMAD R55, R24, UR8, R55 ;  /* 0x0000000818377c24 */ /* 0x000fe2000f8e0237 */
[----:B------:R2:W3:Y:S02]  /*c680*/  LDG.E.U8 R56, desc[UR6][R32.64] ;  /* 0x0000000620387981 */ /* 0x0004e4000c1e1100 */
[----:B------:R-:W-:Y:S02]  /*c690*/  SEL R15, R15, RZ, P2 ;  /* 0x000000ff0f0f7207 */ /* 0x000fe40001000000 */
[----:B------:R-:W-:Y:S01]  /*c6a0*/  IADD3 R46, P2, PT, R49, UR4, RZ ;  /* 0x00000004312e7c10 */ /* 0x000fe2000ff5e0ff */
[----:B------:R-:W-:-:S03]  /*c6b0*/  FMUL R24, R0, R57 ;  /* 0x0000003900187220 */ /* 0x000fc60000400000 */
[----:B------:R-:W-:Y:S02]  /*c6c0*/  LEA.HI.X.SX32 R47, R49, UR5, 0x1, P2 ;  /* 0x00000005312f7c11 */ /* 0x000fe400090f0eff */
[----:B0-----:R-:W0:Y:S01]  /*c6d0*/  I2F.S8 R49, UR10 ;  /* 0x0000000a00317d06 */ /* 0x001e220008001400 */
[C---:B------:R-:W-:Y:S01]  /*c6e0*/  FFMA R44, R13.reuse, R27, -R24 ;  /* 0x0000001b0d2c7223 */ /* 0x040fe20000000818 */
[----:B------:R-:W-:Y:S01]  /*c6f0*/  IMAD R58, R6, UR8, R15 ;  /* 0x00000008063a7c24 */ /* 0x000fe2000f8e020f */
[----:B------:R4:W3:Y:S05]  /*c700*/  LDG.E.U8 R57, desc[UR6][R46.64] ;  /* 0x000000062e397981 */ /* 0x0008ea000c1e1100 */
[----:B-1----:R-:W1:Y:S01]  /*c710*/  I2F.S8 R27, UR9 ;  /* 0x00000009001b7d06 */ /* 0x002e620008001400 */
[----:B0-----:R-:W-:-:S04]  /*c720*/  FMUL R15, R13, R49 ;  /* 0x000000310d0f7220 */ /* 0x001fc80000400000 */
[----:B-1----:R-:W-:-:S04]  /*c730*/  FFMA R15, R0, R27, R15 ;  /* 0x0000001b000f7223 */ /* 0x002fc8000000000f */
[----:B------:R-:W-:Y:S01]  /*c740*/  FADD R15, R15, 0.5 ;  /* 0x3f0000000f0f7421 */ /* 0x000fe20000000000 */
[----:B------:R-:W0:Y:S05]  /*c750*/  LDCU.U8 UR10, c[0x3][0x147] ;  /* 0x00c028e0ff0a77ac */ /* 0x000e2a0008000000 */
[----:B------:R-:W1:Y:S01]  /*c760*/  F2I.TRUNC.NTZ R15, R15 ;  /* 0x0000000f000f7305 */ /* 0x000e62000020f100 */
[----:B------:R-:W2:Y:S01]  /*c770*/  LDCU.U8 UR9, c[0x3][0x146] ;  /* 0x00c028c0ff0977ac */ /* 0x000ea20008000000 */
[----:B-1----:R-:W-:-:S06]  /*c780*/  IMAD.IADD R6, R10, 0x1, R15 ;  /* 0x000000010a067824 */ /* 0x002fcc00078e020f */
[----:B0-----:R-:W0:Y:S01]  /*c790*/  I2F.S8 R59, UR10 ;  /* 0x0000000a003b7d06 */ /* 0x001e220008001400 */
[----:B------:R-:W-:Y:S02]  /*c7a0*/  ISETP.GE.AND P2, PT, R6, RZ, PT ;  /* 0x000000ff0600720c */ /* 0x000fe40003f46270 */
[----:B------:R-:W-:Y:S01]  /*c7b0*/  VIMNMX R24, PT, PT, R11, R6, PT ;  /* 0x000000060b187248 */ /* 0x000fe20003fe0100 */
[----:B------:R-:W-:-:S04]  /*c7c0*/  FMUL R6, R0, R49 ;  /* 0x0000003100067220 */ /* 0x000fc80000400000 */
[----:B--2---:R-:W1:Y:S01]  /*c7d0*/  I2F.S8 R49, UR9 ;  /* 0x0000000900317d06 */ /* 0x004e620008001400 */
[C---:B0-----:R-:W-:Y:S01]  /*c7e0*/  FMUL R15, R13.reuse, R59 ;  /* 0x0000003b0d0f7220 */ /* 0x041fe20000400000 */
[----:B------:R-:W-:Y:S01]  /*c7f0*/  FFMA R27, R13, R27, -R6 ;  /* 0x0000001b0d1b7223 */ /* 0x000fe20000000806 */
[----:B------:R-:W-:Y:S01]  /*c800*/  FADD R43, R43, 0.5 ;  /* 0x3f0000002b2b7421 */ /* 0x000fe20000000000 */
[----:B------:R-:W-:Y:S01]  /*c810*/  SEL R24, R24, RZ, P2 ;  /* 0x000000ff18187207 */ /* 0x000fe20001000000 */
[----:B------:R-:W-:Y:S01]  /*c820*/  FADD R25, R25, 0.5 ;  /* 0x3f00000019197421 */ /* 0x000fe20000000000 */
[----:B------:R-:W-:Y:S01]  /*c830*/  LOP3.LUT R37, R37, 0xffdfffff, RZ, 0xc0, !PT ;  /* 0xffdfffff25257812 */ /* 0x000fe200078ec0ff */
[----:B------:R-:W0:Y:S01]  /*c840*/  LDCU.U8 UR10, c[0x3][0x149] ;  /* 0x00c02920ff0a77ac */ /* 0x000e220008000000 */
[----:B-1----:R-:W-:Y:S01]  /*c850*/  FFMA R15, R0, R49, R15 ;  /* 0x00000031000f7223 */ /* 0x002fe2000000000f */
[----:B------:R-:W1:Y:S03]  /*c860*/  LDCU.U8 UR9, c[0x3][0x148] ;  /* 0x00c02900ff0977ac */ /* 0x000e660008000000 */
[----:B------:R-:W-:-:S04]  /*c870*/  FADD R32, R15, 0.5 ;  /* 0x3f0000000f207421 */ /* 0x000fc80000000000 */
[----:B------:R-:W2:Y:S02]  /*c880*/  F2I.TRUNC.NTZ R15, R32 ;  /* 0x00000020000f7305 */ /* 0x000ea4000020f100 */
[----:B--2---:R-:W-:-:S05]  /*c890*/  IMAD.IADD R6, R10, 0x1, R15 ;  /* 0x000000010a067824 */ /* 0x004fca00078e020f */
[----:B------:R-:W-:Y:S02]  /*c8a0*/  ISETP.GE.AND P2, PT, R6, RZ, PT ;  /* 0x000000ff0600720c */ /* 0x000fe40003f46270 */
[----:B------:R-:W-:Y:S02]  /*c8b0*/  VIMNMX R15, PT, PT, R11, R6, PT ;  /* 0x000000060b0f7248 */ /* 0x000fe40003fe0100 */
[----:B------:R-:W2:Y:S02]  /*c8c0*/  F2I.TRUNC.NTZ R6, R43 ;  /* 0x0000002b00067305 */ /* 0x000ea4000020f100 */
[----:B--2---:R-:W-:-:S06]  /*c8d0*/  IMAD.IADD R33, R7, 0x1, R6 ;  /* 0x0000000107217824 */ /* 0x004fcc00078e0206 */
[----:B------:R-:W4:Y:S01]  /*c8e0*/  F2I.TRUNC.NTZ R6, R25 ;  /* 0x0000001900067305 */ /* 0x000f22000020f100 */
[----:B------:R-:W-:Y:S02]  /*c8f0*/  SEL R15, R15, RZ, P2 ;  /* 0x000000ff0f0f7207 */ /* 0x000fe40001000000 */
[----:B------:R-:W-:Y:S02]  /*c900*/  ISETP.GE.AND P2, PT, R33, RZ, PT ;  /* 0x000000ff2100720c */ /* 0x000fe40003f46270 */
[----:B------:R-:W-:-:S04]  /*c910*/  VIMNMX R33, PT, PT, R12, R33, PT ;  /* 0x000000210c217248 */ /* 0x000fc80003fe0100 */
[----:B------:R-:W-:Y:S01]  /*c920*/  SEL R33, R33, RZ, P2 ;  /* 0x000000ff21217207 */ /* 0x000fe20001000000 */
[----:B----4-:R-:W-:-:S05]  /*c930*/  IMAD.IADD R47, R7, 0x1, R6 ;  /* 0x00000001072f7824 */ /* 0x010fca00078e0206 */
[----:B------:R-:W-:Y:S02]  /*c940*/  ISETP.GE.AND P2, PT, R47, RZ, PT ;  /* 0x000000ff2f00720c */ /* 0x000fe40003f46270 */
[----:B------:R-:W-:Y:S02]  /*c950*/  VIMNMX R47, PT, PT, R12, R47, PT ;  /* 0x0000002f0c2f7248 */ /* 0x000fe40003fe0100 */
[----:B------:R-:W-:Y:S02]  /*c960*/  @P0 LOP3.LUT R37, R37, 0x200000, RZ, 0xfc, !PT ;  /* 0x0020000025250812 */ /* 0x000fe400078efcff */
[----:B------:R-:W-:Y:S02]  /*c970*/  SEL R50, R47, RZ, P2 ;  /* 0x000000ff2f327207 */ /* 0x000fe40001000000 */
[----:B------:R-:W-:Y:S02]  /*c980*/  IADD3 R32, P2, PT, R54, UR4, RZ ;  /* 0x0000000436207c10 */ /* 0x000fe4000ff5e0ff */
[----:B-----5:R-:W-:Y:S01]  /*c990*/  ISETP.GE.U32.AND P0, PT, R51, R52, PT ;  /* 0x000000343300720c */ /* 0x020fe20003f06070 */
[----:B------:R-:W-:Y:S01]  /*c9a0*/  IMAD R51, R42, UR8, R33 ;  /* 0x000000082a337c24 */ /* 0x000fe2000f8e0221 */
[----:B------:R-:W-:-:S02]  /*c9b0*/  LEA.HI.X.SX32 R33, R54, UR5, 0x1, P2 ;  /* 0x0000000536217c11 */ /* 0x000fc400090f0eff */
[----:B------:R-:W-:-:S03]  /*c9c0*/  IADD3 R42, P2, PT, R53, UR4, RZ ;  /* 0x00000004352a7c10 */ /* 0x000fc6000ff5e0ff */
[----:B------:R2:W4:Y:S01]  /*c9d0*/  LDG.E.U8 R52, desc[UR6][R32.64] ;  /* 0x0000000620347981 */ /* 0x000522000c1e1100 */
[----:B------:R-:W-:-:S06]  /*c9e0*/  LEA.HI.X.SX32 R43, R53, UR5, 0x1, P2 ;  /* 0x00000005352b7c11 */ /* 0x000fcc00090f0eff */
[----:B------:R5:W4:Y:S01]  /*c9f0*/  LDG.E.U8 R43, desc[UR6][R42.64] ;  /* 0x000000062a2b7981 */ /* 0x000b22000c1e1100 */
[----:B0-----:R-:W2:Y:S01]  /*ca00*/  I2F.S8 R25, UR10 ;  /* 0x0000000a00197d06 */ /* 0x001ea20008001400 */
[----:B------:R-:W-:-:S07]  /*ca10*/  IMAD R50, R9, UR8, R50 ;  /* 0x0000000809327c24 */ /* 0x000fce000f8e0232 */
[----:B-1----:R-:W0:Y:S01]  /*ca20*/  I2F.S8 R9, UR9 ;  /* 0x0000000900097d06 */ /* 0x002e220008001400 */
[----:B--2---:R-:W-:-:S04]  /*ca30*/  FMUL R33, R13, R25 ;  /* 0x000000190d217220 */ /* 0x004fc80000400000 */
[----:B0-----:R-:W-:-:S04]  /*ca40*/  FFMA R33, R0, R9, R33 ;  /* 0x0000000900217223 */ /* 0x001fc80000000021 */
[----:B------:R-:W-:-:S06]  /*ca50*/  FADD R53, R33, 0.5 ;  /* 0x3f00000021357421 */ /* 0x000fcc0000000000 */
[----:B------:R-:W0:Y:S01]  /*ca60*/  F2I.TRUNC.NTZ R53, R53 ;  /* 0x0000003500357305 */ /* 0x000e22000020f100 */
[----:B------:R-:W-:Y:S01]  /*ca70*/  FMUL R6, R0, R59 ;  /* 0x0000003b00067220 */ /* 0x000fe20000400000 */
[----:B------:R-:W-:-:S03]  /*ca80*/  IADD3 R46, P2, PT, R55, UR4, RZ ;  /* 0x00000004372e7c10 */ /* 0x000fc6000ff5e0ff */
[----:B------:R-:W-:Y:S01]  /*ca90*/  FFMA R49, R13, R49, -R6 ;  /* 0x000000310d317223 */ /* 0x000fe20000000806 */
[----:B------:R-:W-:Y:S01]  /*caa0*/  LEA.HI.X.SX32 R47, R55, UR5, 0x1, P2 ;  /* 0x00000005372f7c11 */ /* 0x000fe200090f0eff */
[----:B------:R-:W-:Y:S01]  /*cab0*/  FMUL R32, R0, R25 ;  /* 0x0000001900207220 */ /* 0x000fe20000400000 */
[----:B0-----:R-:W-:-:S03]  /*cac0*/  IMAD.IADD R6, R10, 0x1, R53 ;  /* 0x000000010a067824 */ /* 0x001fc600078e0235 */
[----:B------:R-:W2:Y:S02]  /*cad0*/  LDG.E.U8 R46, desc[UR6][R46.64] ;  /* 0x000000062e2e7981 */ /* 0x000ea4000c1e1100 */
[----:B------:R-:W-:Y:S02]  /*cae0*/  ISETP.GE.AND P2, PT, R6, RZ, PT ;  /* 0x000000ff0600720c */ /* 0x000fe40003f46270 */
[----:B------:R-:W-:Y:S01]  /*caf0*/  VIMNMX R6, PT, PT, R11, R6, PT ;  /* 0x000000060b067248 */ /* 0x000fe20003fe0100 */
[----:B------:R-:W-:-:S03]  /*cb00*/  FFMA R9, R13, R9, -R32 ;  /* 0x000000090d097223 */ /* 0x000fc60000000820 */
[----:B------:R-:W-:Y:S02]  /*cb10*/  SEL R6, R6, RZ, P2 ;  /* 0x000000ff06067207 */ /* 0x000fe40001000000 */
[----:B------:R-:W-:-:S04]  /*cb20*/  IADD3 R32, P2, PT, R58, UR4, RZ ;  /* 0x000000043a207c10 */ /* 0x000fc8000ff5e0ff */
[----:B------:R-:W-:-:S05]  /*cb30*/  LEA.HI.X.SX32 R33, R58, UR5, 0x1, P2 ;  /* 0x000000053a217c11 */ /* 0x000fca00090f0eff */
[----:B------:R0:W2:Y:S01]  /*cb40*/  LDG.E.U8 R47, desc[UR6][R32.64] ;  /* 0x00000006202f7981 */ /* 0x0000a2000c1e1100 */
[----:B------:R-:W1:Y:S01]  /*cb50*/  LDCU.U8 UR10, c[0x3][0x14b] ;  /* 0x00c02960ff0a77ac */ /* 0x000e620008000000 */
[----:B------:R-:W5:Y:S01]  /*cb60*/  LDCU.U8 UR9, c[0x3][0x14a] ;  /* 0x00c02940ff0977ac */ /* 0x000f620008000000 */
[----:B-1----:R-:W1:Y:S08]  /*cb70*/  I2F.S8 R54, UR10 ;  /* 0x0000000a00367d06 */ /* 0x002e700008001400 */
[----:B-----5:R-:W5:Y:S01]  /*cb80*/  I2F.S8 R42, UR9 ;  /* 0x00000009002a7d06 */ /* 0x020f620008001400 */
[----:B------:R-:W-:Y:S01]  /*cb90*/  FADD R16, R16, 0.5 ;  /* 0x3f00000010107421 */ /* 0x000fe20000000000 */
[----:B0-----:R-:W-:Y:S01]  /*cba0*/  FADD R32, R23, 0.5 ;  /* 0x3f00000017207421 */ /* 0x001fe20000000000 */
[----:B------:R-:W-:Y:S01]  /*cbb0*/  LOP3.LUT R37, R37, 0xf7ffffff, RZ, 0xc0, !PT ;  /* 0xf7ffffff25257812 */ /* 0x000fe200078ec0ff */
[----:B------:R-:W0:Y:S01]  /*cbc0*/  LDCU.U8 UR10, c[0x3][0x14d] ;  /* 0x00c029a0ff0a77ac */ /* 0x000e220008000000 */
[----:B-1----:R-:W-:Y:S01]  /*cbd0*/  FMUL R25, R13, R54 ;  /* 0x000000360d197220 */ /* 0x002fe20000400000 */
[----:B------:R-:W1:Y:S03]  /*cbe0*/  LDCU.U8 UR9, c[0x3][0x14c] ;  /* 0x00c02980ff0977ac */ /* 0x000e660008000000 */
[----:B-----5:R-:W-:-:S04]  /*cbf0*/  FFMA R25, R0, R42, R25 ;  /* 0x0000002a00197223 */ /* 0x020fc80000000019 */
[----:B------:R-:W-:Y:S01]  /*cc00*/  FADD R53, R25, 0.5 ;  /* 0x3f00000019357421 */ /* 0x000fe20000000000 */
[----:B------:R-:W-:Y:S08]  /*cc10*/  F2I.TRUNC.NTZ R16, R16 ;  /* 0x0000001000107305 */ /* 0x000ff0000020f100 */
[----:B------:R-:W5:Y:S01]  /*cc20*/  F2I.TRUNC.NTZ R53, R53 ;  /* 0x0000003500357305 */ /* 0x000f62000020f100 */
[----:B------:R-:W-:-:S07]  /*cc30*/  @P0 LOP3.LUT R37, R37, 0x8000000, RZ, 0xfc, !PT ;  /* 0x0800000025250812 */ /* 0x000fce00078efcff */
[----:B------:R-:W0:Y:S01]  /*cc40*/  F2I.TRUNC.NTZ R32, R32 ;  /* 0x0000002000207305 */ /* 0x000e22000020f100 */
[----:B---3--:R-:W-:Y:S01]  /*cc50*/  ISETP.GE.U32.AND P0, PT, R56, R57, PT ;  /* 0x000000393800720c */ /* 0x008fe20003f06070 */
[----:B-----5:R-:W-:Y:S02]  /*cc60*/  IMAD.IADD R56, R10, 0x1, R53 ;  /* 0x000000010a387824 */ /* 0x020fe400078e0235 */
[----:B------:R-:W-:-:S03]  /*cc70*/  IMAD.IADD R33, R7, 0x1, R16 ;  /* 0x0000000107217824 */ /* 0x000fc600078e0210 */
[----:B------:R-:W-:Y:S02]  /*cc80*/  ISETP.GE.AND P2, PT, R56, RZ, PT ;  /* 0x000000ff3800720c */ /* 0x000fe40003f46270 */
[----:B------:R-:W-:Y:S01]  /*cc90*/  VIMNMX R25, PT, PT, R11, R56, PT ;  /* 0x000000380b197248 */ /* 0x000fe20003fe0100 */
[----:B0-----:R-:W-:-:S03]  /*cca0*/  IMAD.IADD R23, R7, 0x1, R32 ;  /* 0x0000000107177824 */ /* 0x001fc600078e0220 */
        /* <DEDUP_REMOVED lines=9> */
[----:B------:R-:W0:Y:S08]  /*cd40*/  I2F.S8 R42, UR10 ;  /* 0x0000000a002a7d06 */ /* 0x000e300008001400 */
[----:B-1----:R-:W1:Y:S01]  /*cd50*/  I2F.S8 R16, UR9 ;  /* 0x0000000900107d06 */ /* 0x002e620008001400 */
[----:B------:R-:W3:Y:S01]  /*cd60*/  LDCU.U8 UR10, c[0x3][0x14f] ;  /* 0x00c029e0ff0a77ac */ /* 0x000ee20008000000 */
[----:B------:R-:W-:Y:S01]  /*cd70*/  IMAD R54, R8, UR8, R33 ;  /* 0x0000000808367c24 */ /* 0x000fe2000f8e0221 */
[----:B------:R-:W5:Y:S01]  /*cd80*/  LDCU.U8 UR9, c[0x3][0x14e] ;  /* 0x00c029c0ff0977ac */ /* 0x000f620008000000 */
[----:B0-----:R-:W-:-:S04]  /*cd90*/  FMUL R33, R13, R42 ;  /* 0x0000002a0d217220 */ /* 0x001fc80000400000 */
[----:B-1----:R-:W-:-:S04]  /*cda0*/  FFMA R33, R0, R16, R33 ;  /* 0x0000001000217223 */ /* 0x002fc80000000021 */
[----:B------:R-:W-:-:S04]  /*cdb0*/  FADD R32, R33, 0.5 ;  /* 0x3f00000021207421 */ /* 0x000fc80000000000 */
[----:B------:R-:W0:Y:S08]  /*cdc0*/  F2I.TRUNC.NTZ R33, R32 ;  /* 0x0000002000217305 */ /* 0x000e30000020f100 */
[----:B---3--:R-:W1:Y:S08]  /*cdd0*/  I2F.S8 R57, UR10 ;  /* 0x0000000a00397d06 */ /* 0x008e700008001400 */
[----:B-----5:R-:W3:Y:S01]  /*cde0*/  I2F.S8 R56, UR9 ;  /* 0x0000000900387d06 */ /* 0x020ee20008001400 */
[----:B0-----:R-:W-:-:S02]  /*cdf0*/  IMAD.IADD R8, R10, 0x1, R33 ;  /* 0x000000010a087824 */ /* 0x001fc400078e0221 */
[----:B------:R-:W-:Y:S02]  /*ce00*/  IMAD R53, R20, UR8, R53 ;  /* 0x0000000814357c24 */ /* 0x000fe4000f8e0235 */
[----:B------:R-:W-:Y:S01]  /*ce10*/  FADD R45, R45, 0.5 ;  /* 0x3f0000002d2d7421 */ /* 0x000fe20000000000 */
[----:B------:R-:W-:Y:S01]  /*ce20*/  LOP3.LUT R37, R37, 0xbfffffff, RZ, 0xc0, !PT ;  /* 0xbfffffff25257812 */ /* 0x000fe200078ec0ff */
[----:B------:R-:W0:Y:S01]  /*ce30*/  LDCU.U8 UR10, c[0x3][0x151] ;  /* 0x00c02a20ff0a77ac */ /* 0x000e220008000000 */
[----:B-1----:R-:W-:Y:S01]  /*ce40*/  FMUL R55, R13, R57 ;  /* 0x000000390d377220 */ /* 0x002fe20000400000 */
[----:B------:R-:W-:Y:S02]  /*ce50*/  ISETP.GE.AND P2, PT, R8, RZ, PT ;  /* 0x000000ff0800720c */ /* 0x000fe40003f46270 */
[----:B------:R-:W-:Y:S01]  /*ce60*/  VIMNMX R20, PT, PT, R11, R8, PT ;  /* 0x000000080b147248 */ /* 0x000fe20003fe0100 */
[----:B------:R-:W-:Y:S01]  /*ce70*/  FADD R8, R30, 0.5 ;  /* 0x3f0000001e087421 */ /* 0x000fe20000000000 */
[----:B------:R-:W1:Y:S01]  /*ce80*/  LDCU.U8 UR9, c[0x3][0x150] ;  /* 0x00c02a00ff0977ac */ /* 0x000e620008000000 */
[----:B---3--:R-:W-:-:S04]  /*ce90*/  FFMA R55, R0, R56, R55 ;  /* 0x0000003800377223 */ /* 0x008fc80000000037 */
[----:B------:R-:W3:Y:S01]  /*cea0*/  F2I.TRUNC.NTZ R8, R8 ;  /* 0x0000000800087305 */ /* 0x000ee2000020f100 */
[----:B------:R-:W-:-:S07]  /*ceb0*/  FADD R55, R55, 0.5 ;  /* 0x3f00000037377421 */ /* 0x000fce0000000000 */
[----:B------:R-:W5:Y:S01]  /*cec0*/  F2I.TRUNC.NTZ R55, R55 ;  /* 0x0000003700377305 */ /* 0x000f62000020f100 */
[----:B------:R-:W-:Y:S01]  /*ced0*/  FMUL R30, R0, R42 ;  /* 0x0000002a001e7220 */ /* 0x000fe20000400000 */
[----:B------:R-:W-:-:S03]  /*cee0*/  SEL R20, R20, RZ, P2 ;  /* 0x000000ff14147207 */ /* 0x000fc60001000000 */
[----:B------:R-:W-:Y:S01]  /*cef0*/  FFMA R30, R13, R16, -R30 ;  /* 0x000000100d1e7223 */ /* 0x000fe2000000081e */
[----:B---3--:R-:W-:Y:S02]  /*cf00*/  IMAD.IADD R33, R7, 0x1, R8 ;  /* 0x0000000107217824 */ /* 0x008fe400078e0208 */
[----:B------:R-:W3:Y:S03]  /*cf10*/  F2I.TRUNC.NTZ R16, R45 ;  /* 0x0000002d00107305 */ /* 0x000ee6000020f100 */
[----:B------:R-:W-:Y:S02]  /*cf20*/  ISETP.GE.AND P2, PT, R33, RZ, PT ;  /* 0x000000ff2100720c */ /* 0x000fe40003f46270 */
[----:B------:R-:W-:Y:S01]  /*cf30*/  VIMNMX R33, PT, PT, R12, R33, PT ;  /* 0x000000210c217248 */ /* 0x000fe20003fe0100 */
[----:B-----5:R-:W-:-:S03]  /*cf40*/  IMAD.IADD R8, R10, 0x1, R55 ;  /* 0x000000010a087824 */ /* 0x020fc600078e0237 */
[----:B------:R-:W-:Y:S02]  /*cf50*/  SEL R33, R33, RZ, P2 ;  /* 0x000000ff21217207 */ /* 0x000fe40001000000 */
[----:B------:R-:W-:Y:S02]  /*cf60*/  ISETP.GE.AND P2, PT, R8, RZ, PT ;  /* 0x000000ff0800720c */ /* 0x000fe40003f46270 */
[----:B------:R-:W-:Y:S02]  /*cf70*/  VIMNMX R8, PT, PT, R11, R8, PT ;  /* 0x000000080b087248 */ /* 0x000fe40003fe0100 */
[----:B------:R-:W-:Y:S02]  /*cf80*/  @P0 LOP3.LUT R37, R37, 0x40000000, RZ, 0xfc, !PT ;  /* 0x4000000025250812 */ /* 0x000fe400078efcff */
[----:B------:R-:W-:Y:S02]  /*cf90*/  SEL R8, R8, RZ, P2 ;  /* 0x000000ff08087207 */ /* 0x000fe40001000000 */
[----:B------:R-:W-:-:S02]  /*cfa0*/  IADD3 R32, P2, PT, R51, UR4, RZ ;  /* 0x0000000433207c10 */ /* 0x000fc4000ff5e0ff */
[----:B----4-:R-:W-:Y:S01]  /*cfb0*/  ISETP.GE.U32.AND P0, PT, R52, R43, PT ;  /* 0x0000002b3400720c */ /* 0x010fe20003f06070 */
[----:B---3--:R-:W-:Y:S02]  /*cfc0*/  IMAD.IADD R43, R7, 0x1, R16 ;  /* 0x00000001072b7824 */ /* 0x008fe400078e0210 */
[----:B------:R-:W-:Y:S01]  /*cfd0*/  IMAD R52, R22, UR8, R33 ;  /* 0x0000000816347c24 */ /* 0x000fe2000f8e0221 */
[----:B------:R-:W-:Y:S02]  /*cfe0*/  LEA.HI.X.SX32 R33, R51, UR5, 0x1, P2 ;  /* 0x0000000533217c11 */ /* 0x000fe400090f0eff */
[----:B------:R-:W-:Y:S02]  /*cff0*/  ISETP.GE.AND P2, PT, R43, RZ, PT ;  /* 0x000000ff2b00720c */ /* 0x000fe40003f46270 */
[----:B------:R-:W-:Y:S01]  /*d000*/  VIMNMX R43, PT, PT, R12, R43, PT ;  /* 0x0000002b0c2b7248 */ /* 0x000fe20003fe0100 */
[----:B------:R-:W-:Y:S01]  /*d010*/  FMUL R16, R0, R57 ;  /* 0x0000003900107220 */ /* 0x000fe20000400000 */
[----:B------:R-:W3:Y:S02]  /*d020*/  LDG.E.U8 R33, desc[UR6][R32.64] ;  /* 0x0000000620217981 */ /* 0x000ee4000c1e1100 */
[----:B------:R-:W-:-:S02]  /*d030*/  SEL R55, R43, RZ, P2 ;  /* 0x000000ff2b377207 */ /* 0x000fc40001000000 */
[----:B------:R-:W-:-:S04]  /*d040*/  IADD3 R42, P2, PT, R50, UR4, RZ ;  /* 0x00000004322a7c10 */ /* 0x000fc8000ff5e0ff */
[----:B------:R-:W-:Y:S02]  /*d050*/  LEA.HI.X.SX32 R43, R50, UR5, 0x1, P2 ;  /* 0x00000005322b7c11 */ /* 0x000fe400090f0eff */
[----:B0-----:R-:W0:Y:S01]  /*d060*/  I2F.S8 R50, UR10 ;  /* 0x0000000a00327d06 */ /* 0x001e220008001400 */
[C---:B------:R-:W-:Y:S01]  /*d070*/  FFMA R45, R13.reuse, R56, -R16 ;  /* 0x000000380d2d7223 */ /* 0x040fe20000000810 */
[----:B------:R-:W4:Y:S01]  /*d080*/  LDCU.U8 UR10, c[0x3][0x153] ;  /* 0x00c02a60ff0a77ac */ /* 0x000f220008000000 */
[----:B------:R5:W3:Y:S05]  /*d090*/  LDG.E.U8 R56, desc[UR6][R42.64] ;  /* 0x000000062a387981 */ /* 0x000aea000c1e1100 */
[----:B-1----:R-:W1:Y:S01]  /*d0a0*/  I2F.S8 R16, UR9 ;  /* 0x0000000900107d06 */ /* 0x002e620008001400 */
[----:B------:R-:W5:Y:S01]  /*d0b0*/  LDCU.U8 UR9, c[0x3][0x152] ;  /* 0x00c02a40ff0977ac */ /* 0x000f620008000000 */
[----:B0-----:R-:W-:-:S04]  /*d0c0*/  FMUL R51, R13, R50 ;  /* 0x000000320d337220 */ /* 0x001fc80000400000 */
[----:B-1----:R-:W-:-:S04]  /*d0d0*/  FFMA R51, R0, R16, R51 ;  /* 0x0000001000337223 */ /* 0x002fc80000000033 */
[----:B------:R-:W-:Y:S01]  /*d0e0*/  FADD R51, R51, 0.5 ;  /* 0x3f00000033337421 */ /* 0x000fe20000000000 */
[----:B----4-:R-:W0:Y:S08]  /*d0f0*/  I2F.S8 R59, UR10 ;  /* 0x0000000a003b7d06 */ /* 0x010e300008001400 */
[----:B------:R-:W1:Y:S08]  /*d100*/  F2I.TRUNC.NTZ R51, R51 ;  /* 0x0000003300337305 */ /* 0x000e70000020f100 */
[----:B-----5:R-:W4:Y:S01]  /*d110*/  I2F.S8 R58, UR9 ;  /* 0x00000009003a7d06 */ /* 0x020f220008001400 */
[----:B0-----:R-:W-:Y:S01]  /*d120*/  FMUL R43, R13, R59 ;  /* 0x0000003b0d2b7220 */ /* 0x001fe20000400000 */
[----:B------:R-:W-:-:S02]  /*d130*/  IMAD R55, R2, UR8, R55 ;  /* 0x0000000802377c24 */ /* 0x000fc4000f8e0237 */
[----:B------:R-:W-:Y:S01]  /*d140*/  FADD R28, R28, 0.5 ;  /* 0x3f0000001c1c7421 */ /* 0x000fe20000000000 */
[----:B------:R-:W-:Y:S01]  /*d150*/  FMUL R32, R0, R50 ;  /* 0x0000003200207220 */ /* 0x000fe20000400000 */
[----:B------:R-:W-:Y:S01]  /*d160*/  LOP3.LUT R37, R37, 0xfbffffff, RZ, 0xc0, !PT ;  /* 0xfbffffff25257812 */ /* 0x000fe200078ec0ff */
[----:B------:R-:W0:Y:S01]  /*d170*/  LDCU.U8 UR10, c[0x3][0x155] ;  /* 0x00c02aa0ff0a77ac */ /* 0x000e220008000000 */
[----:B-1----:R-:W-:Y:S01]  /*d180*/  IMAD.IADD R2, R10, 0x1, R51 ;  /* 0x000000010a027824 */ /* 0x002fe200078e0233 */
[----:B------:R-:W1:Y:S04]  /*d190*/  LDCU.U8 UR9, c[0x3][0x154] ;  /* 0x00c02a80ff0977ac */ /* 0x000e680008000000 */
[----:B------:R-:W-:Y:S01]  /*d1a0*/  ISETP.GE.AND P2, PT, R2, RZ, PT ;  /* 0x000000ff0200720c */ /* 0x000fe20003f46270 */
[----:B----4-:R-:W-:Y:S01]  /*d1b0*/  FFMA R43, R0, R58, R43 ;  /* 0x0000003a002b7223 */ /* 0x010fe2000000002b */
[----:B------:R-:W-:-:S03]  /*d1c0*/  VIMNMX R22, PT, PT, R11, R2, PT ;  /* 0x000000020b167248 */ /* 0x000fc60003fe0100 */
[----:B------:R-:W-:-:S04]  /*d1d0*/  FADD R2, R43, 0.5 ;  /* 0x3f0000002b027421 */ /* 0x000fc80000000000 */
[----:B------:R4:W5:Y:S08]  /*d1e0*/  F2I.TRUNC.NTZ R43, R2 ;  /* 0x00000002002b7305 */ /* 0x000970000020f100 */
[----:B------:R-:W2:Y:S01]  /*d1f0*/  F2I.TRUNC.NTZ R28, R28 ;  /* 0x0000001c001c7305 */ /* 0x000ea2000020f100 */
[----:B----4-:R-:W-:Y:S01]  /*d200*/  FADD R2, R31, 0.5 ;  /* 0x3f0000001f027421 */ /* 0x010fe20000000000 */
[----:B------:R-:W-:-:S06]  /*d210*/  FFMA R32, R13, R16, -R32 ;  /* 0x000000100d207223 */ /* 0x000fcc0000000820 */
[----:B------:R-:W4:Y:S01]  /*d220*/  F2I.TRUNC.NTZ R2, R2 ;  /* 0x0000000200027305 */ /* 0x000f22000020f100 */
[----:B-----5:R-:W-:Y:S01]  /*d230*/  IMAD.IADD R16, R10, 0x1, R43 ;  /* 0x000000010a107824 */ /* 0x020fe200078e022b */
[----:B------:R-:W-:-:S04]  /*d240*/  SEL R22, R22, RZ, P2 ;  /* 0x000000ff16167207 */ /* 0x000fc80001000000 */
[----:B------:R-:W-:Y:S01]  /*d250*/  ISETP.GE.AND P2, PT, R16, RZ, PT ;  /* 0x000000ff1000720c */ /* 0x000fe20003f46270 */
[----:B--2---:R-:W-:Y:S01]  /*d260*/  IMAD.IADD R43, R7, 0x1, R28 ;  /* 0x00000001072b7824 */ /* 0x004fe200078e021c */
[----:B------:R-:W-:-:S04]  /*d270*/  VIMNMX R16, PT, PT, R11, R16, PT ;  /* 0x000000100b107248 */ /* 0x000fc80003fe0100 */
[----:B------:R-:W-:Y:S02]  /*d280*/  SEL R16, R16, RZ, P2 ;  /* 0x000000ff10107207 */ /* 0x000fe40001000000 */
[----:B------:R-:W-:Y:S01]  /*d290*/  ISETP.GE.AND P2, PT, R43, RZ, PT ;  /* 0x000000ff2b00720c */ /* 0x000fe20003f46270 */
[----:B----4-:R-:W-:Y:S01]  /*d2a0*/  IMAD.IADD R31, R7, 0x1, R2 ;  /* 0x00000001071f7824 */ /* 0x010fe200078e0202 */
[----:B------:R-:W-:-:S04]  /*d2b0*/  VIMNMX R43, PT, PT, R12, R43, PT ;  /* 0x0000002b0c2b7248 */ /* 0x000fc80003fe0100 */
[----:B------:R-:W-:Y:S02]  /*d2c0*/  SEL R42, R43, RZ, P2 ;  /* 0x000000ff2b2a7207 */ /* 0x000fe40001000000 */
[----:B------:R-:W-:Y:S02]  /*d2d0*/  ISETP.GE.AND P2, PT, R31, RZ, PT ;  /* 0x000000ff1f00720c */ /* 0x000fe40003f46270 */
[----:B------:R-:W-:Y:S01]  /*d2e0*/  VIMNMX R31, PT, PT, R12, R31, PT ;  /* 0x0000001f0c1f7248 */ /* 0x000fe20003fe0100 */
[----:B------:R-:W-:-:S03]  /*d2f0*/  IMAD R57, R21, UR8, R42 ;  /* 0x0000000815397c24 */ /* 0x000fc6000f8e022a */
[----:B------:R-:W-:Y:S02]  /*d300*/  SEL R31, R31, RZ, P2 ;  /* 0x000000ff1f1f7207 */ /* 0x000fe40001000000 */
[----:B------:R-:W-:Y:S02]  /*d310*/  IADD3 R42, P2, PT, R54, UR4, RZ ;  /* 0x00000004362a7c10 */ /* 0x000fe4000ff5e0ff */
[----:B------:R-:W-:Y:S02]  /*d320*/  @P0 LOP3.LUT R37, R37, 0x4000000, RZ, 0xfc, !PT ;  /* 0x0400000025250812 */ /* 0x000fe400078efcff */
[----:B------:R-:W-:Y:S02]  /*d330*/  ISETP.GE.U32.AND P0, PT, R46, R47, PT ;  /* 0x0000002f2e00720c */ /* 0x000fe40003f06070 */
[----:B------:R-:W-:Y:S02]  /*d340*/  LEA.HI.X.SX32 R43, R54, UR5, 0x1, P2 ;  /* 0x00000005362b7c11 */ /* 0x000fe400090f0eff */
[----:B------:R-:W-:-:S04]  /*d350*/  IADD3 R46, P2, PT, R53, UR4, RZ ;  /* 0x00000004352e7c10 */ /* 0x000fc8000ff5e0ff */
[----:B------:R-:W-:Y:S02]  /*d360*/  LEA.HI.X.SX32 R47, R53, UR5, 0x1, P2 ;  /* 0x00000005352f7c11 */ /* 0x000fe400090f0eff */
[----:B------:R2:W4:Y:S04]  /*d370*/  LDG.E.U8 R53, desc[UR6][R42.64] ;  /* 0x000000062a357981 */ /* 0x000528000c1e1100 */
[----:B------:R5:W4:Y:S01]  /*d380*/  LDG.E.U8 R46, desc[UR6][R46.64] ;  /* 0x000000062e2e7981 */ /* 0x000b22000c1e1100 */
[----:B0-----:R-:W2:Y:S01]  /*d390*/  I2F.S8 R21, UR10 ;  /* 0x0000000a00157d06 */ /* 0x001ea20008001400 */
[----:B------:R-:W-:-:S07]  /*d3a0*/  IMAD R31, R18, UR8, R31 ;  /* 0x00000008121f7c24 */ /* 0x000fce000f8e021f */
[----:B-1----:R-:W0:Y:S01]  /*d3b0*/  I2F.S8 R18, UR9 ;  /* 0x0000000900127d06 */ /* 0x002e220008001400 */
[----:B------:R-:W1:Y:S01]  /*d3c0*/  LDCU.U8 UR10, c[0x3][0x157] ;  /* 0x00c02ae0ff0a77ac */ /* 0x000e620008000000 */
[C---:B------:R-:W-:Y:S01]  /*d3d0*/  IADD3 R50, P2, PT, R52.reuse, UR4, RZ ;  /* 0x0000000434327c10 */ /* 0x040fe2000ff5e0ff */
[-C--:B--2---:R-:W-:Y:S01]  /*d3e0*/  FMUL R43, R13, R21.reuse ;  /* 0x000000150d2b7220 */ /* 0x084fe20000400000 */
[----:B------:R-:W5:Y:S02]  /*d3f0*/  LDCU.U8 UR9, c[0x3][0x156] ;  /* 0x00c02ac0ff0977ac */ /* 0x000f640008000000 */
[----:B------:R-:W-:Y:S01]  /*d400*/  LEA.HI.X.SX32 R51, R52, UR5, 0x1, P2 ;  /* 0x0000000534337c11 */ /* 0x000fe200090f0eff */
[----:B------:R-:W-:Y:S01]  /*d410*/  FMUL R42, R0, R21 ;  /* 0x00000015002a7220 */ /* 0x000fe20000400000 */
[----:B------:R-:W-:Y:S01]  /*d420*/  FADD R14, R14, 0.5 ;  /* 0x3f0000000e0e7421 */ /* 0x000fe20000000000 */
[----:B------:R-:W-:Y:S02]  /*d430*/  FADD R29, R29, 0.5 ;  /* 0x3f0000001d1d7421 */ /* 0x000fe40000000000 */
[----:B------:R-:W2:Y:S01]  /*d440*/  LDG.E.U8 R50, desc[UR6][R50.64] ;  /* 0x0000000632327981 */ /* 0x000ea2000c1e1100 */
[----:B0-----:R-:W-:-:S04]  /*d450*/  FFMA R43, R0, R18, R43 ;  /* 0x00000012002b7223 */ /* 0x001fc8000000002b */
[----:B------:R-:W-:-:S04]  /*d460*/  FADD R52, R43, 0.5 ;  /* 0x3f0000002b347421 */ /* 0x000fc80000000000 */
[----:B------:R-:W0:Y:S08]  /*d470*/  F2I.TRUNC.NTZ R43, R52 ;  /* 0x00000034002b7305 */ /* 0x000e30000020f100 */
[----:B-1----:R-:W1:Y:S08]  /*d480*/  I2F.S8 R52, UR10 ;  /* 0x0000000a00347d06 */ /* 0x002e700008001400 */
[----:B-----5:R-:W5:Y:S01]  /*d490*/  I2F.S8 R47, UR9 ;  /* 0x00000009002f7d06 */ /* 0x020f620008001400 */
[----:B0-----:R-:W-:-:S02]  /*d4a0*/  IMAD.IADD R2, R10, 0x1, R43 ;  /* 0x000000010a027824 */ /* 0x001fc400078e022b */
[C---:B------:R-:W-:Y:S01]  /*d4b0*/  FFMA R18, R13.reuse, R18, -R42 ;  /* 0x000000120d127223 */ /* 0x040fe2000000082a */
[----:B------:R-:W0:Y:S02]  /*d4c0*/  LDCU.U8 UR10, c[0x3][0x159] ;  /* 0x00c02b20ff0a77ac */ /* 0x000e240008000000 */
[----:B------:R-:W-:Y:S01]  /*d4d0*/  ISETP.GE.AND P2, PT, R2, RZ, PT ;  /* 0x000000ff0200720c */ /* 0x000fe20003f46270 */
[----:B-1----:R-:W-:Y:S01]  /*d4e0*/  FMUL R21, R13, R52 ;  /* 0x000000340d157220 */ /* 0x002fe20000400000 */
[----:B------:R-:W-:Y:S01]  /*d4f0*/  VIMNMX R2, PT, PT, R11, R2, PT ;  /* 0x000000020b027248 */ /* 0x000fe20003fe0100 */
[----:B------:R-:W-:Y:S01]  /*d500*/  F2I.TRUNC.NTZ R14, R14 ;  /* 0x0000000e000e7305 */ /* 0x000fe2000020f100 */
[----:B------:R-:W1:Y:S02]  /*d510*/  LDCU.U8 UR9, c[0x3][0x158] ;  /* 0x00c02b00ff0977ac */ /* 0x000e640008000000 */
[----:B------:R-:W-:Y:S02]  /*d520*/  SEL R2, R2, RZ, P2 ;  /* 0x000000ff02027207 */ /* 0x000fe40001000000 */
[----:B------:R-:W-:Y:S01]  /*d530*/  IADD3 R42, P2, PT, R55, UR4, RZ ;  /* 0x00000004372a7c10 */ /* 0x000fe2000ff5e0ff */
[----:B-----5:R-:W-:-:S03]  /*d540*/  FFMA R21, R0, R47, R21 ;  /* 0x0000002f00157223 */ /* 0x020fc60000000015 */
[----:B------:R-:W-:Y:S01]  /*d550*/  LEA.HI.X.SX32 R43, R55, UR5, 0x1, P2 ;  /* 0x00000005372b7c11 */ /* 0x000fe200090f0eff */
[----:B------:R-:W-:Y:S01]  /*d560*/  FADD R55, R21, 0.5 ;  /* 0x3f00000015377421 */ /* 0x000fe20000000000 */
[----:B------:R-:W-:-:S03]  /*d570*/  LOP3.LUT R37, R37, 0xfeffffff, RZ, 0xc0, !PT ;  /* 0xfeffffff25257812 */ /* 0x000fc600078ec0ff */
[----:B------:R5:W2:Y:S02]  /*d580*/  LDG.E.U8 R51, desc[UR6][R42.64] ;  /* 0x000000062a337981 */ /* 0x000aa4000c1e1100 */
[----:B------:R-:W0:Y:S01]  /*d590*/  F2I.TRUNC.NTZ R55, R55 ;  /* 0x0000003700377305 */ /* 0x000e22000020f100 */
[----:B------:R-:W-:-:S07]  /*d5a0*/  @P0 LOP3.LUT R37, R37, 0x1000000, RZ, 0xfc, !PT ;  /* 0x0100000025250812 */ /* 0x000fce00078efcff */
[----:B-----5:R-:W5:Y:S01]  /*d5b0*/  F2I.TRUNC.NTZ R42, R29 ;  /* 0x0000001d002a7305 */ /* 0x020f62000020f100 */
[----:B0-----:R-:W-:-:S07]  /*d5c0*/  IMAD.IADD R54, R10, 0x1, R55 ;  /* 0x000000010a367824 */ /* 0x001fce00078e0237 */
[----:B------:R-:W0:Y:S01]  /*d5d0*/  I2F.S8 R43, UR10 ;  /* 0x0000000a002b7d06 */ /* 0x000e220008001400 */
[----:B------:R-:W-:Y:S02]  /*d5e0*/  ISETP.GE.AND P2, PT, R54, RZ, PT ;  /* 0x000000ff3600720c */ /* 0x000fe40003f46270 */
[----:B------:R-:W-:-:S04]  /*d5f0*/  VIMNMX R21, PT, PT, R11, R54, PT ;  /* 0x000000360b157248 */ /* 0x000fc80003fe0100 */
[----:B------:R-:W-:Y:S01]  /*d600*/  SEL R21, R21, RZ, P2 ;  /* 0x000000ff15157207 */ /* 0x000fe20001000000 */
[----:B-1----:R-:W1:Y:S01]  /*d610*/  I2F.S8 R29, UR9 ;  /* 0x00000009001d7d06 */ /* 0x002e620008001400 */
[----:B------:R-:W5:Y:S01]  /*d620*/  LDCU.U8 UR10, c[0x3][0x15b] ;  /* 0x00c02b60ff0a77ac */ /* 0x000f620008000000 */
[----:B------:R-:W-:Y:S01]  /*d630*/  FADD R19, R19, 0.5 ;  /* 0x3f00000013137421 */ /* 0x000fe20000000000 */
[----:B------:R-:W1:Y:S05]  /*d640*/  LDCU.U8 UR9, c[0x3][0x15a] ;  /* 0x00c02b40ff0977ac */ /* 0x000e6a0008000000 */
[----:B-----5:R-:W-:Y:S01]  /*d650*/  I2F.S8 R55, UR10 ;  /* 0x0000000a00377d06 */ /* 0x020fe20008001400 */
[----:B---3--:R-:W-:Y:S01]  /*d660*/  ISETP.GE.U32.AND P0, PT, R33, R56, PT ;  /* 0x000000382100720c */ /* 0x008fe20003f06070 */
[----:B------:R-:W-:-:S05]  /*d670*/  IMAD.IADD R33, R7, 0x1, R14 ;  /* 0x0000000107217824 */ /* 0x000fca00078e020e */
[----:B------:R-:W-:Y:S02]  /*d680*/  ISETP.GE.AND P2, PT, R33, RZ, PT ;  /* 0x000000ff2100720c */ /* 0x000fe40003f46270 */
[----:B------:R-:W-:-:S04]  /*d690*/  VIMNMX R33, PT, PT, R12, R33, PT ;  /* 0x000000210c217248 */ /* 0x000fc80003fe0100 */
[----:B------:R-:W-:Y:S01]  /*d6a0*/  SEL R54, R33, RZ, P2 ;  /* 0x000000ff21367207 */ /* 0x000fe20001000000 */
[----:B------:R-:W-:-:S05]  /*d6b0*/  IMAD.IADD R33, R7, 0x1, R42 ;  /* 0x0000000107217824 */ /* 0x000fca00078e022a */
[----:B------:R-:W-:Y:S01]  /*d6c0*/  ISETP.GE.AND P2, PT, R33, RZ, PT ;  /* 0x000000ff2100720c */ /* 0x000fe20003f46270 */
[----:B------:R-:W-:Y:S01]  /*d6d0*/  IMAD R54, R3, UR8, R54 ;  /* 0x0000000803367c24 */ /* 0x000fe2000f8e0236 */
[----:B------:R-:W-:Y:S01]  /*d6e0*/  VIMNMX R33, PT, PT, R12, R33, PT ;  /* 0x000000210c217248 */ /* 0x000fe20003fe0100 */
[----:B0-----:R-:W-:-:S03]  /*d6f0*/  FMUL R3, R13, R43 ;  /* 0x0000002b0d037220 */ /* 0x001fc60000400000 */
[----:B------:R-:W-:Y:S01]  /*d700*/  SEL R33, R33, RZ, P2 ;  /* 0x000000ff21217207 */ /* 0x000fe20001000000 */
[C---:B-1----:R-:W-:Y:S01]  /*d710*/  FFMA R3, R0.reuse, R29, R3 ;  /* 0x0000001d00037223 */ /* 0x042fe20000000003 */
[----:B------:R-:W-:-:S03]  /*d720*/  FMUL R14, R0, R52 ;  /* 0x00000034000e7220 */ /* 0x000fc60000400000 */
[----:B------:R-:W-:Y:S02]  /*d730*/  IMAD R52, R26, UR8, R33 ;  /* 0x000000081a347c24 */ /* 0x000fe4000f8e0221 */
[----:B------:R-:W-:-:S06]  /*d740*/  FADD R33, R3, 0.5 ;  /* 0x3f00000003217421 */ /* 0x000fcc0000000000 */
[----:B------:R-:W0:Y:S08]  /*d750*/  F2I.TRUNC.NTZ R33, R33 ;  /* 0x0000002100217305 */ /* 0x000e30000020f100 */
[----:B------:R-:W1:Y:S01]  /*d760*/  F2I.TRUNC.NTZ R42, R19 ;  /* 0x00000013002a7305 */ /* 0x000e62000020f100 */
[----:B0-----:R-:W-:-:S07]  /*d770*/  IMAD.IADD R26, R10, 0x1, R33 ;  /* 0x000000010a1a7824 */ /* 0x001fce00078e0221 */
[----:B------:R-:W0:Y:S01]  /*d780*/  I2F.S8 R33, UR9 ;  /* 0x0000000900217d06 */ /* 0x000e220008001400 */
[----:B------:R-:W-:Y:S01]  /*d790*/  LOP3.LUT R34, R34, 0xfffffffd, RZ, 0xc0, !PT ;  /* 0xfffffffd22227812 */ /* 0x000fe200078ec0ff */
[----:B------:R-:W-:Y:S01]  /*d7a0*/  FADD R44, R44, 0.5 ;  /* 0x3f0000002c2c7421 */ /* 0x000fe20000000000 */
[----:B------:R-:W-:Y:S01]  /*d7b0*/  ISETP.GE.AND P2, PT, R26, RZ, PT ;  /* 0x000000ff1a00720c */ /* 0x000fe20003f46270 */
[----:B------:R-:W-:Y:S01]  /*d7c0*/  FMUL R56, R0, R43 ;  /* 0x0000002b00387220 */ /* 0x000fe20000400000 */
[----:B------:R-:W-:Y:S01]  /*d7d0*/  VIMNMX R26, PT, PT, R11, R26, PT ;  /* 0x0000001a0b1a7248 */ /* 0x000fe20003fe0100 */
[----:B-1----:R-:W-:Y:S01]  /*d7e0*/  IMAD.IADD R3, R7, 0x1, R42 ;  /* 0x0000000107037824 */ /* 0x002fe200078e022a */
[----:B------:R-:W1:Y:S02]  /*d7f0*/  LDCU.U8 UR10, c[0x3][0x15d] ;  /* 0x00c02ba0ff0a77ac */ /* 0x000e640008000000 */
[----:B------:R-:W-:Y:S02]  /*d800*/  SEL R26, R26, RZ, P2 ;  /* 0x000000ff1a1a7207 */ /* 0x000fe40001000000 */
[----:B------:R-:W-:Y:S01]  /*d810*/  ISETP.GE.AND P2, PT, R3, RZ, PT ;  /* 0x000000ff0300720c */ /* 0x000fe20003f46270 */
[----:B------:R-:W3:Y:S01]  /*d820*/  LDCU.U8 UR9, c[0x3][0x15c] ;  /* 0x00c02b80ff0977ac */ /* 0x000ee20008000000 */
[----:B------:R-:W-:-:S04]  /*d830*/  VIMNMX R3, PT, PT, R12, R3, PT ;  /* 0x000000030c037248 */ /* 0x000fc80003fe0100 */
[----:B------:R-:W-:Y:S01]  /*d840*/  SEL R42, R3, RZ, P2 ;  /* 0x000000ff032a7207 */ /* 0x000fe20001000000 */
[----:B------:R-:W-:Y:S01]  /*d850*/  FMUL R3, R13, R55 ;  /* 0x000000370d037220 */ /* 0x000fe20000400000 */
[----:B------:R-:W-:-:S03]  /*d860*/  @P0 LOP3.LUT R34, R34, 0x2, RZ, 0xfc, !PT ;  /* 0x0000000222220812 */ /* 0x000fc600078efcff */
[----:B0-----:R-:W-:Y:S01]  /*d870*/  FFMA R3, R0, R33, R3 ;  /* 0x0000002100037223 */ /* 0x001fe20000000003 */
[----:B------:R-:W0:Y:S01]  /*d880*/  F2I.TRUNC.NTZ R44, R44 ;  /* 0x0000002c002c7305 */ /* 0x000e22000020f100 */
[----:B------:R-:W-:Y:S01]  /*d890*/  FFMA R29, R13, R29, -R56 ;  /* 0x0000001d0d1d7223 */ /* 0x000fe20000000838 */
[----:B------:R-:W-:Y:S02]  /*d8a0*/  IMAD R19, R17, UR8, R42 ;  /* 0x0000000811137c24 */ /* 0x000fe4000f8e022a */
[----:B0-----:R-:W-:Y:S01]  /*d8b0*/  IMAD.IADD R17, R7, 0x1, R44 ;  /* 0x0000000107117824 */ /* 0x001fe200078e022c */
[----:B----4-:R-:W-:Y:S01]  /*d8c0*/  ISETP.GE.U32.AND P0, PT, R53, R46, PT ;  /* 0x0000002e3500720c */ /* 0x010fe20003f06070 */
[----:B------:R-:W-:-:S04]  /*d8d0*/  FADD R46, R3, 0.5 ;  /* 0x3f000000032e7421 */ /* 0x000fc80000000000 */
[----:B------:R-:W0:Y:S02]  /*d8e0*/  F2I.TRUNC.NTZ R3, R46 ;  /* 0x0000002e00037305 */ /* 0x000e24000020f100 */
[----:B0-----:R-:W-:-:S05]  /*d8f0*/  IMAD.IADD R56, R10, 0x1, R3 ;  /* 0x000000010a387824 */ /* 0x001fca00078e0203 */
[----:B------:R-:W-:Y:S02]  /*d900*/  ISETP.GE.AND P2, PT, R56, RZ, PT ;  /* 0x000000ff3800720c */ /* 0x000fe40003f46270 */
[----:B------:R-:W-:-:S04]  /*d910*/  VIMNMX R3, PT, PT, R11, R56, PT ;  /* 0x000000380b037248 */ /* 0x000fc80003fe0100 */
[----:B------:R-:W-:Y:S02]  /*d920*/  SEL R3, R3, RZ, P2 ;  /* 0x000000ff03037207 */ /* 0x000fe40001000000 */
[----:B------:R-:W-:-:S04]  /*d930*/  IADD3 R42, P2, PT, R57, UR4, RZ ;  /* 0x00000004392a7c10 */ /* 0x000fc8000ff5e0ff */
[----:B------:R-:W-:Y:S02]  /*d940*/  LEA.HI.X.SX32 R43, R57, UR5, 0x1, P2 ;  /* 0x00000005392b7c11 */ /* 0x000fe400090f0eff */
[----:B------:R-:W-:Y:S02]  /*d950*/  ISETP.GE.AND P2, PT, R17, RZ, PT ;  /* 0x000000ff1100720c */ /* 0x000fe40003f46270 */
[----:B------:R-:W-:Y:S01]  /*d960*/  VIMNMX R17, PT, PT, R12, R17, PT ;  /* 0x000000110c117248 */ /* 0x000fe20003fe0100 */
[----:B------:R-:W-:Y:S01]  /*d970*/  FMUL R56, R0, R55 ;  /* 0x0000003700387220 */ /* 0x000fe20000400000 */
[----:B-1----:R-:W0:Y:S01]  /*d980*/  I2F.S8 R57, UR10 ;  /* 0x0000000a00397d06 */ /* 0x002e220008001400 */
[----:B------:R-:W-:Y:S01]  /*d990*/  FFMA R14, R13, R47, -R14 ;  /* 0x0000002f0d0e7223 */ /* 0x000fe2000000080e */
[----:B------:R-:W-:Y:S01]  /*d9a0*/  SEL R17, R17, RZ, P2 ;  /* 0x000000ff11117207 */ /* 0x000fe20001000000 */
[----:B------:R-:W-:Y:S01]  /*d9b0*/  FFMA R44, R13, R33, -R56 ;  /* 0x000000210d2c7223 */ /* 0x000fe20000000838 */
[C---:B------:R-:W-:Y:S01]  /*d9c0*/  IADD3 R46, P2, PT, R31.reuse, UR4, RZ ;  /* 0x000000041f2e7c10 */ /* 0x040fe2000ff5e0ff */
[----:B------:R1:W4:Y:S03]  /*d9d0*/  LDG.E.U8 R53, desc[UR6][R42.64] ;  /* 0x000000062a357981 */ /* 0x000326000c1e1100 */
[----:B---3--:R-:W3:Y:S01]  /*d9e0*/  I2F.S8 R33, UR9 ;  /* 0x0000000900217d06 */ /* 0x008ee20008001400 */
[----:B------:R-:W-:Y:S01]  /*d9f0*/  LEA.HI.X.SX32 R47, R31, UR5, 0x1, P2 ;  /* 0x000000051f2f7c11 */ /* 0x000fe200090f0eff */
[----:B------:R-:W5:Y:S01]  /*da00*/  LDCU.U8 UR10, c[0x3][0x15f] ;  /* 0x00c02be0ff0a77ac */ /* 0x000f620008000000 */
[----:B------:R-:W-:-:S03]  /*da10*/  IMAD R55, R4, UR8, R17 ;  /* 0x0000000804377c24 */ /* 0x000fc6000f8e0211 */
[----:B------:R2:W4:Y:S01]  /*da20*/  LDG.E.U8 R56, desc[UR6][R46.64] ;  /* 0x000000062e387981 */ /* 0x000522000c1e1100 */
[----:B0-----:R-:W-:Y:S01]  /*da30*/  FMUL R17, R13, R57 ;  /* 0x000000390d117220 */ /* 0x001fe20000400000 */
[----:B------:R-:W0:Y:S03]  /*da40*/  LDCU.U8 UR9, c[0x3][0x15e] ;  /* 0x00c02bc0ff0977ac */ /* 0x000e260008000000 */
[----:B---3--:R-:W-:-:S04]  /*da50*/  FFMA R17, R0, R33, R17 ;  /* 0x0000002100117223 */ /* 0x008fc80000000011 */
[----:B------:R-:W-:Y:S01]  /*da60*/  FADD R17, R17, 0.5 ;  /* 0x3f00000011117421 */ /* 0x000fe20000000000 */
[----:B------:R-:W-:Y:S02]  /*da70*/  FMUL R28, R0, R59 ;  /* 0x0000003b001c7220 */ /* 0x000fe40000400000 */
[----:B-----5:R-:W-:Y:S02]  /*da80*/  I2F.S8 R59, UR10 ;  /* 0x0000000a003b7d06 */ /* 0x020fe40008001400 */
[----:B------:R-:W-:-:S06]  /*da90*/  FFMA R28, R13, R58, -R28 ;  /* 0x0000003a0d1c7223 */ /* 0x000fcc000000081c */
[----:B------:R-:W3:Y:S08]  /*daa0*/  F2I.TRUNC.NTZ R17, R17 ;  /* 0x0000001100117305 */ /* 0x000ef0000020f100 */
[----:B0-----:R-:W0:Y:S01]  /*dab0*/  I2F.S8 R58, UR9 ;  /* 0x00000009003a7d06 */ /* 0x001e220008001400 */
[----:B------:R-:W-:Y:S01]  /*dac0*/  FADD R27, R27, 0.5 ;  /* 0x3f0000001b1b7421 */ /* 0x000fe20000000000 */
[----:B------:R-:W5:Y:S01]  /*dad0*/  LDCU.U8 UR10, c[0x3][0x161] ;  /* 0x00c02c20ff0a77ac */ /* 0x000f620008000000 */
[----:B------:R-:W5:Y:S01]  /*dae0*/  LDCU.U8 UR9, c[0x3][0x160] ;  /* 0x00c02c00ff0977ac */ /* 0x000f620008000000 */
[----:B---3--:R-:W-:-:S02]  /*daf0*/  IMAD.IADD R4, R10, 0x1, R17 ;  /* 0x000000010a047824 */ /* 0x008fc400078e0211 */
[----:B------:R-:W-:-:S04]  /*db00*/  FMUL R17, R13, R59 ;  /* 0x0000003b0d117220 */ /* 0x000fc80000400000 */
[----:B0-----:R-:W-:-:S04]  /*db10*/  FFMA R17, R0, R58, R17 ;  /* 0x0000003a00117223 */ /* 0x001fc80000000011 */
[----:B-1----:R-:W-:-:S04]  /*db20*/  FADD R42, R17, 0.5 ;  /* 0x3f000000112a7421 */ /* 0x002fc80000000000 */
[----:B------:R-:W0:Y:S01]  /*db30*/  F2I.TRUNC.NTZ R17, R42 ;  /* 0x0000002a00117305 */ /* 0x000e22000020f100 */
[----:B------:R-:W-:Y:S02]  /*db40*/  ISETP.GE.AND P2, PT, R4, RZ, PT ;  /* 0x000000ff0400720c */ /* 0x000fe40003f46270 */
[----:B------:R-:W-:Y:S01]  /*db50*/  VIMNMX R31, PT, PT, R11, R4, PT ;  /* 0x000000040b1f7248 */ /* 0x000fe20003fe0100 */
[----:B------:R-:W-:-:S04]  /*db60*/  FMUL R4, R0, R57 ;  /* 0x0000003900047220 */ /* 0x000fc80000400000 */
[----:B------:R-:W-:Y:S01]  /*db70*/  FFMA R33, R13, R33, -R4 ;  /* 0x000000210d217223 */ /* 0x000fe20000000804 */
[----:B------:R-:W-:Y:S01]  /*db80*/  SEL R31, R31, RZ, P2 ;  /* 0x000000ff1f1f7207 */ /* 0x000fe20001000000 */
[----:B0-----:R-:W-:-:S05]  /*db90*/  IMAD.IADD R4, R10, 0x1, R17 ;  /* 0x000000010a047824 */ /* 0x001fca00078e0211 */
[----:B------:R-:W-:Y:S02]  /*dba0*/  ISETP.GE.AND P2, PT, R4, RZ, PT ;  /* 0x000000ff0400720c */ /* 0x000fe40003f46270 */
[----:B------:R-:W-:Y:S02]  /*dbb0*/  VIMNMX R17, PT, PT, R11, R4, PT ;  /* 0x000000040b117248 */ /* 0x000fe40003fe0100 */
[----:B------:R-:W0:Y:S02]  /*dbc0*/  F2I.TRUNC.NTZ R4, R27 ;  /* 0x0000001b00047305 */ /* 0x000e24000020f100 */
[----:B0-----:R-:W-:Y:S02]  /*dbd0*/  IMAD.IADD R43, R7, 0x1, R4 ;  /* 0x00000001072b7824 */ /* 0x001fe400078e0204 */
[----:B------:R-:W-:-:S06]  /*dbe0*/  FADD R4, R49, 0.5 ;  /* 0x3f00000031047421 */ /* 0x000fcc0000000000 */
[----:B------:R-:W2:Y:S01]  /*dbf0*/  F2I.TRUNC.NTZ R4, R4 ;  /* 0x0000000400047305 */ /* 0x000ea2000020f100 */
[----:B------:R-:W-:Y:S02]  /*dc00*/  SEL R17, R17, RZ, P2 ;  /* 0x000000ff11117207 */ /* 0x000fe40001000000 */
[----:B------:R-:W-:Y:S02]  /*dc10*/  ISETP.GE.AND P2, PT, R43, RZ, PT ;  /* 0x000000ff2b00720c */ /* 0x000fe40003f46270 */
[----:B------:R-:W-:-:S04]  /*dc20*/  VIMNMX R43, PT, PT, R12, R43, PT ;  /* 0x0000002b0c2b7248 */ /* 0x000fc80003fe0100 */
[----:B------:R-:W-:Y:S01]  /*dc30*/  SEL R43, R43, RZ, P2 ;  /* 0x000000ff2b2b7207 */ /* 0x000fe20001000000 */
[----:B--2---:R-:W-:-:S05]  /*dc40*/  IMAD.IADD R47, R7, 0x1, R4 ;  /* 0x00000001072f7824 */ /* 0x004fca00078e0204 */
[----:B------:R-:W-:Y:S02]  /*dc50*/  ISETP.GE.AND P2, PT, R47, RZ, PT ;  /* 0x000000ff2f00720c */ /* 0x000fe40003f46270 */
[----:B------:R-:W-:-:S04]  /*dc60*/  VIMNMX R47, PT, PT, R12, R47, PT ;  /* 0x0000002f0c2f7248 */ /* 0x000fc80003fe0100 */
[----:B------:R-:W-:Y:S02]  /*dc70*/  SEL R46, R47, RZ, P2 ;  /* 0x000000ff2f2e7207 */ /* 0x000fe40001000000 */
[----:B------:R-:W-:Y:S01]  /*dc80*/  IADD3 R42, P2, PT, R54, UR4, RZ ;  /* 0x00000004362a7c10 */ /* 0x000fe2000ff5e0ff */
[----:B------:R-:W-:Y:S02]  /*dc90*/  IMAD R57, R24, UR8, R43 ;  /* 0x0000000818397c24 */ /* 0x000fe4000f8e022b */
[----:B------:R-:W-:Y:S01]  /*dca0*/  IMAD R49, R15, UR8, R46 ;  /* 0x000000080f317c24 */ /* 0x000fe2000f8e022e */
[----:B------:R-:W-:Y:S02]  /*dcb0*/  LEA.HI.X.SX32 R43, R54, UR5, 0x1, P2 ;  /* 0x00000005362b7c11 */ /* 0x000fe400090f0eff */
[----:B------:R-:W-:-:S04]  /*dcc0*/  IADD3 R46, P2, PT, R52, UR4, RZ ;  /* 0x00000004342e7c10 */ /* 0x000fc8000ff5e0ff */
[----:B------:R-:W-:Y:S02]  /*dcd0*/  LEA.HI.X.SX32 R47, R52, UR5, 0x1, P2 ;  /* 0x00000005342f7c11 */ /* 0x000fe400090f0eff */
[----:B------:R0:W2:Y:S04]  /*dce0*/  LDG.E.U8 R52, desc[UR6][R42.64] ;  /* 0x000000062a347981 */ /* 0x0000a8000c1e1100 */
[----:B------:R1:W2:Y:S01]  /*dcf0*/  LDG.E.U8 R47, desc[UR6][R46.64] ;  /* 0x000000062e2f7981 */ /* 0x0002a2000c1e1100 */
[----:B------:R-:W-:Y:S01]  /*dd00*/  LOP3.LUT R37, R37, 0xdfffffff, RZ, 0xc0, !PT ;  /* 0xdfffffff25257812 */ /* 0x000fe200078ec0ff */
[----:B-----5:R-:W3:Y:S03]  /*dd10*/  I2F.S8 R24, UR10 ;  /* 0x0000000a00187d06 */ /* 0x020ee60008001400 */
[----:B------:R-:W-:-:S02]  /*dd20*/  @P0 LOP3.LUT R37, R37, 0x20000000, RZ, 0xfc, !PT ;  /* 0x2000000025250812 */ /* 0x000fc400078efcff */
[----:B------:R-:W-:Y:S02]  /*dd30*/  ISETP.GE.U32.AND P0, PT, R50, R51, PT ;  /* 0x000000333200720c */ /* 0x000fe40003f06070 */
[----:B------:R-:W-:-:S04]  /*dd40*/  IADD3 R50, P2, PT, R19, UR4, RZ ;  /* 0x0000000413327c10 */ /* 0x000fc8000ff5e0ff */
[----:B------:R-:W-:Y:S02]  /*dd50*/  LEA.HI.X.SX32 R51, R19, UR5, 0x1, P2 ;  /* 0x0000000513337c11 */ /* 0x000fe400090f0eff */
[----:B------:R-:W5:Y:S01]  /*dd60*/  I2F.S8 R19, UR9 ;  /* 0x0000000900137d06 */ /* 0x000f620008001400 */
[----:B---3--:R-:W-:Y:S01]  /*dd70*/  FMUL R27, R13, R24 ;  /* 0x000000180d1b7220 */ /* 0x008fe20000400000 */
[C---:B------:R-:W-:Y:S01]  /*dd80*/  FMUL R4, R0.reuse, R59 ;  /* 0x0000003b00047220 */ /* 0x040fe20000400000 */
[----:B------:R-:W3:Y:S02]  /*dd90*/  LDG.E.U8 R50, desc[UR6][R50.64] ;  /* 0x0000000632327981 */ /* 0x000ee4000c1e1100 */
[----:B-----5:R-:W-:-:S04]  /*dda0*/  FFMA R27, R0, R19, R27 ;  /* 0x00000013001b7223 */ /* 0x020fc8000000001b */
[----:B------:R-:W-:-:S06]  /*ddb0*/  FADD R27, R27, 0.5 ;  /* 0x3f0000001b1b7421 */ /* 0x000fcc0000000000 */
[----:B------:R-:W5:Y:S01]  /*ddc0*/  F2I.TRUNC.NTZ R27, R27 ;  /* 0x0000001b001b7305 */ /* 0x000f62000020f100 */
[----:B------:R-:W-:Y:S01]  /*ddd0*/  FFMA R15, R13, R58, -R4 ;  /* 0x0000003a0d0f7223 */ /* 0x000fe20000000804 */
[----:B-----5:R-:W-:-:S05]  /*dde0*/  IMAD.IADD R4, R10, 0x1, R27 ;  /* 0x000000010a047824 */ /* 0x020fca00078e021b */
[----:B------:R-:W-:Y:S02]  /*ddf0*/  ISETP.GE.AND P2, PT, R4, RZ, PT ;  /* 0x000000ff0400720c */ /* 0x000fe40003f46270 */
[----:B------:R-:W-:-:S04]  /*de00*/  VIMNMX R4, PT, PT, R11, R4, PT ;  /* 0x000000040b047248 */ /* 0x000fc80003fe0100 */
[----:B------:R-:W-:Y:S02]  /*de10*/  SEL R4, R4, RZ, P2 ;  /* 0x000000ff04047207 */ /* 0x000fe40001000000 */
[----:B0-----:R-:W-:-:S04]  /*de20*/  IADD3 R42, P2, PT, R55, UR4, RZ ;  /* 0x00000004372a7c10 */ /* 0x001fc8000ff5e0ff */
        /* <DEDUP_REMOVED lines=8> */
[C---:B------:R-:W-:Y:S01]  /*deb0*/  FMUL R24, R0.reuse, R24 ;  /* 0x0000001800187220 */ /* 0x040fe20000400000 */
[----:B------:R-:W-:Y:S01]  /*dec0*/  FADD R23, R23, 0.5 ;  /* 0x3f00000017177421 */ /* 0x000fe20000000000 */
[----:B-----5:R-:W-:Y:S01]  /*ded0*/  FMUL R27, R13, R55 ;  /* 0x000000370d1b7220 */ /* 0x020fe20000400000 */
[----:B------:R-:W-:Y:S01]  /*dee0*/  @P0 LOP3.LUT R37, R37, 0x2000000, RZ, 0xfc, !PT ;  /* 0x0200000025250812 */ /* 0x000fe200078efcff */
[----:B------:R-:W5:Y:S01]  /*def0*/  LDCU.U8 UR10, c[0x3][0x165] ;  /* 0x00c02ca0ff0a77ac */ /* 0x000f620008000000 */
[----:B------:R-:W5:Y:S01]  /*df00*/  LDCU.U8 UR9, c[0x3][0x164] ;  /* 0x00c02c80ff0977ac */ /* 0x000f620008000000 */
[----:B-1----:R-:W-:Y:S01]  /*df10*/  FFMA R27, R0, R54, R27 ;  /* 0x00000036001b7223 */ /* 0x002fe2000000001b */
[----:B------:R-:W1:Y:S01]  /*df20*/  F2I.TRUNC.NTZ R46, R9 ;  /* 0x00000009002e7305 */ /* 0x000e62000020f100 */
[----:B------:R-:W-:-:S07]  /*df30*/  FFMA R19, R13, R19, -R24 ;  /* 0x000000130d137223 */ /* 0x000fce0000000818 */
[----:B0-----:R-:W-:Y:S01]  /*df40*/  F2I.TRUNC.NTZ R42, R23 ;  /* 0x00000017002a7305 */ /* 0x001fe2000020f100 */
[----:B----4-:R-:W-:Y:S01]  /*df50*/  ISETP.GE.U32.AND P0, PT, R53, R56, PT ;  /* 0x000000383500720c */ /* 0x010fe20003f06070 */
[----:B------:R-:W-:-:S06]  /*df60*/  FADD R53, R27, 0.5 ;  /* 0x3f0000001b357421 */ /* 0x000fcc0000000000 */
[----:B------:R-:W0:Y:S01]  /*df70*/  F2I.TRUNC.NTZ R53, R53 ;  /* 0x0000003500357305 */ /* 0x000e22000020f100 */
[----:B-1----:R-:W-:Y:S02]  /*df80*/  IMAD.IADD R27, R7, 0x1, R46 ;  /* 0x00000001071b7824 */ /* 0x002fe400078e022e */
[----:B0-----:R-:W-:-:S05]  /*df90*/  IMAD.IADD R24, R10, 0x1, R53 ;  /* 0x000000010a187824 */ /* 0x001fca00078e0235 */
[----:B------:R-:W-:Y:S02]  /*dfa0*/  ISETP.GE.AND P2, PT, R24, RZ, PT ;  /* 0x000000ff1800720c */ /* 0x000fe40003f46270 */
[----:B------:R-:W-:-:S04]  /*dfb0*/  VIMNMX R24, PT, PT, R11, R24, PT ;  /* 0x000000180b187248 */ /* 0x000fc80003fe0100 */
[----:B------:R-:W-:Y:S02]  /*dfc0*/  SEL R24, R24, RZ, P2 ;  /* 0x000000ff18187207 */ /* 0x000fe40001000000 */
[----:B------:R-:W-:Y:S02]  /*dfd0*/  ISETP.GE.AND P2, PT, R27, RZ, PT ;  /* 0x000000ff1b00720c */ /* 0x000fe40003f46270 */
[----:B------:R-:W-:-:S04]  /*dfe0*/  VIMNMX R27, PT, PT, R12, R27, PT ;  /* 0x0000001b0c1b7248 */ /* 0x000fc80003fe0100 */
[----:B------:R-:W-:Y:S01]  /*dff0*/  SEL R43, R27, RZ, P2 ;  /* 0x000000ff1b2b7207 */ /* 0x000fe20001000000 */
[----:B------:R-:W-:Y:S02]  /*e000*/  IMAD.IADD R27, R7, 0x1, R42 ;  /* 0x00000001071b7824 */ /* 0x000fe400078e022a */
[----:B------:R-:W-:Y:S01]  /*e010*/  FMUL R46, R0, R55 ;  /* 0x00000037002e7220 */ /* 0x000fe20000400000 */
[----:B-----5:R-:W0:Y:S02]  /*e020*/  I2F.S8 R53, UR10 ;  /* 0x0000000a00357d06 */ /* 0x020e240008001400 */
[----:B------:R-:W-:Y:S02]  /*e030*/  ISETP.GE.AND P2, PT, R27, RZ, PT ;  /* 0x000000ff1b00720c */ /* 0x000fe40003f46270 */
[----:B------:R-:W-:-:S04]  /*e040*/  VIMNMX R27, PT, PT, R12, R27, PT ;  /* 0x0000001b0c1b7248 */ /* 0x000fc80003fe0100 */
[----:B------:R-:W-:Y:S01]  /*e050*/  SEL R42, R27, RZ, P2 ;  /* 0x000000ff1b2a7207 */ /* 0x000fe20001000000 */
[C---:B------:R-:W-:Y:S02]  /*e060*/  FFMA R27, R13.reuse, R54, -R46 ;  /* 0x000000360d1b7223 */ /* 0x040fe4000000082e */
[----:B------:R-:W1:Y:S01]  /*e070*/  I2F.S8 R46, UR9 ;  /* 0x00000009002e7d06 */ /* 0x000e620008001400 */
[----:B0-----:R-:W-:Y:S01]  /*e080*/  FMUL R23, R13, R53 ;  /* 0x000000350d177220 */ /* 0x001fe20000400000 */
[----:B------:R-:W-:Y:S01]  /*e090*/  IMAD R25, R25, UR8, R42 ;  /* 0x0000000819197c24 */ /* 0x000fe2000f8e022a */
[----:B------:R-:W0:Y:S02]  /*e0a0*/  LDCU.U8 UR10, c[0x3][0x167] ;  /* 0x00c02ce0ff0a77ac */ /* 0x000e240008000000 */
[----:B-1----:R-:W-:-:S04]  /*e0b0*/  FFMA R23, R0, R46, R23 ;  /* 0x0000002e00177223 */ /* 0x002fc80000000017 */
[----:B------:R-:W-:-:S04]  /*e0c0*/  FADD R42, R23, 0.5 ;  /* 0x3f000000172a7421 */ /* 0x000fc80000000000 */
[----:B------:R-:W1:Y:S01]  /*e0d0*/  F2I.TRUNC.NTZ R23, R42 ;  /* 0x0000002a00177305 */ /* 0x000e62000020f100 */
[----:B------:R-:W4:Y:S01]  /*e0e0*/  LDCU.U8 UR9, c[0x3][0x166] ;  /* 0x00c02cc0ff0977ac */ /* 0x000f220008000000 */
[----:B------:R-:W-:-:S06]  /*e0f0*/  IMAD R9, R6, UR8, R43 ;  /* 0x0000000806097c24 */ /* 0x000fcc000f8e022b */
[----:B0-----:R-:W0:Y:S01]  /*e100*/  I2F.S8 R56, UR10 ;  /* 0x0000000a00387d06 */ /* 0x001e220008001400 */
[----:B-1----:R-:W-:-:S05]  /*e110*/  IMAD.IADD R6, R10, 0x1, R23 ;  /* 0x000000010a067824 */ /* 0x002fca00078e0217 */
[----:B------:R-:W-:Y:S02]  /*e120*/  ISETP.GE.AND P2, PT, R6, RZ, PT ;  /* 0x000000ff0600720c */ /* 0x000fe40003f46270 */
[----:B------:R-:W-:Y:S01]  /*e130*/  VIMNMX R23, PT, PT, R11, R6, PT ;  /* 0x000000060b177248 */ /* 0x000fe20003fe0100 */
[----:B------:R-:W-:Y:S01]  /*e140*/  FADD R6, R30, 0.5 ;  /* 0x3f0000001e067421 */ /* 0x000fe20000000000 */
[----:B----4-:R-:W1:Y:S01]  /*e150*/  I2F.S8 R54, UR9 ;  /* 0x0000000900367d06 */ /* 0x010e620008001400 */
[----:B------:R-:W-:-:S07]  /*e160*/  FMUL R30, R0, R53 ;  /* 0x00000035001e7220 */ /* 0x000fce0000400000 */
[----:B------:R-:W4:Y:S01]  /*e170*/  F2I.TRUNC.NTZ R6, R6 ;  /* 0x0000000600067305 */ /* 0x000f22000020f100 */
[----:B0-----:R-:W-:Y:S01]  /*e180*/  FMUL R53, R13, R56 ;  /* 0x000000380d357220 */ /* 0x001fe20000400000 */
[----:B------:R-:W-:Y:S01]  /*e190*/  SEL R23, R23, RZ, P2 ;  /* 0x000000ff17177207 */ /* 0x000fe20001000000 */
[----:B------:R-:W0:Y:S02]  /*e1a0*/  LDCU.U8 UR10, c[0x3][0x169] ;  /* 0x00c02d20ff0a77ac */ /* 0x000e240008000000 */
[----:B-1----:R-:W-:Y:S01]  /*e1b0*/  FFMA R53, R0, R54, R53 ;  /* 0x0000003600357223 */ /* 0x002fe20000000035 */
[----:B------:R-:W-:Y:S01]  /*e1c0*/  LOP3.LUT R34, R34, 0xffffffef, RZ, 0xc0, !PT ;  /* 0xffffffef22227812 */ /* 0x000fe200078ec0ff */
[----:B------:R-:W-:Y:S01]  /*e1d0*/  FADD R45, R45, 0.5 ;  /* 0x3f0000002d2d7421 */ /* 0x000fe20000000000 */
[----:B------:R-:W1:Y:S01]  /*e1e0*/  LDCU.U8 UR9, c[0x3][0x168] ;  /* 0x00c02d00ff0977ac */ /* 0x000e620008000000 */
[----:B------:R-:W-:Y:S01]  /*e1f0*/  FADD R53, R53, 0.5 ;  /* 0x3f00000035357421 */ /* 0x000fe20000000000 */
[----:B----4-:R-:W-:-:S05]  /*e200*/  IMAD.IADD R43, R7, 0x1, R6 ;  /* 0x00000001072b7824 */ /* 0x010fca00078e0206 */
[----:B------:R-:W4:Y:S01]  /*e210*/  F2I.TRUNC.NTZ R53, R53 ;  /* 0x0000003500357305 */ /* 0x000f22000020f100 */
[----:B------:R-:W-:Y:S02]  /*e220*/  ISETP.GE.AND P2, PT, R43, RZ, PT ;  /* 0x000000ff2b00720c */ /* 0x000fe40003f46270 */
[----:B------:R-:W-:-:S04]  /*e230*/  VIMNMX R43, PT, PT, R12, R43, PT ;  /* 0x0000002b0c2b7248 */ /* 0x000fc80003fe0100 */
[----:B------:R-:W-:Y:S02]  /*e240*/  SEL R43, R43, RZ, P2 ;  /* 0x000000ff2b2b7207 */ /* 0x000fe40001000000 */
[----:B------:R-:W-:Y:S02]  /*e250*/  @P0 LOP3.LUT R34, R34, 0x10, RZ, 0xfc, !PT ;  /* 0x0000001022220812 */ /* 0x000fe400078efcff */
[----:B--2---:R-:W-:Y:S01]  /*e260*/  ISETP.GE.U32.AND P0, PT, R52, R47, PT ;  /* 0x0000002f3400720c */ /* 0x004fe20003f06070 */
[----:B------:R-:W-:Y:S02]  /*e270*/  IMAD R52, R20, UR8, R43 ;  /* 0x0000000814347c24 */ /* 0x000fe4000f8e022b */
[----:B------:R2:W5:Y:S01]  /*e280*/  F2I.TRUNC.NTZ R20, R45 ;  /* 0x0000002d00147305 */ /* 0x000562000020f100 */
[----:B----4-:R-:W-:Y:S02]  /*e290*/  IMAD.IADD R6, R10, 0x1, R53 ;  /* 0x000000010a067824 */ /* 0x010fe400078e0235 */
[----:B------:R-:W-:-:S03]  /*e2a0*/  FMUL R56, R0, R56 ;  /* 0x0000003800387220 */ /* 0x000fc60000400000 */
[----:B------:R-:W-:Y:S02]  /*e2b0*/  ISETP.GE.AND P2, PT, R6, RZ, PT ;  /* 0x000000ff0600720c */ /* 0x000fe40003f46270 */
[----:B------:R-:W-:Y:S01]  /*e2c0*/  VIMNMX R6, PT, PT, R11, R6, PT ;  /* 0x000000060b067248 */ /* 0x000fe20003fe0100 */
[----:B--2---:R-:W-:Y:S02]  /*e2d0*/  FFMA R45, R13, R54, -R56 ;  /* 0x000000360d2d7223 */ /* 0x004fe40000000838 */
[----:B0-----:R-:W0:Y:S01]  /*e2e0*/  I2F.S8 R56, UR10 ;  /* 0x0000000a00387d06 */ /* 0x001e220008001400 */
[----:B------:R-:W-:Y:S01]  /*e2f0*/  SEL R6, R6, RZ, P2 ;  /* 0x000000ff06067207 */ /* 0x000fe20001000000 */
[----:B-----5:R-:W-:Y:S01]  /*e300*/  IMAD.IADD R47, R7, 0x1, R20 ;  /* 0x00000001072f7824 */ /* 0x020fe200078e0214 */
[----:B------:R-:W-:-:S05]  /*e310*/  IADD3 R42, P2, PT, R57, UR4, RZ ;  /* 0x00000004392a7c10 */ /* 0x000fca000ff5e0ff */
[----:B-1----:R-:W1:Y:S01]  /*e320*/  I2F.S8 R20, UR9 ;  /* 0x0000000900147d06 */ /* 0x002e620008001400 */
[----:B------:R-:W-:Y:S02]  /*e330*/  LEA.HI.X.SX32 R43, R57, UR5, 0x1, P2 ;  /* 0x00000005392b7c11 */ /* 0x000fe400090f0eff */
[----:B------:R-:W-:Y:S02]  /*e340*/  ISETP.GE.AND P2, PT, R47, RZ, PT ;  /* 0x000000ff2f00720c */ /* 0x000fe40003f46270 */
[----:B------:R-:W-:Y:S01]  /*e350*/  VIMNMX R47, PT, PT, R12, R47, PT ;  /* 0x0000002f0c2f7248 */ /* 0x000fe20003fe0100 */
[----:B------:R0:W2:Y:S01]  /*e360*/  LDG.E.U8 R53, desc[UR6][R42.64] ;  /* 0x000000062a357981 */ /* 0x0000a2000c1e1100 */
[----:B------:R-:W-:Y:S02]  /*e370*/  FFMA R30, R13, R46, -R30 ;  /* 0x0000002e0d1e7223 */ /* 0x000fe4000000081e */
[----:B------:R-:W-:Y:S02]  /*e380*/  SEL R55, R47, RZ, P2 ;  /* 0x000000ff2f377207 */ /* 0x000fe40001000000 */
[----:B------:R-:W-:Y:S01]  /*e390*/  IADD3 R46, P2, PT, R49, UR4, RZ ;  /* 0x00000004312e7c10 */ /* 0x000fe2000ff5e0ff */
[----:B0-----:R-:W-:-:S03]  /*e3a0*/  FMUL R43, R13, R56 ;  /* 0x000000380d2b7220 */ /* 0x001fc60000400000 */
[----:B------:R-:W-:Y:S01]  /*e3b0*/  LEA.HI.X.SX32 R47, R49, UR5, 0x1, P2 ;  /* 0x00000005312f7c11 */ /* 0x000fe200090f0eff */
[----:B-1----:R-:W-:Y:S01]  /*e3c0*/  FFMA R43, R0, R20, R43 ;  /* 0x00000014002b7223 */ /* 0x002fe2000000002b */
[----:B------:R-:W-:Y:S01]  /*e3d0*/  IMAD R49, R8, UR8, R55 ;  /* 0x0000000808317c24 */ /* 0x000fe2000f8e0237 */
[----:B------:R-:W0:Y:S01]  /*e3e0*/  LDCU.U8 UR10, c[0x3][0x16b] ;  /* 0x00c02d60ff0a77ac */ /* 0x000e220008000000 */
[----:B------:R-:W1:Y:S01]  /*e3f0*/  LDCU.U8 UR9, c[0x3][0x16a] ;  /* 0x00c02d40ff0977ac */ /* 0x000e620008000000 */
[----:B------:R-:W-:Y:S01]  /*e400*/  FADD R8, R43, 0.5 ;  /* 0x3f0000002b087421 */ /* 0x000fe20000000000 */
[----:B------:R-:W-:Y:S01]  /*e410*/  FMUL R56, R0, R56 ;  /* 0x0000003800387220 */ /* 0x000fe20000400000 */
[----:B------:R4:W2:Y:S02]  /*e420*/  LDG.E.U8 R54, desc[UR6][R46.64] ;  /* 0x000000062e367981 */ /* 0x0008a4000c1e1100 */
[----:B------:R-:W5:Y:S08]  /*e430*/  F2I.TRUNC.NTZ R43, R8 ;  /* 0x00000008002b7305 */ /* 0x000f70000020f100 */
[----:B0-----:R-:W4:Y:S01]  /*e440*/  I2F.S8 R57, UR10 ;  /* 0x0000000a00397d06 */ /* 0x001f220008001400 */
[----:B-----5:R-:W-:-:S02]  /*e450*/  IMAD.IADD R42, R10, 0x1, R43 ;  /* 0x000000010a2a7824 */ /* 0x020fc400078e022b */
[----:B------:R-:W-:-:S05]  /*e460*/  FFMA R43, R13, R20, -R56 ;  /* 0x000000140d2b7223 */ /* 0x000fca0000000838 */
[----:B-1----:R-:W0:Y:S01]  /*e470*/  I2F.S8 R56, UR9 ;  /* 0x0000000900387d06 */ /* 0x002e220008001400 */
[----:B------:R-:W-:Y:S01]  /*e480*/  FADD R32, R32, 0.5 ;  /* 0x3f00000020207421 */ /* 0x000fe20000000000 */
[----:B----4-:R-:W-:Y:S01]  /*e490*/  FMUL R47, R13, R57 ;  /* 0x000000390d2f7220 */ /* 0x010fe20000400000 */
[----:B------:R-:W-:Y:S01]  /*e4a0*/  FADD R28, R28, 0.5 ;  /* 0x3f0000001c1c7421 */ /* 0x000fe20000000000 */
[----:B------:R-:W-:Y:S02]  /*e4b0*/  ISETP.GE.AND P2, PT, R42, RZ, PT ;  /* 0x000000ff2a00720c */ /* 0x000fe40003f46270 */
[----:B------:R-:W-:Y:S01]  /*e4c0*/  LOP3.LUT R34, R34, 0xfffffffe, RZ, 0xc0, !PT ;  /* 0xfffffffe22227812 */ /* 0x000fe200078ec0ff */
[----:B------:R-:W1:Y:S01]  /*e4d0*/  LDCU.U8 UR10, c[0x3][0x16d] ;  /* 0x00c02da0ff0a77ac */ /* 0x000e620008000000 */
[----:B0-----:R-:W-:Y:S01]  /*e4e0*/  FFMA R47, R0, R56, R47 ;  /* 0x00000038002f7223 */ /* 0x001fe2000000002f */
[----:B------:R-:W0:Y:S03]  /*e4f0*/  LDCU.U8 UR9, c[0x3][0x16c] ;  /* 0x00c02d80ff0977ac */ /* 0x000e260008000000 */
[----:B------:R-:W-:-:S04]  /*e500*/  FADD R8, R47, 0.5 ;  /* 0x3f0000002f087421 */ /* 0x000fc80000000000 */
[----:B------:R-:W4:Y:S08]  /*e510*/  F2I.TRUNC.NTZ R47, R8 ;  /* 0x00000008002f7305 */ /* 0x000f30000020f100 */
[----:B------:R-:W5:Y:S01]  /*e520*/  F2I.TRUNC.NTZ R32, R32 ;  /* 0x0000002000207305 */ /* 0x000f62000020f100 */
[----:B------:R-:W-:-:S07]  /*e530*/  VIMNMX R42, PT, PT, R11, R42, PT ;  /* 0x0000002a0b2a7248 */ /* 0x000fce0003fe0100 */
[----:B------:R-:W1:Y:S01]  /*e540*/  F2I.TRUNC.NTZ R28, R28 ;  /* 0x0000001c001c7305 */ /* 0x000e62000020f100 */
[----:B----4-:R-:W-:Y:S01]  /*e550*/  IMAD.IADD R20, R10, 0x1, R47 ;  /* 0x000000010a147824 */ /* 0x010fe200078e022f */
[----:B------:R-:W-:-:S04]  /*e560*/  SEL R42, R42, RZ, P2 ;  /* 0x000000ff2a2a7207 */ /* 0x000fc80001000000 */
[----:B------:R-:W-:Y:S01]  /*e570*/  ISETP.GE.AND P2, PT, R20, RZ, PT ;  /* 0x000000ff1400720c */ /* 0x000fe20003f46270 */
[----:B-----5:R-:W-:Y:S01]  /*e580*/  IMAD.IADD R47, R7, 0x1, R32 ;  /* 0x00000001072f7824 */ /* 0x020fe200078e0220 */
[----:B------:R-:W-:Y:S02]  /*e590*/  VIMNMX R20, PT, PT, R11, R20, PT ;  /* 0x000000140b147248 */ /* 0x000fe40003fe0100 */
[----:B------:R-:W-:Y:S02]  /*e5a0*/  @P0 LOP3.LUT R34, R34, 0x1, RZ, 0xfc, !PT ;  /* 0x0000000122220812 */ /* 0x000fe400078efcff */
[----:B------:R-:W-:Y:S02]  /*e5b0*/  SEL R20, R20, RZ, P2 ;  /* 0x000000ff14147207 */ /* 0x000fe40001000000 */
[----:B---3--:R-:W-:Y:S01]  /*e5c0*/  ISETP.GE.U32.AND P0, PT, R50, R51, PT ;  /* 0x000000333200720c */ /* 0x008fe20003f06070 */
[----:B-1----:R-:W-:Y:S01]  /*e5d0*/  IMAD.IADD R51, R7, 0x1, R28 ;  /* 0x0000000107337824 */ /* 0x002fe200078e021c */
[----:B------:R-:W-:-:S02]  /*e5e0*/  ISETP.GE.AND P2, PT, R47, RZ, PT ;  /* 0x000000ff2f00720c */ /* 0x000fc40003f46270 */
[----:B------:R-:W-:-:S04]  /*e5f0*/  VIMNMX R47, PT, PT, R12, R47, PT ;  /* 0x0000002f0c2f7248 */ /* 0x000fc80003fe0100 */
[----:B------:R-:W-:Y:S02]  /*e600*/  SEL R47, R47, RZ, P2 ;  /* 0x000000ff2f2f7207 */ /* 0x000fe40001000000 */
[----:B------:R-:W-:Y:S02]  /*e610*/  ISETP.GE.AND P2, PT, R51, RZ, PT ;  /* 0x000000ff3300720c */ /* 0x000fe40003f46270 */
[----:B------:R-:W-:-:S04]  /*e620*/  VIMNMX R51, PT, PT, R12, R51, PT ;  /* 0x000000330c337248 */ /* 0x000fc80003fe0100 */
[----:B------:R-:W-:Y:S02]  /*e630*/  SEL R51, R51, RZ, P2 ;  /* 0x000000ff33337207 */ /* 0x000fe40001000000 */
[----:B------:R-:W-:-:S04]  /*e640*/  IADD3 R8, P2, PT, R9, UR4, RZ ;  /* 0x0000000409087c10 */ /* 0x000fc8000ff5e0ff */
[----:B------:R-:W-:Y:S02]  /*e650*/  LEA.HI.X.SX32 R9, R9, UR5, 0x1, P2 ;  /* 0x0000000509097c11 */ /* 0x000fe400090f0eff */
[C---:B------:R-:W-:Y:S01]  /*e660*/  IADD3 R46, P2, PT, R25.reuse, UR4, RZ ;  /* 0x00000004192e7c10 */ /* 0x040fe2000ff5e0ff */
[----:B------:R-:W-:Y:S02]  /*e670*/  IMAD R55, R22, UR8, R47 ;  /* 0x0000000816377c24 */ /* 0x000fe4000f8e022f */
[----:B------:R-:W-:Y:S01]  /*e680*/  FMUL R22, R0, R57 ;  /* 0x0000003900167220 */ /* 0x000fe20000400000 */
[----:B------:R-:W-:Y:S01]  /*e690*/  LEA.HI.X.SX32 R47, R25, UR5, 0x1, P2 ;  /* 0x00000005192f7c11 */ /* 0x000fe200090f0eff */
[----:B------:R1:W3:Y:S02]  /*e6a0*/  LDG.E.U8 R9, desc[UR6][R8.64] ;  /* 0x0000000608097981 */ /* 0x0002e4000c1e1100 */
[C---:B------:R-:W-:Y:S02]  /*e6b0*/  FFMA R22, R13.reuse, R56, -R22 ;  /* 0x000000380d167223 */ /* 0x040fe40000000816 */
[----:B------:R4:W3:Y:S01]  /*e6c0*/  LDG.E.U8 R56, desc[UR6][R46.64] ;  /* 0x000000062e387981 */ /* 0x0008e2000c1e1100 */
[----:B------:R-:W5:Y:S08]  /*e6d0*/  I2F.S8 R28, UR10 ;  /* 0x0000000a001c7d06 */ /* 0x000f700008001400 */
[----:B0-----:R-:W0:Y:S01]  /*e6e0*/  I2F.S8 R25, UR9 ;  /* 0x0000000900197d06 */ /* 0x001e220008001400 */
[----:B-----5:R-:W-:-:S04]  /*e6f0*/  FMUL R57, R13, R28 ;  /* 0x0000001c0d397220 */ /* 0x020fc80000400000 */
[----:B0-----:R-:W-:-:S04]  /*e700*/  FFMA R57, R0, R25, R57 ;  /* 0x0000001900397223 */ /* 0x001fc80000000039 */
[----:B------:R-:W-:-:S06]  /*e710*/  FADD R57, R57, 0.5 ;  /* 0x3f00000039397421 */ /* 0x000fcc0000000000 */
[----:B------:R-:W1:Y:S01]  /*e720*/  F2I.TRUNC.NTZ R57, R57 ;  /* 0x0000003900397305 */ /* 0x000e62000020f100 */
[----:B------:R-:W-:Y:S01]  /*e730*/  IADD3 R50, P2, PT, R52, UR4, RZ ;  /* 0x0000000434327c10 */ /* 0x000fe2000ff5e0ff */
[----:B------:R-:W0:Y:S01]  /*e740*/  LDCU.U8 UR10, c[0x3][0x16f] ;  /* 0x00c02de0ff0a77ac */ /* 0x000e220008000000 */
[----:B------:R-:W-:Y:S02]  /*e750*/  IMAD R16, R16, UR8, R51 ;  /* 0x0000000810107c24 */ /* 0x000fe4000f8e0233 */
[----:B------:R-:W-:Y:S01]  /*e760*/  LEA.HI.X.SX32 R51, R52, UR5, 0x1, P2 ;  /* 0x0000000534337c11 */ /* 0x000fe200090f0eff */
[----:B------:R-:W5:Y:S04]  /*e770*/  LDCU.U8 UR9, c[0x3][0x16e] ;  /* 0x00c02dc0ff0977ac */ /* 0x000f680008000000 */
[----:B------:R0:W3:Y:S01]  /*e780*/  LDG.E.U8 R52, desc[UR6][R50.64] ;  /* 0x0000000632347981 */ /* 0x0000e2000c1e1100 */
[----:B-1----:R-:W-:-:S05]  /*e790*/  IMAD.IADD R8, R10, 0x1, R57 ;  /* 0x000000010a087824 */ /* 0x002fca00078e0239 */
[----:B------:R-:W-:Y:S02]  /*e7a0*/  ISETP.GE.AND P2, PT, R8, RZ, PT ;  /* 0x000000ff0800720c */ /* 0x000fe40003f46270 */
[----:B------:R-:W-:-:S04]  /*e7b0*/  VIMNMX R8, PT, PT, R11, R8, PT ;  /* 0x000000080b087248 */ /* 0x000fc80003fe0100 */
[----:B------:R-:W-:Y:S02]  /*e7c0*/  SEL R8, R8, RZ, P2 ;  /* 0x000000ff08087207 */ /* 0x000fe40001000000 */
[----:B----4-:R-:W-:-:S04]  /*e7d0*/  IADD3 R46, P2, PT, R49, UR4, RZ ;  /* 0x00000004312e7c10 */ /* 0x010fc8000ff5e0ff */
[----:B------:R-:W-:Y:S01]  /*e7e0*/  LEA.HI.X.SX32 R47, R49, UR5, 0x1, P2 ;  /* 0x00000005312f7c11 */ /* 0x000fe200090f0eff */
[----:B0-----:R-:W0:Y:S04]  /*e7f0*/  I2F.S8 R50, UR10 ;  /* 0x0000000a00327d06 */ /* 0x001e280008001400 */
[----:B------:R1:W4:Y:S04]  /*e800*/  LDG.E.U8 R49, desc[UR6][R46.64] ;  /* 0x000000062e317981 */ /* 0x000328000c1e1100 */
[----:B-----5:R-:W5:Y:S01]  /*e810*/  I2F.S8 R32, UR9 ;  /* 0x0000000900207d06 */ /* 0x020f620008001400 */
[----:B------:R-:W-:Y:S01]  /*e820*/  FADD R18, R18, 0.5 ;  /* 0x3f00000012127421 */ /* 0x000fe20000000000 */
[----:B------:R-:W-:Y:S01]  /*e830*/  FADD R14, R14, 0.5 ;  /* 0x3f0000000e0e7421 */ /* 0x000fe20000000000 */
[C---:B------:R-:W-:Y:S01]  /*e840*/  FMUL R28, R0.reuse, R28 ;  /* 0x0000001c001c7220 */ /* 0x040fe20000400000 */
[----:B------:R-:W1:Y:S01]  /*e850*/  LDCU.U8 UR10, c[0x3][0x171] ;  /* 0x00c02e20ff0a77ac */ /* 0x000e620008000000 */
[----:B0-----:R-:W-:Y:S01]  /*e860*/  FMUL R51, R13, R50 ;  /* 0x000000320d337220 */ /* 0x001fe20000400000 */
[----:B------:R-:W0:Y:S03]  /*e870*/  LDCU.U8 UR9, c[0x3][0x170] ;  /* 0x00c02e00ff0977ac */ /* 0x000e260008000000 */
[----:B-----5:R-:W-:-:S04]  /*e880*/  FFMA R51, R0, R32, R51 ;  /* 0x0000002000337223 */ /* 0x020fc80000000033 */
[----:B------:R-:W-:-:S06]  /*e890*/  FADD R51, R51, 0.5 ;  /* 0x3f00000033337421 */ /* 0x000fcc0000000000 */
[----:B------:R-:W5:Y:S08]  /*e8a0*/  F2I.TRUNC.NTZ R51, R51 ;  /* 0x0000003300337305 */ /* 0x000f70000020f100 */
[----:B------:R-:W1:Y:S01]  /*e8b0*/  F2I.TRUNC.NTZ R18, R18 ;  /* 0x0000001200127305 */ /* 0x000e62000020f100 */
[----:B------:R-:W-:-:S07]  /*e8c0*/  FFMA R25, R13, R25, -R28 ;  /* 0x000000190d197223 */ /* 0x000fce000000081c */
[----:B------:R-:W0:Y:S01]  /*e8d0*/  F2I.TRUNC.NTZ R14, R14 ;  /* 0x0000000e000e7305 */ /* 0x000e22000020f100 */
[----:B-----5:R-:W-:Y:S02]  /*e8e0*/  IMAD.IADD R28, R10, 0x1, R51 ;  /* 0x000000010a1c7824 */ /* 0x020fe400078e0233 */
[----:B------:R-:W-:-:S03]  /*e8f0*/  FMUL R50, R0, R50 ;  /* 0x0000003200327220 */ /* 0x000fc60000400000 */
[----:B------:R-:W-:Y:S01]  /*e900*/  ISETP.GE.AND P2, PT, R28, RZ, PT ;  /* 0x000000ff1c00720c */ /* 0x000fe20003f46270 */
[----:B-1----:R-:W-:Y:S01]  /*e910*/  IMAD.IADD R47, R7, 0x1, R18 ;  /* 0x00000001072f7824 */ /* 0x002fe200078e0212 */
[----:B------:R-:W-:Y:S01]  /*e920*/  VIMNMX R28, PT, PT, R11, R28, PT ;  /* 0x0000001c0b1c7248 */ /* 0x000fe20003fe0100 */
[----:B------:R-:W-:-:S03]  /*e930*/  FFMA R32, R13, R32, -R50 ;  /* 0x000000200d207223 */ /* 0x000fc60000000832 */
[----:B------:R-:W-:Y:S02]  /*e940*/  SEL R28, R28, RZ, P2 ;  /* 0x000000ff1c1c7207 */ /* 0x000fe40001000000 */
[----:B------:R-:W-:Y:S01]  /*e950*/  ISETP.GE.AND P2, PT, R47, RZ, PT ;  /* 0x000000ff2f00720c */ /* 0x000fe20003f46270 */
[----:B0-----:R-:W-:Y:S01]  /*e960*/  IMAD.IADD R51, R7, 0x1, R14 ;  /* 0x0000000107337824 */ /* 0x001fe200078e020e */
[----:B------:R-:W-:Y:S01]  /*e970*/  VIMNMX R47, PT, PT, R12, R47, PT ;  /* 0x0000002f0c2f7248 */ /* 0x000fe20003fe0100 */
[----:B------:R-:W0:Y:S03]  /*e980*/  I2F.S8 R50, UR10 ;  /* 0x0000000a00327d06 */ /* 0x000e260008001400 */
[----:B------:R-:W-:Y:S02]  /*e990*/  SEL R47, R47, RZ, P2 ;  /* 0x000000ff2f2f7207 */ /* 0x000fe40001000000 */
[----:B------:R-:W-:-:S02]  /*e9a0*/  ISETP.GE.AND P2, PT, R51, RZ, PT ;  /* 0x000000ff3300720c */ /* 0x000fc40003f46270 */
[----:B------:R-:W-:Y:S01]  /*e9b0*/  VIMNMX R51, PT, PT, R12, R51, PT ;  /* 0x000000330c337248 */ /* 0x000fe20003fe0100 */
[----:B------:R-:W1:Y:S03]  /*e9c0*/  I2F.S8 R14, UR9 ;  /* 0x00000009000e7d06 */ /* 0x000e660008001400 */
[----:B------:R-:W-:Y:S01]  /*e9d0*/  SEL R46, R51, RZ, P2 ;  /* 0x000000ff332e7207 */ /* 0x000fe20001000000 */
[----:B------:R-:W5:Y:S04]  /*e9e0*/  LDCU.U8 UR10, c[0x3][0x173] ;  /* 0x00c02e60ff0a77ac */ /* 0x000f680008000000 */
[----:B------:R-:W-:Y:S02]  /*e9f0*/  IMAD R18, R21, UR8, R46 ;  /* 0x0000000815127c24 */ /* 0x000fe4000f8e022e */
[----:B0-----:R-:W-:Y:S01]  /*ea00*/  FMUL R21, R13, R50 ;  /* 0x000000320d157220 */ /* 0x001fe20000400000 */
[----:B------:R-:W0:Y:S03]  /*ea10*/  LDCU.U8 UR9, c[0x3][0x172] ;  /* 0x00c02e40ff0977ac */ /* 0x000e260008000000 */
[----:B-1----:R-:W-:-:S04]  /*ea20*/  FFMA R21, R0, R14, R21 ;  /* 0x0000000e00157223 */ /* 0x002fc80000000015 */
[----:B------:R-:W-:-:S04]  /*ea30*/  FADD R46, R21, 0.5 ;  /* 0x3f000000152e7421 */ /* 0x000fc80000000000 */
[----:B------:R-:W-:Y:S01]  /*ea40*/  F2I.TRUNC.NTZ R21, R46 ;  /* 0x0000002e00157305 */ /* 0x000fe2000020f100 */
[----:B------:R-:W-:-:S07]  /*ea50*/  LOP3.LUT R37, R37, 0xefffffff, RZ, 0xc0, !PT ;  /* 0xefffffff25257812 */ /* 0x000fce00078ec0ff */
[----:B-----5:R-:W1:Y:S01]  /*ea60*/  I2F.S8 R58, UR10 ;  /* 0x0000000a003a7d06 */ /* 0x020e620008001400 */
[----:B------:R-:W-:-:S07]  /*ea70*/  @P0 LOP3.LUT R37, R37, 0x10000000, RZ, 0xfc, !PT ;  /* 0x1000000025250812 */ /* 0x000fce00078efcff */
[----:B0-----:R-:W0:Y:S01]  /*ea80*/  I2F.S8 R57, UR9 ;  /* 0x0000000900397d06 */ /* 0x001e220008001400 */
[----:B------:R-:W-:Y:S01]  /*ea90*/  FADD R44, R44, 0.5 ;  /* 0x3f0000002c2c7421 */ /* 0x000fe20000000000 */
[----:B------:R-:W-:Y:S01]  /*eaa0*/  FMUL R50, R0, R50 ;  /* 0x0000003200327220 */ /* 0x000fe20000400000 */
[----:B------:R-:W-:Y:S01]  /*eab0*/  LOP3.LUT R34, R34, 0xffffffbf, RZ, 0xc0, !PT ;  /* 0xffffffbf22227812 */ /* 0x000fe200078ec0ff */
[----:B------:R-:W5:Y:S01]  /*eac0*/  LDCU.U8 UR10, c[0x3][0x175] ;  /* 0x00c02ea0ff0a77ac */ /* 0x000f620008000000 */
[----:B-1----:R-:W-:Y:S01]  /*ead0*/  FMUL R51, R13, R58 ;  /* 0x0000003a0d337220 */ /* 0x002fe20000400000 */
[----:B------:R-:W1:Y:S01]  /*eae0*/  LDCU.U8 UR9, c[0x3][0x174] ;  /* 0x00c02e80ff0977ac */ /* 0x000e620008000000 */
[----:B--2---:R-:W-:Y:S01]  /*eaf0*/  ISETP.GE.U32.AND P0, PT, R53, R54, PT ;  /* 0x000000363500720c */ /* 0x004fe20003f06070 */
[----:B------:R-:W-:Y:S02]  /*eb00*/  IMAD R53, R2, UR8, R47 ;  /* 0x0000000802357c24 */ /* 0x000fe4000f8e022f */
[----:B------:R-:W-:-:S02]  /*eb10*/  IMAD.IADD R2, R10, 0x1, R21 ;  /* 0x000000010a027824 */ /* 0x000fc400078e0215 */
[----:B0-----:R-:W-:-:S03]  /*eb20*/  FFMA R51, R0, R57, R51 ;  /* 0x0000003900337223 */ /* 0x001fc60000000033 */
[----:B------:R-:W-:Y:S02]  /*eb30*/  ISETP.GE.AND P2, PT, R2, RZ, PT ;  /* 0x000000ff0200720c */ /* 0x000fe40003f46270 */
[----:B------:R-:W-:Y:S01]  /*eb40*/  VIMNMX R21, PT, PT, R11, R2, PT ;  /* 0x000000020b157248 */ /* 0x000fe20003fe0100 */
[----:B------:R-:W-:Y:S01]  /*eb50*/  FADD R2, R29, 0.5 ;  /* 0x3f0000001d027421 */ /* 0x000fe20000000000 */
[----:B------:R-:W-:-:S05]  /*eb60*/  FADD R51, R51, 0.5 ;  /* 0x3f00000033337421 */ /* 0x000fca0000000000 */
[----:B------:R-:W0:Y:S08]  /*eb70*/  F2I.TRUNC.NTZ R2, R2 ;  /* 0x0000000200027305 */ /* 0x000e30000020f100 */
[----:B------:R-:W2:Y:S01]  /*eb80*/  F2I.TRUNC.NTZ R51, R51 ;  /* 0x0000003300337305 */ /* 0x000ea2000020f100 */
[----:B------:R-:W-:Y:S01]  /*eb90*/  SEL R21, R21, RZ, P2 ;  /* 0x000000ff15157207 */ /* 0x000fe20001000000 */
[----:B0-----:R-:W-:-:S06]  /*eba0*/  IMAD.IADD R29, R7, 0x1, R2 ;  /* 0x00000001071d7824 */ /* 0x001fcc00078e0202 */
[----:B------:R-:W0:Y:S01]  /*ebb0*/  F2I.TRUNC.NTZ R44, R44 ;  /* 0x0000002c002c7305 */ /* 0x000e22000020f100 */
[----:B------:R-:W-:Y:S02]  /*ebc0*/  ISETP.GE.AND P2, PT, R29, RZ, PT ;  /* 0x000000ff1d00720c */ /* 0x000fe40003f46270 */
[----:B------:R-:W-:Y:S01]  /*ebd0*/  VIMNMX R29, PT, PT, R12, R29, PT ;  /* 0x0000001d0c1d7248 */ /* 0x000fe20003fe0100 */
[----:B--2---:R-:W-:-:S03]  /*ebe0*/  IMAD.IADD R2, R10, 0x1, R51 ;  /* 0x000000010a027824 */ /* 0x004fc600078e0233 */
[----:B------:R-:W-:Y:S01]  /*ebf0*/  SEL R47, R29, RZ, P2 ;  /* 0x000000ff1d2f7207 */ /* 0x000fe20001000000 */
[----:B------:R-:W-:Y:S01]  /*ec00*/  FFMA R29, R13, R14, -R50 ;  /* 0x0000000e0d1d7223 */ /* 0x000fe20000000832 */
[----:B------:R-:W-:Y:S02]  /*ec10*/  ISETP.GE.AND P2, PT, R2, RZ, PT ;  /* 0x000000ff0200720c */ /* 0x000fe40003f46270 */
[----:B------:R-:W-:Y:S02]  /*ec20*/  VIMNMX R14, PT, PT, R11, R2, PT ;  /* 0x000000020b0e7248 */ /* 0x000fe40003fe0100 */
[----:B------:R-:W-:Y:S02]  /*ec30*/  @P0 LOP3.LUT R34, R34, 0x40, RZ, 0xfc, !PT ;  /* 0x0000004022220812 */ /* 0x000fe400078efcff */
[----:B------:R-:W-:Y:S02]  /*ec40*/  SEL R14, R14, RZ, P2 ;  /* 0x000000ff0e0e7207 */ /* 0x000fe40001000000 */
[----:B------:R-:W-:Y:S01]  /*ec50*/  IADD3 R46, P2, PT, R55, UR4, RZ ;  /* 0x00000004372e7c10 */ /* 0x000fe2000ff5e0ff */
[----:B------:R-:W-:-:S03]  /*ec60*/  IMAD R26, R26, UR8, R47 ;  /* 0x000000081a1a7c24 */ /* 0x000fc6000f8e022f */
[----:B------:R-:W-:-:S05]  /*ec70*/  LEA.HI.X.SX32 R47, R55, UR5, 0x1, P2 ;  /* 0x00000005372f7c11 */ /* 0x000fca00090f0eff */
[----:B------:R2:W4:Y:S01]  /*ec80*/  LDG.E.U8 R54, desc[UR6][R46.64] ;  /* 0x000000062e367981 */ /* 0x000522000c1e1100 */
[----:B---3--:R-:W-:Y:S01]  /*ec90*/  ISETP.GE.U32.AND P0, PT, R9, R56, PT ;  /* 0x000000380900720c */ /* 0x008fe20003f06070 */
[----:B0-----:R-:W-:-:S05]  /*eca0*/  IMAD.IADD R9, R7, 0x1, R44 ;  /* 0x0000000107097824 */ /* 0x001fca00078e022c */
[----:B------:R-:W-:Y:S02]  /*ecb0*/  ISETP.GE.AND P2, PT, R9, RZ, PT ;  /* 0x000000ff0900720c */ /* 0x000fe40003f46270 */
[----:B------:R-:W-:-:S04]  /*ecc0*/  VIMNMX R9, PT, PT, R12, R9, PT ;  /* 0x000000090c097248 */ /* 0x000fc80003fe0100 */
[----:B------:R-:W-:Y:S02]  /*ecd0*/  SEL R56, R9, RZ, P2 ;  /* 0x000000ff09387207 */ /* 0x000fe40001000000 */
[----:B------:R-:W-:-:S04]  /*ece0*/  IADD3 R50, P2, PT, R16, UR4, RZ ;  /* 0x0000000410327c10 */ /* 0x000fc8000ff5e0ff */
[----:B------:R-:W-:-:S05]  /*ecf0*/  LEA.HI.X.SX32 R51, R16, UR5, 0x1, P2 ;  /* 0x0000000510337c11 */ /* 0x000fca00090f0eff */
[----:B------:R0:W3:Y:S01]  /*ed00*/  LDG.E.U8 R55, desc[UR6][R50.64] ;  /* 0x0000000632377981 */ /* 0x0000e2000c1e1100 */
[----:B-----5:R-:W5:Y:S08]  /*ed10*/  I2F.S8 R2, UR10 ;  /* 0x0000000a00027d06 */ /* 0x020f700008001400 */
[----:B-1----:R-:W1:Y:S01]  /*ed20*/  I2F.S8 R16, UR9 ;  /* 0x0000000900107d06 */ /* 0x002e620008001400 */
[----:B------:R-:W2:Y:S01]  /*ed30*/  LDCU.U8 UR10, c[0x3][0x177] ;  /* 0x00c02ee0ff0a77ac */ /* 0x000ea20008000000 */
[----:B------:R-:W-:Y:S01]  /*ed40*/  IMAD R56, R3, UR8, R56 ;  /* 0x0000000803387c24 */ /* 0x000fe2000f8e0238 */
[----:B------:R-:W0:Y:S01]  /*ed50*/  LDCU.U8 UR9, c[0x3][0x176] ;  /* 0x00c02ec0ff0977ac */ /* 0x000e220008000000 */
[----:B-----5:R-:W-:-:S04]  /*ed60*/  FMUL R3, R13, R2 ;  /* 0x000000020d037220 */ /* 0x020fc80000400000 */
[----:B-1----:R-:W-:-:S04]  /*ed70*/  FFMA R3, R0, R16, R3 ;  /* 0x0000001000037223 */ /* 0x002fc80000000003 */
[----:B------:R-:W-:Y:S01]  /*ed80*/  FADD R3, R3, 0.5 ;  /* 0x3f00000003037421 */ /* 0x000fe20000000000 */
[----:B------:R-:W-:Y:S01]  /*ed90*/  FMUL R58, R0, R58 ;  /* 0x0000003a003a7220 */ /* 0x000fe20000400000 */
[----:B--2---:R-:W-:Y:S03]  /*eda0*/  I2F.S8 R59, UR10 ;  /* 0x0000000a003b7d06 */ /* 0x004fe60008001400 */
[----:B------:R-:W-:-:S05]  /*edb0*/  FFMA R44, R13, R57, -R58 ;  /* 0x000000390d2c7223 */ /* 0x000fca000000083a */
[----:B------:R-:W1:Y:S08]  /*edc0*/  F2I.TRUNC.NTZ R3, R3 ;  /* 0x0000000300037305 */ /* 0x000e70000020f100 */
[----:B0-----:R-:W0:Y:S01]  /*edd0*/  I2F.S8 R58, UR9 ;  /* 0x00000009003a7d06 */ /* 0x001e220008001400 */
[----:B------:R-:W-:Y:S01]  /*ede0*/  FADD R33, R33, 0.5 ;  /* 0x3f00000021217421 */ /* 0x000fe20000000000 */
[----:B------:R-:W-:Y:S01]  /*edf0*/  FMUL R2, R0, R2 ;  /* 0x0000000200027220 */ /* 0x000fe20000400000 */
[----:B------:R-:W-:Y:S01]  /*ee00*/  FADD R15, R15, 0.5 ;  /* 0x3f0000000f0f7421 */ /* 0x000fe20000000000 */
[----:B------:R-:W-:Y:S01]  /*ee10*/  LOP3.LUT R34, R34, 0xfffffff7, RZ, 0xc0, !PT ;  /* 0xfffffff722227812 */ /* 0x000fe200078ec0ff */
[----:B------:R-:W2:Y:S01]  /*ee20*/  LDCU.U8 UR10, c[0x3][0x179] ;  /* 0x00c02f20ff0a77ac */ /* 0x000ea20008000000 */
[----:B-1----:R-:W-:-:S02]  /*ee30*/  IMAD.IADD R46, R10, 0x1, R3 ;  /* 0x000000010a2e7824 */ /* 0x002fc400078e0203 */
[----:B------:R-:W-:Y:S01]  /*ee40*/  FMUL R3, R13, R59 ;  /* 0x0000003b0d037220 */ /* 0x000fe20000400000 */
[----:B------:R-:W1:Y:S03]  /*ee50*/  LDCU.U8 UR9, c[0x3][0x178] ;  /* 0x00c02f00ff0977ac */ /* 0x000e660008000000 */
[----:B0-----:R-:W-:-:S04]  /*ee60*/  FFMA R3, R0, R58, R3 ;  /* 0x0000003a00037223 */ /* 0x001fc80000000003 */
[----:B------:R-:W-:Y:S01]  /*ee70*/  FADD R47, R3, 0.5 ;  /* 0x3f000000032f7421 */ /* 0x000fe20000000000 */
[----:B------:R-:W-:Y:S02]  /*ee80*/  ISETP.GE.AND P2, PT, R46, RZ, PT ;  /* 0x000000ff2e00720c */ /* 0x000fe40003f46270 */
[----:B------:R-:W-:Y:S02]  /*ee90*/  VIMNMX R9, PT, PT, R11, R46, PT ;  /* 0x0000002e0b097248 */ /* 0x000fe40003fe0100 */
[----:B------:R-:W0:Y:S08]  /*eea0*/  F2I.TRUNC.NTZ R46, R33 ;  /* 0x00000021002e7305 */ /* 0x000e30000020f100 */
[----:B------:R-:W5:Y:S01]  /*eeb0*/  F2I.TRUNC.NTZ R47, R47 ;  /* 0x0000002f002f7305 */ /* 0x000f62000020f100 */
[----:B------:R-:W-:Y:S01]  /*eec0*/  FFMA R16, R13, R16, -R2 ;  /* 0x000000100d107223 */ /* 0x000fe20000000802 */
[----:B------:R-:W-:Y:S01]  /*eed0*/  SEL R9, R9, RZ, P2 ;  /* 0x000000ff09097207 */ /* 0x000fe20001000000 */
[----:B0-----:R-:W-:-:S05]  /*eee0*/  IMAD.IADD R3, R7, 0x1, R46 ;  /* 0x0000000107037824 */ /* 0x001fca00078e022e */
[----:B------:R-:W0:Y:S01]  /*eef0*/  F2I.TRUNC.NTZ R46, R15 ;  /* 0x0000000f002e7305 */ /* 0x000e22000020f100 */
[----:B-----5:R-:W-:-:S05]  /*ef00*/  IMAD.IADD R2, R10, 0x1, R47 ;  /* 0x000000010a027824 */ /* 0x020fca00078e022f */
[----:B------:R-:W-:Y:S02]  /*ef10*/  ISETP.GE.AND P2, PT, R2, RZ, PT ;  /* 0x000000ff0200720c */ /* 0x000fe40003f46270 */
[----:B------:R-:W-:-:S04]  /*ef20*/  VIMNMX R2, PT, PT, R11, R2, PT ;  /* 0x000000020b027248 */ /* 0x000fc80003fe0100 */
[----:B------:R-:W-:Y:S02]  /*ef30*/  SEL R2, R2, RZ, P2 ;  /* 0x000000ff02027207 */ /* 0x000fe40001000000 */
[----:B------:R-:W-:Y:S02]  /*ef40*/  ISETP.GE.AND P2, PT, R3, RZ, PT ;  /* 0x000000ff0300720c */ /* 0x000fe40003f46270 */
[----:B------:R-:W-:-:S04]  /*ef50*/  VIMNMX R3, PT, PT, R12, R3, PT ;  /* 0x000000030c037248 */ /* 0x000fc80003fe0100 */
[----:B------:R-:W-:Y:S01]  /*ef60*/  SEL R50, R3, RZ, P2 ;  /* 0x000000ff03327207 */ /* 0x000fe20001000000 */
[----:B0-----:R-:W-:Y:S01]  /*ef70*/  IMAD.IADD R3, R7, 0x1, R46 ;  /* 0x0000000107037824 */ /* 0x001fe200078e022e */
[----:B------:R-:W-:-:S04]  /*ef80*/  @P0 LOP3.LUT R34, R34, 0x8, RZ, 0xfc, !PT ;  /* 0x0000000822220812 */ /* 0x000fc800078efcff */
[----:B------:R-:W-:Y:S02]  /*ef90*/  ISETP.GE.AND P2, PT, R3, RZ, PT ;  /* 0x000000ff0300720c */ /* 0x000fe40003f46270 */
[----:B------:R-:W-:Y:S02]  /*efa0*/  VIMNMX R3, PT, PT, R12, R3, PT ;  /* 0x000000030c037248 */ /* 0x000fe40003fe0100 */
[----:B----4-:R-:W-:Y:S02]  /*efb0*/  ISETP.GE.U32.AND P0, PT, R52, R49, PT ;  /* 0x000000313400720c */ /* 0x010fe40003f06070 */
[----:B------:R-:W-:Y:S02]  /*efc0*/  SEL R52, R3, RZ, P2 ;  /* 0x000000ff03347207 */ /* 0x000fe40001000000 */
[----:B------:R-:W-:Y:S01]  /*efd0*/  IADD3 R46, P2, PT, R53, UR4, RZ ;  /* 0x00000004352e7c10 */ /* 0x000fe2000ff5e0ff */
[----:B------:R-:W-:-:S03]  /*efe0*/  IMAD R57, R31, UR8, R50 ;  /* 0x000000081f397c24 */ /* 0x000fc6000f8e0232 */
[----:B------:R-:W-:Y:S02]  /*eff0*/  LEA.HI.X.SX32 R47, R53, UR5, 0x1, P2 ;  /* 0x00000005352f7c11 */ /* 0x000fe400090f0eff */
[----:B------:R-:W-:Y:S01]  /*f000*/  IADD3 R50, P2, PT, R18, UR4, RZ ;  /* 0x0000000412327c10 */ /* 0x000fe2000ff5e0ff */
[----:B------:R-:W-:-:S03]  /*f010*/  IMAD R49, R17, UR8, R52 ;  /* 0x0000000811317c24 */ /* 0x000fc6000f8e0234 */
[----:B------:R-:W-:Y:S02]  /*f020*/  LEA.HI.X.SX32 R51, R18, UR5, 0x1, P2 ;  /* 0x0000000512337c11 */ /* 0x000fe400090f0eff */
[C---:B------:R-:W-:Y:S01]  /*f030*/  IADD3 R52, P2, PT, R26.reuse, UR4, RZ ;  /* 0x000000041a347c10 */ /* 0x040fe2000ff5e0ff */
[----:B------:R-:W4:Y:S03]  /*f040*/  LDG.E.U8 R18, desc[UR6][R46.64] ;  /* 0x000000062e127981 */ /* 0x000f26000c1e1100 */
[----:B------:R-:W-:Y:S01]  /*f050*/  LEA.HI.X.SX32 R53, R26, UR5, 0x1, P2 ;  /* 0x000000051a357c11 */ /* 0x000fe200090f0eff */
[C---:B------:R-:W-:Y:S02]  /*f060*/  FMUL R26, R0.reuse, R59 ;  /* 0x0000003b001a7220 */ /* 0x040fe40000400000 */
[----:B------:R-:W4:Y:S01]  /*f070*/  LDG.E.U8 R59, desc[UR6][R50.64] ;  /* 0x00000006323b7981 */ /* 0x000f22000c1e1100 */
[----:B--2---:R-:W0:Y:S08]  /*f080*/  I2F.S8 R17, UR10 ;  /* 0x0000000a00117d06 */ /* 0x004e300008001400 */
[----:B-1----:R-:W1:Y:S01]  /*f090*/  I2F.S8 R15, UR9 ;  /* 0x00000009000f7d06 */ /* 0x002e620008001400 */
[----:B------:R-:W2:Y:S01]  /*f0a0*/  LDCU.U8 UR10, c[0x3][0x17b] ;  /* 0x00c02f60ff0a77ac */ /* 0x000ea20008000000 */
[----:B------:R2:W5:Y:S01]  /*f0b0*/  LDG.E.U8 R52, desc[UR6][R52.64] ;  /* 0x0000000634347981 */ /* 0x000562000c1e1100 */
[----:B0-----:R-:W-:Y:S01]  /*f0c0*/  FMUL R3, R13, R17 ;  /* 0x000000110d037220 */ /* 0x001fe20000400000 */
[----:B------:R-:W0:Y:S03]  /*f0d0*/  LDCU.U8 UR9, c[0x3][0x17a] ;  /* 0x00c02f40ff0977ac */ /* 0x000e260008000000 */
[----:B-1----:R-:W-:-:S04]  /*f0e0*/  FFMA R3, R0, R15, R3 ;  /* 0x0000000f00037223 */ /* 0x002fc80000000003 */
[----:B------:R-:W-:-:S06]  /*f0f0*/  FADD R31, R3, 0.5 ;  /* 0x3f000000031f7421 */ /* 0x000fcc0000000000 */
[----:B------:R-:W1:Y:S01]  /*f100*/  F2I.TRUNC.NTZ R31, R31 ;  /* 0x0000001f001f7305 */ /* 0x000e62000020f100 */
[----:B------:R-:W-:-:S07]  /*f110*/  FFMA R33, R13, R58, -R26 ;  /* 0x0000003a0d217223 */ /* 0x000fce000000081a */
[----:B--2---:R-:W2:Y:S01]  /*f120*/  I2F.S8 R53, UR10 ;  /* 0x0000000a00357d06 */ /* 0x004ea20008001400 */
[----:B-1----:R-:W-:-:S07]  /*f130*/  IMAD.IADD R26, R10, 0x1, R31 ;  /* 0x000000010a1a7824 */ /* 0x002fce00078e021f */
[----:B0-----:R-:W0:Y:S01]  /*f140*/  I2F.S8 R50, UR9 ;  /* 0x0000000900327d06 */ /* 0x001e220008001400 */
[----:B------:R-:W-:Y:S01]  /*f150*/  LOP3.LUT R37, R37, 0x7fffffff, RZ, 0xc0, !PT ;  /* 0x7fffffff25257812 */ /* 0x000fe200078ec0ff */
[----:B------:R-:W-:Y:S01]  /*f160*/  FADD R19, R19, 0.5 ;  /* 0x3f00000013137421 */ /* 0x000fe20000000000 */
[----:B------:R-:W-:Y:S01]  /*f170*/  FADD R27, R27, 0.5 ;  /* 0x3f0000001b1b7421 */ /* 0x000fe20000000000 */
[----:B------:R-:W-:Y:S01]  /*f180*/  ISETP.GE.AND P2, PT, R26, RZ, PT ;  /* 0x000000ff1a00720c */ /* 0x000fe20003f46270 */
[----:B------:R-:W1:Y:S01]  /*f190*/  LDCU.U8 UR10, c[0x3][0x17d] ;  /* 0x00c02fa0ff0a77ac */ /* 0x000e620008000000 */
[----:B------:R-:W-:Y:S01]  /*f1a0*/  VIMNMX R3, PT, PT, R11, R26, PT ;  /* 0x0000001a0b037248 */ /* 0x000fe20003fe0100 */
[----:B------:R-:W-:Y:S01]  /*f1b0*/  FMUL R26, R0, R17 ;  /* 0x00000011001a7220 */ /* 0x000fe20000400000 */
[----:B--2---:R-:W-:Y:S01]  /*f1c0*/  FMUL R17, R13, R53 ;  /* 0x000000350d117220 */ /* 0x004fe20000400000 */
[----:B------:R-:W2:Y:S01]  /*f1d0*/  LDCU.U8 UR9, c[0x3][0x17c] ;  /* 0x00c02f80ff0977ac */ /* 0x000ea20008000000 */
[----:B------:R-:W-:-:S02]  /*f1e0*/  SEL R3, R3, RZ, P2 ;  /* 0x000000ff03037207 */ /* 0x000fc40001000000 */
[----:B------:R-:W-:Y:S01]  /*f1f0*/  IADD3 R46, P2, PT, R56, UR4, RZ ;  /* 0x00000004382e7c10 */ /* 0x000fe2000ff5e0ff */
[----:B0-----:R-:W-:-:S03]  /*f200*/  FFMA R17, R0, R50, R17 ;  /* 0x0000003200117223 */ /* 0x001fc60000000011 */
[----:B------:R-:W-:Y:S02]  /*f210*/  LEA.HI.X.SX32 R47, R56, UR5, 0x1, P2 ;  /* 0x00000005382f7c11 */ /* 0x000fe400090f0eff */
[----:B------:R-:W-:-:S03]  /*f220*/  @P0 LOP3.LUT R37, R37, 0x80000000, RZ, 0xfc, !PT ;  /* 0x8000000025250812 */ /* 0x000fc600078efcff */
[----:B------:R1:W5:Y:S01]  /*f230*/  LDG.E.U8 R51, desc[UR6][R46.64] ;  /* 0x000000062e337981 */ /* 0x000362000c1e1100 */
[----:B------:R-:W-:Y:S01]  /*f240*/  FFMA R15, R13, R15, -R26 ;  /* 0x0000000f0d0f7223 */ /* 0x000fe2000000081a */
[----:B-1----:R-:W-:Y:S01]  /*f250*/  I2F.S8 R46, UR10 ;  /* 0x0000000a002e7d06 */ /* 0x002fe20008001400 */
[----:B---3--:R-:W-:Y:S01]  /*f260*/  ISETP.GE.U32.AND P0, PT, R54, R55, PT ;  /* 0x000000373600720c */ /* 0x008fe20003f06070 */
[----:B------:R-:W-:-:S06]  /*f270*/  FADD R54, R17, 0.5 ;  /* 0x3f00000011367421 */ /* 0x000fcc0000000000 */
[----:B------:R-:W0:Y:S02]  /*f280*/  F2I.TRUNC.NTZ R17, R54 ;  /* 0x0000003600117305 */ /* 0x000e24000020f100 */
[----:B0-----:R-:W-:-:S05]  /*f290*/  IMAD.IADD R26, R10, 0x1, R17 ;  /* 0x000000010a1a7824 */ /* 0x001fca00078e0211 */
[----:B------:R-:W-:Y:S02]  /*f2a0*/  ISETP.GE.AND P2, PT, R26, RZ, PT ;  /* 0x000000ff1a00720c */ /* 0x000fe40003f46270 */
[----:B------:R-:W-:Y:S02]  /*f2b0*/  VIMNMX R17, PT, PT, R11, R26, PT ;  /* 0x0000001a0b117248 */ /* 0x000fe40003fe0100 */
[----:B------:R-:W0:Y:S02]  /*f2c0*/  F2I.TRUNC.NTZ R26, R19 ;  /* 0x00000013001a7305 */ /* 0x000e24000020f100 */
[----:B------:R-:W-:Y:S01]  /*f2d0*/  SEL R17, R17, RZ, P2 ;  /* 0x000000ff11117207 */ /* 0x000fe20001000000 */
[----:B0-----:R-:W-:-:S05]  /*f2e0*/  IMAD.IADD R31, R7, 0x1, R26 ;  /* 0x00000001071f7824 */ /* 0x001fca00078e021a */
[----:B------:R-:W0:Y:S01]  /*f2f0*/  F2I.TRUNC.NTZ R26, R27 ;  /* 0x0000001b001a7305 */ /* 0x000e22000020f100 */
[----:B------:R-:W-:Y:S02]  /*f300*/  ISETP.GE.AND P2, PT, R31, RZ, PT ;  /* 0x000000ff1f00720c */ /* 0x000fe40003f46270 */
[----:B------:R-:W-:-:S04]  /*f310*/  VIMNMX R31, PT, PT, R12, R31, PT ;  /* 0x0000001f0c1f7248 */ /* 0x000fc80003fe0100 */
[----:B------:R-:W-:Y:S01]  /*f320*/  SEL R31, R31, RZ, P2 ;  /* 0x000000ff1f1f7207 */ /* 0x000fe20001000000 */
[----:B0-----:R-:W-:Y:S02]  /*f330*/  IMAD.IADD R47, R7, 0x1, R26 ;  /* 0x00000001072f7824 */ /* 0x001fe400078e021a */
[----:B------:R-:W-:-:S04]  /*f340*/  FMUL R26, R0, R53 ;  /* 0x00000035001a7220 */ /* 0x000fc80000400000 */
[C---:B------:R-:W-:Y:S01]  /*f350*/  FFMA R26, R13.reuse, R50, -R26 ;  /* 0x000000320d1a7223 */ /* 0x040fe2000000081a */
[----:B------:R-:W-:Y:S02]  /*f360*/  IMAD R50, R4, UR8, R31 ;  /* 0x0000000804327c24 */ /* 0x000fe4000f8e021f */
[----:B--2---:R-:W0:Y:S01]  /*f370*/  I2F.S8 R31, UR9 ;  /* 0x00000009001f7d06 */ /* 0x004e220008001400 */
[----:B------:R-:W-:Y:S01]  /*f380*/  FMUL R19, R13, R46 ;  /* 0x0000002e0d137220 */ /* 0x000fe20000400000 */
[----:B------:R-:W1:Y:S01]  /*f390*/  LDCU.U8 UR10, c[0x3][0x17f] ;  /* 0x00c02fe0ff0a77ac */ /* 0x000e620008000000 */
[----:B------:R-:W-:Y:S02]  /*f3a0*/  FADD R30, R30, 0.5 ;  /* 0x3f0000001e1e7421 */ /* 0x000fe40000000000 */
[----:B0-----:R-:W-:-:S04]  /*f3b0*/  FFMA R19, R0, R31, R19 ;  /* 0x0000001f00137223 */ /* 0x001fc80000000013 */
[----:B------:R-:W-:Y:S01]  /*f3c0*/  FADD R4, R19, 0.5 ;  /* 0x3f00000013047421 */ /* 0x000fe20000000000 */
[----:B------:R-:W0:Y:S03]  /*f3d0*/  LDCU.U8 UR9, c[0x3][0x17e] ;  /* 0x00c02fc0ff0977ac */ /* 0x000e260008000000 */
[----:B------:R-:W2:Y:S01]  /*f3e0*/  F2I.TRUNC.NTZ R19, R4 ;  /* 0x0000000400137305 */ /* 0x000ea2000020f100 */
[----:B------:R-:W-:Y:S02]  /*f3f0*/  ISETP.GE.AND P2, PT, R47, RZ, PT ;  /* 0x000000ff2f00720c */ /* 0x000fe40003f46270 */
[----:B------:R-:W-:-:S05]  /*f400*/  VIMNMX R47, PT, PT, R12, R47, PT ;  /* 0x0000002f0c2f7248 */ /* 0x000fca0003fe0100 */
[----:B------:R-:W3:Y:S01]  /*f410*/  F2I.TRUNC.NTZ R30, R30 ;  /* 0x0000001e001e7305 */ /* 0x000ee2000020f100 */
[----:B------:R-:W-:-:S05]  /*f420*/  SEL R47, R47, RZ, P2 ;  /* 0x000000ff2f2f7207 */ /* 0x000fca0001000000 */
[----:B------:R-:W-:Y:S02]  /*f430*/  IMAD R53, R24, UR8, R47 ;  /* 0x0000000818357c24 */ /* 0x000fe4000f8e022f */
[----:B--2---:R-:W-:Y:S01]  /*f440*/  IMAD.IADD R24, R10, 0x1, R19 ;  /* 0x000000010a187824 */ /* 0x004fe200078e0213 */
[----:B-1----:R-:W1:Y:S04]  /*f450*/  I2F.S8 R56, UR10 ;  /* 0x0000000a00387d06 */ /* 0x002e680008001400 */
[----:B------:R-:W-:Y:S02]  /*f460*/  ISETP.GE.AND P2, PT, R24, RZ, PT ;  /* 0x000000ff1800720c */ /* 0x000fe40003f46270 */
[----:B------:R-:W-:Y:S01]  /*f470*/  VIMNMX R24, PT, PT, R11, R24, PT ;  /* 0x000000180b187248 */ /* 0x000fe20003fe0100 */
[----:B---3--:R-:W-:Y:S01]  /*f480*/  IMAD.IADD R19, R7, 0x1, R30 ;  /* 0x0000000107137824 */ /* 0x008fe200078e021e */
[----:B0-----:R-:W0:Y:S01]  /*f490*/  I2F.S8 R27, UR9 ;  /* 0x00000009001b7d06 */ /* 0x001e220008001400 */
[----:B------:R-:W-:Y:S01]  /*f4a0*/  FMUL R46, R0, R46 ;  /* 0x0000002e002e7220 */ /* 0x000fe20000400000 */
[----:B------:R-:W-:Y:S01]  /*f4b0*/  SEL R24, R24, RZ, P2 ;  /* 0x000000ff18187207 */ /* 0x000fe20001000000 */
[----:B------:R-:W-:Y:S01]  /*f4c0*/  FADD R45, R45, 0.5 ;  /* 0x3f0000002d2d7421 */ /* 0x000fe20000000000 */
[----:B------:R-:W-:-:S02]  /*f4d0*/  ISETP.GE.AND P2, PT, R19, RZ, PT ;  /* 0x000000ff1300720c */ /* 0x000fc40003f46270 */
[----:B------:R-:W-:Y:S01]  /*f4e0*/  LOP3.LUT R34, R34, 0xfffffbff, RZ, 0xc0, !PT ;  /* 0xfffffbff22227812 */ /* 0x000fe200078ec0ff */
[----:B------:R-:W2:Y:S01]  /*f4f0*/  LDCU.U8 UR10, c[0x3][0x181] ;  /* 0x00c03020ff0a77ac */ /* 0x000ea20008000000 */
[----:B------:R-:W-:Y:S01]  /*f500*/  VIMNMX R19, PT, PT, R12, R19, PT ;  /* 0x000000130c137248 */ /* 0x000fe20003fe0100 */
[----:B------:R-:W3:Y:S03]  /*f510*/  LDCU.U8 UR9, c[0x3][0x180] ;  /* 0x00c03000ff0977ac */ /* 0x000ee60008000000 */
[----:B------:R-:W-:Y:S01]  /*f520*/  SEL R54, R19, RZ, P2 ;  /* 0x000000ff13367207 */ /* 0x000fe20001000000 */
[C---:B-1----:R-:W-:Y:S01]  /*f530*/  FMUL R19, R13.reuse, R56 ;  /* 0x000000380d137220 */ /* 0x042fe20000400000 */
[----:B------:R-:W-:-:S03]  /*f540*/  FFMA R31, R13, R31, -R46 ;  /* 0x0000001f0d1f7223 */ /* 0x000fc6000000082e */
[----:B0-----:R-:W-:-:S04]  /*f550*/  FFMA R19, R0, R27, R19 ;  /* 0x0000001b00137223 */ /* 0x001fc80000000013 */
[----:B------:R-:W-:-:S04]  /*f560*/  FADD R46, R19, 0.5 ;  /* 0x3f000000132e7421 */ /* 0x000fc80000000000 */
[----:B------:R-:W0:Y:S08]  /*f570*/  F2I.TRUNC.NTZ R19, R46 ;  /* 0x0000002e00137305 */ /* 0x000e30000020f100 */
[----:B------:R-:W1:Y:S01]  /*f580*/  F2I.TRUNC.NTZ R30, R45 ;  /* 0x0000002d001e7305 */ /* 0x000e62000020f100 */
[----:B0-----:R-:W-:Y:S01]  /*f590*/  IMAD.IADD R4, R10, 0x1, R19 ;  /* 0x000000010a047824 */ /* 0x001fe200078e0213 */
[----:B------:R-:W-:-:S04]  /*f5a0*/  @P0 LOP3.LUT R34, R34, 0x400, RZ, 0xfc, !PT ;  /* 0x0000040022220812 */ /* 0x000fc800078efcff */
[----:B------:R-:W-:Y:S02]  /*f5b0*/  ISETP.GE.AND P2, PT, R4, RZ, PT ;  /* 0x000000ff0400720c */ /* 0x000fe40003f46270 */
[----:B------:R-:W-:Y:S01]  /*f5c0*/  VIMNMX R4, PT, PT, R11, R4, PT ;  /* 0x000000040b047248 */ /* 0x000fe20003fe0100 */
[----:B------:R-:W-:Y:S01]  /*f5d0*/  IMAD R54, R23, UR8, R54 ;  /* 0x0000000817367c24 */ /* 0x000fe2000f8e0236 */
[----:B----4-:R-:W-:Y:S01]  /*f5e0*/  ISETP.GE.U32.AND P0, PT, R18, R59, PT ;  /* 0x0000003b1200720c */ /* 0x010fe20003f06070 */
[----:B-1----:R-:W-:Y:S01]  /*f5f0*/  IMAD.IADD R23, R7, 0x1, R30 ;  /* 0x0000000107177824 */ /* 0x002fe200078e021e */
[----:B------:R-:W-:Y:S02]  /*f600*/  SEL R4, R4, RZ, P2 ;  /* 0x000000ff04047207 */ /* 0x000fe40001000000 */
[----:B------:R-:W-:-:S04]  /*f610*/  IADD3 R18, P2, PT, R57, UR4, RZ ;  /* 0x0000000439127c10 */ /* 0x000fc8000ff5e0ff */
[----:B------:R-:W-:Y:S02]  /*f620*/  LEA.HI.X.SX32 R19, R57, UR5, 0x1, P2 ;  /* 0x0000000539137c11 */ /* 0x000fe400090f0eff */
[----:B------:R-:W-:Y:S02]  /*f630*/  ISETP.GE.AND P2, PT, R23, RZ, PT ;  /* 0x000000ff1700720c */ /* 0x000fe40003f46270 */
[----:B------:R-:W-:Y:S01]  /*f640*/  VIMNMX R23, PT, PT, R12, R23, PT ;  /* 0x000000170c177248 */ /* 0x000fe20003fe0100 */
[----:B---3--:R-:W-:Y:S01]  /*f650*/  I2F.S8 R30, UR9 ;  /* 0x00000009001e7d06 */ /* 0x008fe20008001400 */
[----:B------:R0:W3:Y:S02]  /*f660*/  LDG.E.U8 R55, desc[UR6][R18.64] ;  /* 0x0000000612377981 */ /* 0x0000e4000c1e1100 */
[----:B------:R-:W-:Y:S02]  /*f670*/  SEL R23, R23, RZ, P2 ;  /* 0x000000ff17177207 */ /* 0x000fe40001000000 */
[----:B------:R-:W-:-:S04]  /*f680*/  IADD3 R46, P2, PT, R49, UR4, RZ ;  /* 0x00000004312e7c10 */ /* 0x000fc8000ff5e0ff */
[----:B------:R-:W-:Y:S02]  /*f690*/  LEA.HI.X.SX32 R47, R49, UR5, 0x1, P2 ;  /* 0x00000005312f7c11 */ /* 0x000fe400090f0eff */
[----:B--2---:R-:W0:Y:S01]  /*f6a0*/  I2F.S8 R49, UR10 ;  /* 0x0000000a00317d06 */ /* 0x004e220008001400 */
[----:B------:R-:W1:Y:S01]  /*f6b0*/  LDCU.U8 UR10, c[0x3][0x183] ;  /* 0x00c03060ff0a77ac */ /* 0x000e620008000000 */
[----:B0-----:R-:W-:-:S04]  /*f6c0*/  FMUL R19, R13, R49 ;  /* 0x000000310d137220 */ /* 0x001fc80000400000 */
[----:B------:R-:W-:-:S04]  /*f6d0*/  FFMA R19, R0, R30, R19 ;  /* 0x0000001e00137223 */ /* 0x000fc80000000013 */
[----:B------:R-:W-:Y:S01]  /*f6e0*/  FADD R19, R19, 0.5 ;  /* 0x3f00000013137421 */ /* 0x000fe20000000000 */
[----:B------:R-:W0:Y:S05]  /*f6f0*/  LDCU.U8 UR9, c[0x3][0x182] ;  /* 0x00c03040ff0977ac */ /* 0x000e2a0008000000 */
[----:B------:R-:W2:Y:S01]  /*f700*/  F2I.TRUNC.NTZ R19, R19 ;  /* 0x0000001300137305 */ /* 0x000ea2000020f100 */
[----:B------:R-:W-:-:S04]  /*f710*/  FMUL R56, R0, R56 ;  /* 0x0000003800387220 */ /* 0x000fc80000400000 */
[----:B------:R-:W-:Y:S02]  /*f720*/  FFMA R45, R13, R27, -R56 ;  /* 0x0000001b0d2d7223 */ /* 0x000fe40000000838 */
[----:B------:R4:W3:Y:S01]  /*f730*/  LDG.E.U8 R56, desc[UR6][R46.64] ;  /* 0x000000062e387981 */ /* 0x0008e2000c1e1100 */
[----:B-1----:R-:W1:Y:S01]  /*f740*/  I2F.S8 R57, UR10 ;  /* 0x0000000a00397d06 */ /* 0x002e620008001400 */
[----:B--2---:R-:W-:-:S05]  /*f750*/  IMAD.IADD R18, R10, 0x1, R19 ;  /* 0x000000010a127824 */ /* 0x004fca00078e0213 */
[----:B------:R-:W-:Y:S02]  /*f760*/  ISETP.GE.AND P2, PT, R18, RZ, PT ;  /* 0x000000ff1200720c */ /* 0x000fe40003f46270 */
[----:B------:R-:W-:Y:S01]  /*f770*/  VIMNMX R27, PT, PT, R11, R18, PT ;  /* 0x000000120b1b7248 */ /* 0x000fe20003fe0100 */
[----:B------:R-:W-:Y:S02]  /*f780*/  FMUL R18, R0, R49 ;  /* 0x0000003100127220 */ /* 0x000fe40000400000 */
[----:B0-----:R-:W0:Y:S01]  /*f790*/  I2F.S8 R49, UR9 ;  /* 0x0000000900317d06 */ /* 0x001e220008001400 */
[C---:B-1----:R-:W-:Y:S01]  /*f7a0*/  FMUL R19, R13.reuse, R57 ;  /* 0x000000390d137220 */ /* 0x042fe20000400000 */
[----:B------:R-:W-:Y:S01]  /*f7b0*/  FFMA R30, R13, R30, -R18 ;  /* 0x0000001e0d1e7223 */ /* 0x000fe20000000812 */
[----:B------:R-:W-:Y:S01]  /*f7c0*/  FADD R43, R43, 0.5 ;  /* 0x3f0000002b2b7421 */ /* 0x000fe20000000000 */
[----:B------:R-:W-:Y:S01]  /*f7d0*/  IMAD R6, R6, UR8, R23 ;  /* 0x0000000806067c24 */ /* 0x000fe2000f8e0217 */
[----:B------:R-:W-:Y:S01]  /*f7e0*/  SEL R27, R27, RZ, P2 ;  /* 0x000000ff1b1b7207 */ /* 0x000fe20001000000 */
[----:B------:R-:W-:Y:S01]  /*f7f0*/  FADD R22, R22, 0.5 ;  /* 0x3f00000016167421 */ /* 0x000fe20000000000 */
[----:B------:R-:W-:Y:S01]  /*f800*/  LOP3.LUT R34, R34, 0xfffffdff, RZ, 0xc0, !PT ;  /* 0xfffffdff22227812 */ /* 0x000fe200078ec0ff */
[----:B------:R-:W1:Y:S01]  /*f810*/  LDCU.U8 UR10, c[0x3][0x185] ;  /* 0x00c030a0ff0a77ac */ /* 0x000e620008000000 */
[----:B------:R-:W2:Y:S01]  /*f820*/  LDCU.U8 UR9, c[0x3][0x184] ;  /* 0x00c03080ff0977ac */ /* 0x000ea20008000000 */
[----:B0-----:R-:W-:-:S04]  /*f830*/  FFMA R19, R0, R49, R19 ;  /* 0x0000003100137223 */ /* 0x001fc80000000013 */
[----:B----4-:R-:W-:-:S04]  /*f840*/  FADD R46, R19, 0.5 ;  /* 0x3f000000132e7421 */ /* 0x010fc80000000000 */
[----:B------:R-:W0:Y:S02]  /*f850*/  F2I.TRUNC.NTZ R19, R46 ;  /* 0x0000002e00137305 */ /* 0x000e24000020f100 */
[----:B0-----:R-:W-:-:S05]  /*f860*/  IMAD.IADD R18, R10, 0x1, R19 ;  /* 0x000000010a127824 */ /* 0x001fca00078e0213 */
[----:B------:R-:W-:Y:S02]  /*f870*/  ISETP.GE.AND P2, PT, R18, RZ, PT ;  /* 0x000000ff1200720c */ /* 0x000fe40003f46270 */
[----:B------:R-:W-:Y:S02]  /*f880*/  VIMNMX R23, PT, PT, R11, R18, PT ;  /* 0x000000120b177248 */ /* 0x000fe40003fe0100 */
[----:B------:R-:W0:Y:S08]  /*f890*/  F2I.TRUNC.NTZ R18, R43 ;  /* 0x0000002b00127305 */ /* 0x000e30000020f100 */
[----:B------:R-:W4:Y:S01]  /*f8a0*/  F2I.TRUNC.NTZ R22, R22 ;  /* 0x0000001600167305 */ /* 0x000f22000020f100 */
[----:B------:R-:W-:Y:S01]  /*f8b0*/  SEL R23, R23, RZ, P2 ;  /* 0x000000ff17177207 */ /* 0x000fe20001000000 */
[----:B0-----:R-:W-:-:S05]  /*f8c0*/  IMAD.IADD R19, R7, 0x1, R18 ;  /* 0x0000000107137824 */ /* 0x001fca00078e0212 */
[----:B------:R-:W-:Y:S02]  /*f8d0*/  ISETP.GE.AND P2, PT, R19, RZ, PT ;  /* 0x000000ff1300720c */ /* 0x000fe40003f46270 */
[----:B------:R-:W-:Y:S01]  /*f8e0*/  VIMNMX R19, PT, PT, R12, R19, PT ;  /* 0x000000130c137248 */ /* 0x000fe20003fe0100 */
[----:B----4-:R-:W-:-:S03]  /*f8f0*/  IMAD.IADD R47, R7, 0x1, R22 ;  /* 0x00000001072f7824 */ /* 0x010fc600078e0216 */
[----:B------:R-:W-:Y:S02]  /*f900*/  SEL R19, R19, RZ, P2 ;  /* 0x000000ff13137207 */ /* 0x000fe40001000000 */
[----:B------:R-:W-:Y:S02]  /*f910*/  ISETP.GE.AND P2, PT, R47, RZ, PT ;  /* 0x000000ff2f00720c */ /* 0x000fe40003f46270 */
[----:B------:R-:W-:Y:S02]  /*f920*/  VIMNMX R47, PT, PT, R12, R47, PT ;  /* 0x0000002f0c2f7248 */ /* 0x000fe40003fe0100 */
[----:B------:R-:W-:Y:S02]  /*f930*/  @P0 LOP3.LUT R34, R34, 0x200, RZ, 0xfc, !PT ;  /* 0x0000020022220812 */ /* 0x000fe400078efcff */
[----:B------:R-:W-:Y:S02]  /*f940*/  SEL R47, R47, RZ, P2 ;  /* 0x000000ff2f2f7207 */ /* 0x000fe40001000000 */
[----:B------:R-:W-:-:S02]  /*f950*/  IADD3 R18, P2, PT, R50, UR4, RZ ;  /* 0x0000000432127c10 */ /* 0x000fc4000ff5e0ff */
[----:B-----5:R-:W-:Y:S01]  /*f960*/  ISETP.GE.U32.AND P0, PT, R52, R51, PT ;  /* 0x000000333400720c */ /* 0x020fe20003f06070 */
[----:B------:R-:W-:Y:S01]  /*f970*/  IMAD R51, R42, UR8, R19 ;  /* 0x000000082a337c24 */ /* 0x000fe2000f8e0213 */
[----:B------:R-:W-:Y:S02]  /*f980*/  LEA.HI.X.SX32 R19, R50, UR5, 0x1, P2 ;  /* 0x0000000532137c11 */ /* 0x000fe400090f0eff */
[----:B------:R-:W-:-:S04]  /*f990*/  IADD3 R42, P2, PT, R53, UR4, RZ ;  /* 0x00000004352a7c10 */ /* 0x000fc8000ff5e0ff */
[----:B------:R-:W-:Y:S01]  /*f9a0*/  LEA.HI.X.SX32 R43, R53, UR5, 0x1, P2 ;  /* 0x00000005352b7c11 */ /* 0x000fe200090f0eff */
[----:B------:R-:W-:Y:S02]  /*f9b0*/  IMAD R50, R20, UR8, R47 ;  /* 0x0000000814327c24 */ /* 0x000fe4000f8e022f */
[----:B------:R-:W-:Y:S01]  /*f9c0*/  FMUL R22, R0, R57 ;  /* 0x0000003900167220 */ /* 0x000fe20000400000 */
[----:B------:R0:W4:Y:S04]  /*f9d0*/  LDG.E.U8 R20, desc[UR6][R18.64] ;  /* 0x0000000612147981 */ /* 0x000128000c1e1100 */
[----:B------:R5:W4:Y:S01]  /*f9e0*/  LDG.E.U8 R57, desc[UR6][R42.64] ;  /* 0x000000062a397981 */ /* 0x000b22000c1e1100 */
[----:B-1----:R-:W0:Y:S01]  /*f9f0*/  I2F.S8 R53, UR10 ;  /* 0x0000000a00357d06 */ /* 0x002e220008001400 */
[----:B------:R-:W-:-:S07]  /*fa00*/  FFMA R49, R13, R49, -R22 ;  /* 0x000000310d317223 */ /* 0x000fce0000000816 */
[----:B--2---:R-:W1:Y:S01]  /*fa10*/  I2F.S8 R22, UR9 ;  /* 0x0000000900167d06 */ /* 0x004e620008001400 */
[----:B------:R-:W2:Y:S01]  /*fa20*/  LDCU.U8 UR10, c[0x3][0x187] ;  /* 0x00c030e0ff0a77ac */ /* 0x000ea20008000000 */
[----:B------:R-:W5:Y:S01]  /*fa30*/  LDCU.U8 UR9, c[0x3][0x186] ;  /* 0x00c030c0ff0977ac */ /* 0x000f620008000000 */
[----:B0-----:R-:W-:-:S04]  /*fa40*/  FMUL R19, R13, R53 ;  /* 0x000000350d137220 */ /* 0x001fc80000400000 */
[----:B-1----:R-:W-:-:S04]  /*fa50*/  FFMA R19, R0, R22, R19 ;  /* 0x0000001600137223 */ /* 0x002fc80000000013 */
[----:B------:R-:W-:Y:S01]  /*fa60*/  FADD R19, R19, 0.5 ;  /* 0x3f00000013137421 */ /* 0x000fe20000000000 */
[C---:B------:R-:W-:Y:S01]  /*fa70*/  IADD3 R46, P2, PT, R54.reuse, UR4, RZ ;  /* 0x00000004362e7c10 */ /* 0x040fe2000ff5e0ff */
[----:B--2---:R-:W-:Y:S03]  /*fa80*/  I2F.S8 R58, UR10 ;  /* 0x0000000a003a7d06 */ /* 0x004fe60008001400 */
[----:B------:R-:W-:-:S05]  /*fa90*/  LEA.HI.X.SX32 R47, R54, UR5, 0x1, P2 ;  /* 0x00000005362f7c11 */ /* 0x000fca00090f0eff */
[----:B------:R-:W0:Y:S01]  /*faa0*/  F2I.TRUNC.NTZ R19, R19 ;  /* 0x0000001300137305 */ /* 0x000e22000020f100 */
[----:B------:R1:W2:Y:S07]  /*fab0*/  LDG.E.U8 R52, desc[UR6][R46.64] ;  /* 0x000000062e347981 */ /* 0x0002ae000c1e1100 */
[----:B-----5:R-:W5:Y:S01]  /*fac0*/  I2F.S8 R54, UR9 ;  /* 0x0000000900367d06 */ /* 0x020f620008001400 */
[----:B------:R-:W-:Y:S01]  /*fad0*/  FADD R25, R25, 0.5 ;  /* 0x3f00000019197421 */ /* 0x000fe20000000000 */
[----:B------:R-:W-:Y:S01]  /*fae0*/  FMUL R42, R0, R53 ;  /* 0x00000035002a7220 */ /* 0x000fe20000400000 */
[----:B------:R-:W1:Y:S01]  /*faf0*/  LDCU.U8 UR10, c[0x3][0x189] ;  /* 0x00c03120ff0a77ac */ /* 0x000e620008000000 */
[----:B0-----:R-:W-:-:S02]  /*fb00*/  IMAD.IADD R18, R10, 0x1, R19 ;  /* 0x000000010a127824 */ /* 0x001fc400078e0213 */
[----:B------:R-:W-:Y:S01]  /*fb10*/  FMUL R19, R13, R58 ;  /* 0x0000003a0d137220 */ /* 0x000fe20000400000 */
[----:B------:R-:W0:Y:S03]  /*fb20*/  LDCU.U8 UR9, c[0x3][0x188] ;  /* 0x00c03100ff0977ac */ /* 0x000e260008000000 */
[----:B-----5:R-:W-:-:S04]  /*fb30*/  FFMA R19, R0, R54, R19 ;  /* 0x0000003600137223 */ /* 0x020fc80000000013 */
[----:B-1----:R-:W-:Y:S01]  /*fb40*/  FADD R47, R19, 0.5 ;  /* 0x3f000000132f7421 */ /* 0x002fe20000000000 */
[----:B------:R-:W-:-:S05]  /*fb50*/  ISETP.GE.AND P2, PT, R18, RZ, PT ;  /* 0x000000ff1200720c */ /* 0x000fca0003f46270 */
[----:B------:R-:W1:Y:S01]  /*fb60*/  F2I.TRUNC.NTZ R47, R47 ;  /* 0x0000002f002f7305 */ /* 0x000e62000020f100 */
[----:B------:R-:W-:Y:S01]  /*fb70*/  VIMNMX R18, PT, PT, R11, R18, PT ;  /* 0x000000120b127248 */ /* 0x000fe20003fe0100 */
[----:B------:R-:W-:-:S03]  /*fb80*/  FFMA R22, R13, R22, -R42 ;  /* 0x000000160d167223 */ /* 0x000fc6000000082a */
[----:B------:R-:W-:-:S03]  /*fb90*/  SEL R18, R18, RZ, P2 ;  /* 0x000000ff12127207 */ /* 0x000fc60001000000 */
[----:B------:R-:W5:Y:S01]  /*fba0*/  F2I.TRUNC.NTZ R46, R25 ;  /* 0x00000019002e7305 */ /* 0x000f62000020f100 */
[----:B------:R-:W-:-:S04]  /*fbb0*/  IADD3 R42, P2, PT, R6, UR4, RZ ;  /* 0x00000004062a7c10 */ /* 0x000fc8000ff5e0ff */
[----:B------:R-:W-:Y:S01]  /*fbc0*/  LEA.HI.X.SX32 R43, R6, UR5, 0x1, P2 ;  /* 0x00000005062b7c11 */ /* 0x000fe200090f0eff */
[----:B-1----:R-:W-:-:S04]  /*fbd0*/  IMAD.IADD R6, R10, 0x1, R47 ;  /* 0x000000010a067824 */ /* 0x002fc800078e022f */
[----:B------:R1:W2:Y:S01]  /*fbe0*/  LDG.E.U8 R53, desc[UR6][R42.64] ;  /* 0x000000062a357981 */ /* 0x0002a2000c1e1100 */
[----:B------:R-:W-:Y:S02]  /*fbf0*/  ISETP.GE.AND P2, PT, R6, RZ, PT ;  /* 0x000000ff0600720c */ /* 0x000fe40003f46270 */
[----:B------:R-:W-:Y:S01]  /*fc00*/  VIMNMX R6, PT, PT, R11, R6, PT ;  /* 0x000000060b067248 */ /* 0x000fe20003fe0100 */
[----:B-----5:R-:W-:-:S03]  /*fc10*/  IMAD.IADD R19, R7, 0x1, R46 ;  /* 0x0000000107137824 */ /* 0x020fc600078e022e */
[----:B------:R-:W-:Y:S01]  /*fc20*/  SEL R6, R6, RZ, P2 ;  /* 0x000000ff06067207 */ /* 0x000fe20001000000 */
[----:B-1----:R-:W1:Y:S01]  /*fc30*/  I2F.S8 R42, UR10 ;  /* 0x0000000a002a7d06 */ /* 0x002e620008001400 */
[----:B------:R-:W-:Y:S02]  /*fc40*/  ISETP.GE.AND P2, PT, R19, RZ, PT ;  /* 0x000000ff1300720c */ /* 0x000fe40003f46270 */
[----:B------:R-:W-:-:S05]  /*fc50*/  VIMNMX R19, PT, PT, R12, R19, PT ;  /* 0x000000130c137248 */ /* 0x000fca0003fe0100 */
[----:B0-----:R-:W0:Y:S01]  /*fc60*/  I2F.S8 R46, UR9 ;  /* 0x00000009002e7d06 */ /* 0x001e220008001400 */
[----:B------:R-:W-:Y:S01]  /*fc70*/  SEL R43, R19, RZ, P2 ;  /* 0x000000ff132b7207 */ /* 0x000fe20001000000 */
[----:B------:R-:W-:-:S06]  /*fc80*/  FADD R19, R32, 0.5 ;  /* 0x3f00000020137421 */ /* 0x000fcc0000000000 */
[----:B------:R1:W5:Y:S01]  /*fc90*/  F2I.TRUNC.NTZ R32, R19 ;  /* 0x0000001300207305 */ /* 0x000362000020f100 */
[----:B------:R-:W-:Y:S02]  /*fca0*/  IMAD R8, R8, UR8, R43 ;  /* 0x0000000808087c24 */ /* 0x000fe4000f8e022b */
[----:B-1----:R-:W-:-:S04]  /*fcb0*/  FMUL R19, R13, R42 ;  /* 0x0000002a0d137220 */ /* 0x002fc80000400000 */
[----:B0-----:R-:W-:-:S04]  /*fcc0*/  FFMA R19, R0, R46, R19 ;  /* 0x0000002e00137223 */ /* 0x001fc80000000013 */
[----:B------:R-:W-:Y:S01]  /*fcd0*/  FADD R43, R19, 0.5 ;  /* 0x3f000000132b7421 */ /* 0x000fe20000000000 */
[----:B-----5:R-:W-:-:S05]  /*fce0*/  IMAD.IADD R47, R7, 0x1, R32 ;  /* 0x00000001072f7824 */ /* 0x020fca00078e0220 */
[----:B------:R-:W0:Y:S01]  /*fcf0*/  F2I.TRUNC.NTZ R43, R43 ;  /* 0x0000002b002b7305 */ /* 0x000e22000020f100 */
[----:B------:R-:W-:Y:S02]  /*fd00*/  ISETP.GE.AND P2, PT, R47, RZ, PT ;  /* 0x000000ff2f00720c */ /* 0x000fe40003f46270 */
[----:B------:R-:W-:Y:S01]  /*fd10*/  VIMNMX R47, PT, PT, R12, R47, PT ;  /* 0x0000002f0c2f7248 */ /* 0x000fe20003fe0100 */
[----:B------:R-:W-:-:S03]  /*fd20*/  FMUL R32, R0, R58 ;  /* 0x0000003a00207220 */ /* 0x000fc60000400000 */
[----:B------:R-:W-:Y:S01]  /*fd30*/  SEL R47, R47, RZ, P2 ;  /* 0x000000ff2f2f7207 */ /* 0x000fe20001000000 */
[----:B------:R-:W-:Y:S01]  /*fd40*/  FFMA R32, R13, R54, -R32 ;  /* 0x000000360d207223 */ /* 0x000fe20000000820 */
[----:B------:R-:W-:-:S03]  /*fd50*/  FADD R29, R29, 0.5 ;  /* 0x3f0000001d1d7421 */ /* 0x000fc60000000000 */
[----:B------:R-:W-:Y:S02]  /*fd60*/  IMAD R54, R28, UR8, R47 ;  /* 0x000000081c367c24 */ /* 0x000fe4000f8e022f */
[----:B0-----:R-:W-:-:S05]  /*fd70*/  IMAD.IADD R28, R10, 0x1, R43 ;  /* 0x000000010a1c7824 */ /* 0x001fca00078e022b */
[----:B------:R-:W-:Y:S02]  /*fd80*/  ISETP.GE.AND P2, PT, R28, RZ, PT ;  /* 0x000000ff1c00720c */ /* 0x000fe40003f46270 */
[----:B------:R-:W-:Y:S02]  /*fd90*/  VIMNMX R19, PT, PT, R11, R28, PT ;  /* 0x0000001c0b137248 */ /* 0x000fe40003fe0100 */
[----:B------:R-:W0:Y:S01]  /*fda0*/  F2I.TRUNC.NTZ R28, R29 ;  /* 0x0000001d001c7305 */ /* 0x000e22000020f100 */
[----:B------:R-:W1:Y:S01]  /*fdb0*/  LDCU.U8 UR10, c[0x3][0x18b] ;  /* 0x00c03160ff0a77ac */ /* 0x000e620008000000 */
[----:B------:R-:W5:Y:S01]  /*fdc0*/  LDCU.U8 UR9, c[0x3][0x18a] ;  /* 0x00c03140ff0977ac */ /* 0x000f620008000000 */
[----:B------:R-:W-:Y:S01]  /*fdd0*/  SEL R19, R19, RZ, P2 ;  /* 0x000000ff13137207 */ /* 0x000fe20001000000 */
[----:B0-----:R-:W-:-:S05]  /*fde0*/  IMAD.IADD R25, R7, 0x1, R28 ;  /* 0x0000000107197824 */ /* 0x001fca00078e021c */
[----:B------:R-:W-:Y:S02]  /*fdf0*/  ISETP.GE.AND P2, PT, R25, RZ, PT ;  /* 0x000000ff1900720c */ /* 0x000fe40003f46270 */
[----:B------:R-:W-:Y:S01]  /*fe00*/  VIMNMX R25, PT, PT, R12, R25, PT ;  /* 0x000000190c197248 */ /* 0x000fe20003fe0100 */
[----:B-1----:R-:W0:Y:S03]  /*fe10*/  I2F.S8 R47, UR10 ;  /* 0x0000000a002f7d06 */ /* 0x002e260008001400 */
[----:B------:R-:W-:-:S05]  /*fe20*/  SEL R28, R25, RZ, P2 ;  /* 0x000000ff191c7207 */ /* 0x000fca0001000000 */
[----:B-----5:R-:W1:Y:S01]  /*fe30*/  I2F.S8 R25, UR9 ;  /* 0x0000000900197d06 */ /* 0x020e620008001400 */
[----:B------:R-:W-:Y:S01]  /*fe40*/  FMUL R42, R0, R42 ;  /* 0x0000002a002a7220 */ /* 0x000fe20000400000 */
[----:B------:R-:W-:Y:S01]  /*fe50*/  LOP3.LUT R34, R34, 0xfffffeff, RZ, 0xc0, !PT ;  /* 0xfffffeff22227812 */ /* 0x000fe200078ec0ff */
[----:B------:R-:W-:Y:S01]  /*fe60*/  FADD R44, R44, 0.5 ;  /* 0x3f0000002c2c7421 */ /* 0x000fe20000000000 */
[----:B------:R-:W5:Y:S01]  /*fe70*/  LDCU.U8 UR10, c[0x3][0x18d] ;  /* 0x00c031a0ff0a77ac */ /* 0x000f620008000000 */
[C---:B0-----:R-:W-:Y:S01]  /*fe80*/  FMUL R29, R13.reuse, R47 ;  /* 0x0000002f0d1d7220 */ /* 0x041fe20000400000 */
[----:B------:R-:W-:Y:S01]  /*fe90*/  FFMA R46, R13, R46, -R42 ;  /* 0x0000002e0d2e7223 */ /* 0x000fe2000000082a */
[----:B------:R-:W0:Y:S02]  /*fea0*/  LDCU.U8 UR9, c[0x3][0x18c] ;  /* 0x00c03180ff0977ac */ /* 0x000e240008000000 */
[----:B-1----:R-:W-:Y:S01]  /*feb0*/  FFMA R29, R0, R25, R29 ;  /* 0x00000019001d7223 */ /* 0x002fe2000000001d */
[----:B------:R-:W-:-:S03]  /*fec0*/  @P0 LOP3.LUT R34, R34, 0x100, RZ, 0xfc, !PT ;  /* 0x0000010022220812 */ /* 0x000fc600078efcff */
[----:B------:R-:W-:Y:S01]  /*fed0*/  FADD R42, R29, 0.5 ;  /* 0x3f0000001d2a7421 */ /* 0x000fe20000000000 */
[----:B---3--:R-:W-:-:S03]  /*fee0*/  ISETP.GE.U32.AND P0, PT, R55, R56, PT ;  /* 0x000000383700720c */ /* 0x008fc60003f06070 */
[----:B------:R-:W-:Y:S01]  /*fef0*/  F2I.TRUNC.NTZ R29, R42 ;  /* 0x0000002a001d7305 */ /* 0x000fe2000020f100 */
[----:B------:R-:W-:-:S07]  /*ff00*/  LOP3.LUT R34, R34, 0xffffff7f, RZ, 0xc0, !PT ;  /* 0xffffff7f22227812 */ /* 0x000fce00078ec0ff */
[----:B------:R-:W1:Y:S02]  /*ff10*/  F2I.TRUNC.NTZ R44, R44 ;  /* 0x0000002c002c7305 */ /* 0x000e64000020f100 */
[----:B------:R-:W-:Y:S01]  /*ff20*/  @P0 LOP3.LUT R34, R34, 0x80, RZ, 0xfc, !PT ;  /* 0x0000008022220812 */ /* 0x000fe200078efcff */
[----:B------:R-:W-:Y:S02]  /*ff30*/  IMAD R55, R21, UR8, R28 ;  /* 0x0000000815377c24 */ /* 0x000fe4000f8e021c */
[----:B-1----:R-:W-:Y:S01]  /*ff40*/  IMAD.IADD R21, R7, 0x1, R44 ;  /* 0x0000000107157824 */ /* 0x002fe200078e022c */
[----:B----4-:R-:W-:Y:S01]  /*ff50*/  ISETP.GE.U32.AND P0, PT, R20, R57, PT ;  /* 0x000000391400720c */ /* 0x010fe20003f06070 */
[----:B------:R-:W-:-:S05]  /*ff60*/  IMAD.IADD R20, R10, 0x1, R29 ;  /* 0x000000010a147824 */ /* 0x000fca00078e021d */
[----:B------:R-:W-:Y:S02]  /*ff70*/  ISETP.GE.AND P2, PT, R20, RZ, PT ;  /* 0x000000ff1400720c */ /* 0x000fe40003f46270 */
[----:B------:R-:W-:-:S04]  /*ff80*/  VIMNMX R20, PT, PT, R11, R20, PT ;  /* 0x000000140b147248 */ /* 0x000fc80003fe0100 */
[----:B------:R-:W-:Y:S02]  /*ff90*/  SEL R20, R20, RZ, P2 ;  /* 0x000000ff14147207 */ /* 0x000fe40001000000 */
[----:B------:R-:W-:-:S04]  /*ffa0*/  IADD3 R28, P2, PT, R51, UR4, RZ ;  /* 0x00000004331c7c10 */ /* 0x000fc8000ff5e0ff */
[----:B------:R-:W-:Y:S02]  /*ffb0*/  LEA.HI.X.SX32 R29, R51, UR5, 0x1, P2 ;  /* 0x00000005331d7c11 */ /* 0x000fe400090f0eff */
[----:B------:R-:W-:Y:S02]  /*ffc0*/  ISETP.GE.AND P2, PT, R21, RZ, PT ;  /* 0x000000ff1500720c */ /* 0x000fe40003f46270 */
[----:B------:R-:W-:Y:S01]  /*ffd0*/  VIMNMX R21, PT, PT, R12, R21, PT ;  /* 0x000000150c157248 */ /* 0x000fe20003fe0100 */
[----:B------:R1:W3:Y:S03]  /*ffe0*/  LDG.E.U8 R57, desc[UR6][R28.64] ;  /* 0x000000061c397981 */ /* 0x0002e6000c1e1100 */
[----:B------:R-:W-:Y:S02]  /*fff0*/  SEL R21, R21, RZ, P2 ;  /* 0x000000ff15157207 */ /* 0x000fe40001000000 */
[----:B------:R-:W-:-:S04]  /*10000*/  IADD3 R42, P2, PT, R50, UR4, RZ ;  /* 0x00000004322a7c10 */ /* 0x000fc8000ff5e0ff */
[----:B------:R-:W-:-:S05]  /*10010*/  LEA.HI.X.SX32 R43, R50, UR5, 0x1, P2 ;  /* 0x00000005322b7c11 */ /* 0x000fca00090f0eff */
[----:B------:R4:W3:Y:S01]  /*10020*/  LDG.E.U8 R60, desc[UR6][R42.64] ;  /* 0x000000062a3c7981 */ /* 0x0008e2000c1e1100 */
[----:B------:R-:W-:-:S04]  /*10030*/  FMUL R50, R0, R47 ;  /* 0x0000002f00327220 */ /* 0x000fc80000400000 */
[C---:B------:R-:W-:Y:S02]  /*10040*/  FFMA R44, R13.reuse, R25, -R50 ;  /* 0x000000190d2c7223 */ /* 0x040fe40000000832 */
[----:B-----5:R-:W5:Y:S08]  /*10050*/  I2F.S8 R50, UR10 ;  /* 0x0000000a00327d06 */ /* 0x020f700008001400 */
[----:B0-----:R-:W0:Y:S01]  /*10060*/  I2F.S8 R47, UR9 ;  /* 0x00000009002f7d06 */ /* 0x001e220008001400 */
[----:B------:R-:W1:Y:S01]  /*10070*/  LDCU.U8 UR10, c[0x3][0x18f] ;  /* 0x00c031e0ff0a77ac */ /* 0x000e620008000000 */
[----:B------:R-:W-:Y:S01]  /*10080*/  IMAD R59, R14, UR8, R21 ;  /* 0x000000080e3b7c24 */ /* 0x000fe2000f8e0215 */
[----:B------:R-:W4:Y:S01]  /*10090*/  LDCU.U8 UR9, c[0x3][0x18e] ;  /* 0x00c031c0ff0977ac */ /* 0x000f220008000000 */
[----:B-----5:R-:W-:-:S04]  /*100a0*/  FMUL R21, R13, R50 ;  /* 0x000000320d157220 */ /* 0x020fc80000400000 */
[----:B0-----:R-:W-:-:S04]  /*100b0*/  FFMA R21, R0, R47, R21 ;  /* 0x0000002f00157223 */ /* 0x001fc80000000015 */
[----:B------:R-:W-:Y:S01]  /*100c0*/  FADD R21, R21, 0.5 ;  /* 0x3f00000015157421 */ /* 0x000fe20000000000 */
[----:B-1----:R-:W-:Y:S08]  /*100d0*/  I2F.S8 R61, UR10 ;  /* 0x0000000a003d7d06 */ /* 0x002ff00008001400 */
[----:B------:R-:W0:Y:S08]  /*100e0*/  F2I.TRUNC.NTZ R21, R21 ;  /* 0x0000001500157305 */ /* 0x000e30000020f100 */
[----:B----4-:R-:W1:Y:S01]  /*100f0*/  I2F.S8 R56, UR9 ;  /* 0x0000000900387d06 */ /* 0x010e620008001400 */
[----:B------:R-:W-:Y:S01]  /*10100*/  FADD R16, R16, 0.5 ;  /* 0x3f00000010107421 */ /* 0x000fe20000000000 */
[----:B------:R-:W-:Y:S01]  /*10110*/  FADD R33, R33, 0.5 ;  /* 0x3f00000021217421 */ /* 0x000fe20000000000 */
[----:B------:R-:W4:Y:S01]  /*10120*/  LDCU.U8 UR10, c[0x3][0x191] ;  /* 0x00c03220ff0a77ac */ /* 0x000f220008000000 */
[----:B0-----:R-:W-:-:S02]  /*10130*/  IMAD.IADD R14, R10, 0x1, R21 ;  /* 0x000000010a0e7824 */ /* 0x001fc400078e0215 */
[----:B------:R-:W-:Y:S01]  /*10140*/  FMUL R21, R13, R61 ;  /* 0x0000003d0d157220 */ /* 0x000fe20000400000 */
[----:B------:R-:W0:Y:S02]  /*10150*/  LDCU.U8 UR9, c[0x3][0x190] ;  /* 0x00c03200ff0977ac */ /* 0x000e240008000000 */
[----:B------:R-:W-:Y:S01]  /*10160*/  ISETP.GE.AND P2, PT, R14, RZ, PT ;  /* 0x000000ff0e00720c */ /* 0x000fe20003f46270 */
[----:B-1----:R-:W-:Y:S01]  /*10170*/  FFMA R21, R0, R56, R21 ;  /* 0x0000003800157223 */ /* 0x002fe20000000015 */
[----:B------:R-:W-:-:S03]  /*10180*/  VIMNMX R25, PT, PT, R11, R14, PT ;  /* 0x0000000e0b197248 */ /* 0x000fc60003fe0100 */
[----:B------:R-:W-:-:S04]  /*10190*/  FADD R14, R21, 0.5 ;  /* 0x3f000000150e7421 */ /* 0x000fc80000000000 */
[----:B------:R-:W1:Y:S08]  /*101a0*/  F2I.TRUNC.NTZ R21, R14 ;  /* 0x0000000e00157305 */ /* 0x000e70000020f100 */
[----:B------:R-:W5:Y:S01]  /*101b0*/  F2I.TRUNC.NTZ R16, R16 ;  /* 0x0000001000107305 */ /* 0x000f62000020f100 */
[----:B------:R-:W-:Y:S01]  /*101c0*/  SEL R25, R25, RZ, P2 ;  /* 0x000000ff19197207 */ /* 0x000fe20001000000 */
[----:B-1----:R-:W-:-:S06]  /*101d0*/  IMAD.IADD R28, R10, 0x1, R21 ;  /* 0x000000010a1c7824 */ /* 0x002fcc00078e0215 */
[----:B------:R-:W1:Y:S01]  /*101e0*/  F2I.TRUNC.NTZ R14, R33 ;  /* 0x00000021000e7305 */ /* 0x000e62000020f100 */
[----:B------:R-:W-:Y:S02]  /*101f0*/  ISETP.GE.AND P2, PT, R28, RZ, PT ;  /* 0x000000ff1c00720c */ /* 0x000fe40003f46270 */
[----:B------:R-:W-:Y:S01]  /*10200*/  VIMNMX R21, PT, PT, R11, R28, PT ;  /* 0x0000001c0b157248 */ /* 0x000fe20003fe0100 */
[----:B-----5:R-:W-:-:S03]  /*10210*/  IMAD.IADD R29, R7, 0x1, R16 ;  /* 0x00000001071d7824 */ /* 0x020fc600078e0210 */
        /* <DEDUP_REMOVED lines=8> */
[----:B------:R-:W-:-:S04]  /*102a0*/  IADD3 R28, P2, PT, R8, UR4, RZ ;  /* 0x00000004081c7c10 */ /* 0x000fc8000ff5e0ff */
[----:B------:R-:W-:Y:S02]  /*102b0*/  LEA.HI.X.SX32 R29, R8, UR5, 0x1, P2 ;  /* 0x00000005081d7c11 */ /* 0x000fe400090f0eff */
[----:B------:R-:W-:Y:S01]  /*102c0*/  IADD3 R8, P2, PT, R54, UR4, RZ ;  /* 0x0000000436087c10 */ /* 0x000fe2000ff5e0ff */
[----:B------:R-:W-:Y:S02]  /*102d0*/  IMAD R14, R2, UR8, R43 ;  /* 0x00000008020e7c24 */ /* 0x000fe4000f8e022b */
[----:B------:R-:W-:Y:S01]  /*102e0*/  FMUL R2, R0, R61 ;  /* 0x0000003d00027220 */ /* 0x000fe20000400000 */
[----:B------:R-:W-:Y:S01]  /*102f0*/  IMAD R58, R9, UR8, R58 ;  /* 0x00000008093a7c24 */ /* 0x000fe2000f8e023a */
[----:B------:R-:W-:Y:S01]  /*10300*/  LEA.HI.X.SX32 R9, R54, UR5, 0x1, P2 ;  /* 0x0000000536097c11 */ /* 0x000fe200090f0eff */
[----:B------:R-:W5:Y:S01]  /*10310*/  LDG.E.U8 R29, desc[UR6][R28.64] ;  /* 0x000000061c1d7981 */ /* 0x000f62000c1e1100 */
[----:B------:R-:W-:-:S03]  /*10320*/  FFMA R56, R13, R56, -R2 ;  /* 0x000000380d387223 */ /* 0x000fc60000000802 */
[----:B------:R1:W5:Y:S01]  /*10330*/  LDG.E.U8 R2, desc[UR6][R8.64] ;  /* 0x0000000608027981 */ /* 0x000362000c1e1100 */
[----:B------:R-:W-:-:S04]  /*10340*/  IADD3 R42, P2, PT, R55, UR4, RZ ;  /* 0x00000004372a7c10 */ /* 0x000fc8000ff5e0ff */
[----:B------:R-:W-:Y:S02]  /*10350*/  LEA.HI.X.SX32 R43, R55, UR5, 0x1, P2 ;  /* 0x00000005372b7c11 */ /* 0x000fe400090f0eff */
[----:B----4-:R-:W4:Y:S03]  /*10360*/  I2F.S8 R55, UR10 ;  /* 0x0000000a00377d06 */ /* 0x010f260008001400 */
[----:B------:R2:W5:Y:S05]  /*10370*/  LDG.E.U8 R54, desc[UR6][R42.64] ;  /* 0x000000062a367981 */ /* 0x00056a000c1e1100 */
[----:B0-----:R-:W0:Y:S01]  /*10380*/  I2F.S8 R33, UR9 ;  /* 0x0000000900217d06 */ /* 0x001e220008001400 */
[----:B----4-:R-:W-:-:S04]  /*10390*/  FMUL R61, R13, R55 ;  /* 0x000000370d3d7220 */ /* 0x010fc80000400000 */
[----:B0-----:R-:W-:-:S04]  /*103a0*/  FFMA R61, R0, R33, R61 ;  /* 0x00000021003d7223 */ /* 0x001fc8000000003d */
[----:B------:R-:W-:-:S06]  /*103b0*/  FADD R61, R61, 0.5 ;  /* 0x3f0000003d3d7421 */ /* 0x000fcc0000000000 */
[----:B------:R-:W0:Y:S01]  /*103c0*/  F2I.TRUNC.NTZ R61, R61 ;  /* 0x0000003d003d7305 */ /* 0x000e22000020f100 */
[----:B------:R-:W4:Y:S01]  /*103d0*/  LDCU.U8 UR10, c[0x3][0x193] ;  /* 0x00c03260ff0a77ac */ /* 0x000f220008000000 */
[----:B------:R-:W2:Y:S01]  /*103e0*/  LDCU.U8 UR9, c[0x3][0x192] ;  /* 0x00c03240ff0977ac */ /* 0x000ea20008000000 */
[----:B0-----:R-:W-:-:S05]  /*103f0*/  IMAD.IADD R16, R10, 0x1, R61 ;  /* 0x000000010a107824 */ /* 0x001fca00078e023d */
[----:B------:R-:W-:Y:S02]  /*10400*/  ISETP.GE.AND P2, PT, R16, RZ, PT ;  /* 0x000000ff1000720c */ /* 0x000fe40003f46270 */
[----:B------:R-:W-:-:S04]  /*10410*/  VIMNMX R16, PT, PT, R11, R16, PT ;  /* 0x000000100b107248 */ /* 0x000fc80003fe0100 */
[----:B------:R-:W-:Y:S02]  /*10420*/  SEL R16, R16, RZ, P2 ;  /* 0x000000ff10107207 */ /* 0x000fe40001000000 */
[----:B-1----:R-:W-:-:S04]  /*10430*/  IADD3 R8, P2, PT, R59, UR4, RZ ;  /* 0x000000043b087c10 */ /* 0x002fc8000ff5e0ff */
[----:B------:R-:W-:Y:S02]  /*10440*/  LEA.HI.X.SX32 R9, R59, UR5, 0x1, P2 ;  /* 0x000000053b097c11 */ /* 0x000fe400090f0eff */
[----:B----4-:R-:W0:Y:S01]  /*10450*/  I2F.S8 R59, UR10 ;  /* 0x0000000a003b7d06 */ /* 0x010e220008001400 */
[----:B------:R-:W-:Y:S01]  /*10460*/  FMUL R28, R0, R55 ;  /* 0x00000037001c7220 */ /* 0x000fe20000400000 */
[----:B------:R-:W-:Y:S01]  /*10470*/  FADD R15, R15, 0.5 ;  /* 0x3f0000000f0f7421 */ /* 0x000fe20000000000 */
[----:B------:R1:W4:Y:S05]  /*10480*/  LDG.E.U8 R55, desc[UR6][R8.64] ;  /* 0x0000000608377981 */ /* 0x00032a000c1e1100 */
[----:B--2---:R-:W2:Y:S01]  /*10490*/  I2F.S8 R43, UR9 ;  /* 0x00000009002b7d06 */ /* 0x004ea20008001400 */
[C---:B------:R-:W-:Y:S01]  /*104a0*/  FFMA R28, R13.reuse, R33, -R28 ;  /* 0x000000210d1c7223 */ /* 0x040fe2000000081c */
[----:B------:R-:W3:Y:S01]  /*104b0*/  LDCU.U8 UR10, c[0x3][0x195] ;  /* 0x00c032a0ff0a77ac */ /* 0x000ee20008000000 */
[----:B-1----:R-:W-:Y:S01]  /*104c0*/  FADD R8, R26, 0.5 ;  /* 0x3f0000001a087421 */ /* 0x002fe20000000000 */
[----:B------:R-:W1:Y:S01]  /*104d0*/  LDCU.U8 UR9, c[0x3][0x194] ;  /* 0x00c03280ff0977ac */ /* 0x000e620008000000 */
[----:B0-----:R-:W-:-:S04]  /*104e0*/  FMUL R33, R13, R59 ;  /* 0x0000003b0d217220 */ /* 0x001fc80000400000 */
[C---:B--2---:R-:W-:Y:S01]  /*104f0*/  FFMA R33, R0.reuse, R43, R33 ;  /* 0x0000002b00217223 */ /* 0x044fe20000000021 */
[----:B------:R-:W-:Y:S01]  /*10500*/  F2I.TRUNC.NTZ R8, R8 ;  /* 0x0000000800087305 */ /* 0x000fe2000020f100 */
[----:B------:R-:W-:Y:S01]  /*10510*/  FMUL R26, R0, R59 ;  /* 0x0000003b001a7220 */ /* 0x000fe20000400000 */
        /* <DEDUP_REMOVED lines=13> */
[----:B------:R-:W-:-:S03]  /*105f0*/  FFMA R26, R13, R43, -R26 ;  /* 0x0000002b0d1a7223 */ /* 0x000fc6000000081a */
[----:B------:R-:W-:Y:S02]  /*10600*/  ISETP.GE.AND P2, PT, R9, RZ, PT ;  /* 0x000000ff0900720c */ /* 0x000fe40003f46270 */
[----:B------:R-:W-:Y:S01]  /*10610*/  VIMNMX R9, PT, PT, R12, R9, PT ;  /* 0x000000090c097248 */ /* 0x000fe20003fe0100 */
[----:B------:R-:W0:Y:S03]  /*10620*/  I2F.S8 R43, UR10 ;  /* 0x0000000a002b7d06 */ /* 0x000e260008001400 */
[----:B------:R-:W-:-:S05]  /*10630*/  SEL R60, R9, RZ, P2 ;  /* 0x000000ff093c7207 */ /* 0x000fca0001000000 */
[----:B-1----:R-:W1:Y:S01]  /*10640*/  I2F.S8 R9, UR9 ;  /* 0x0000000900097d06 */ /* 0x002e620008001400 */
[----:B------:R-:W-:Y:S02]  /*10650*/  IMAD R15, R3, UR8, R42 ;  /* 0x00000008030f7c24 */ /* 0x000fe4000f8e022a */
[----:B0-----:R-:W-:Y:S01]  /*10660*/  FMUL R3, R13, R43 ;  /* 0x0000002b0d037220 */ /* 0x001fe20000400000 */
[----:B------:R-:W-:-:S03]  /*10670*/  IMAD R57, R17, UR8, R60 ;  /* 0x0000000811397c24 */ /* 0x000fc6000f8e023c */
[----:B-1----:R-:W-:-:S04]  /*10680*/  FFMA R3, R0, R9, R3 ;  /* 0x0000000900037223 */ /* 0x002fc80000000003 */
[----:B------:R-:W-:-:S06]  /*10690*/  FADD R17, R3, 0.5 ;  /* 0x3f00000003117421 */ /* 0x000fcc0000000000 */
[----:B------:R-:W0:Y:S01]  /*106a0*/  F2I.TRUNC.NTZ R17, R17 ;  /* 0x0000001100117305 */ /* 0x000e22000020f100 */
[----:B------:R-:W1:Y:S01]  /*106b0*/  LDCU.U8 UR10, c[0x3][0x197] ;  /* 0x00c032e0ff0a77ac */ /* 0x000e620008000000 */
[----:B------:R-:W-:Y:S01]  /*106c0*/  FADD R31, R31, 0.5 ;  /* 0x3f0000001f1f7421 */ /* 0x000fe20000000000 */
[----:B------:R-:W2:Y:S01]  /*106d0*/  LDCU.U8 UR9, c[0x3][0x196] ;  /* 0x00c032c0ff0977ac */ /* 0x000ea20008000000 */
[----:B0-----:R-:W-:-:S05]  /*106e0*/  IMAD.IADD R8, R10, 0x1, R17 ;  /* 0x000000010a087824 */ /* 0x001fca00078e0211 */
[----:B------:R-:W-:Y:S02]  /*106f0*/  ISETP.GE.AND P2, PT, R8, RZ, PT ;  /* 0x000000ff0800720c */ /* 0x000fe40003f46270 */
[----:B------:R-:W-:Y:S02]  /*10700*/  VIMNMX R42, PT, PT, R11, R8, PT ;  /* 0x000000080b2a7248 */ /* 0x000fe40003fe0100 */
[----:B------:R-:W0:Y:S08]  /*10710*/  F2I.TRUNC.NTZ R8, R31 ;  /* 0x0000001f00087305 */ /* 0x000e30000020f100 */
[----:B-1----:R-:W1:Y:S01]  /*10720*/  I2F.S8 R60, UR10 ;  /* 0x0000000a003c7d06 */ /* 0x002e620008001400 */
[----:B0-----:R-:W-:-:S02]  /*10730*/  IMAD.IADD R3, R7, 0x1, R8 ;  /* 0x0000000107037824 */ /* 0x001fc400078e0208 */
[----:B------:R-:W-:-:S05]  /*10740*/  FMUL R8, R0, R43 ;  /* 0x0000002b00087220 */ /* 0x000fca0000400000 */
[----:B--2---:R-:W0:Y:S01]  /*10750*/  I2F.S8 R43, UR9 ;  /* 0x00000009002b7d06 */ /* 0x004e220008001400 */
[----:B-----5:R-:W-:Y:S01]  /*10760*/  ISETP.GE.U32.AND P4, PT, R29, R2, PT ;  /* 0x000000021d00720c */ /* 0x020fe20003f86070 */
[----:B------:R-:W-:Y:S01]  /*10770*/  FFMA R17, R13, R9, -R8 ;  /* 0x000000090d117223 */ /* 0x000fe20000000808 */
[----:B------:R-:W-:Y:S01]  /*10780*/  FADD R45, R45, 0.5 ;  /* 0x3f0000002d2d7421 */ /* 0x000fe20000000000 */
[----:B------:R-:W-:Y:S01]  /*10790*/  SEL R42, R42, RZ, P2 ;  /* 0x000000ff2a2a7207 */ /* 0x000fe20001000000 */
[----:B-1----:R-:W-:Y:S01]  /*107a0*/  FMUL R9, R13, R60 ;  /* 0x0000003c0d097220 */ /* 0x002fe20000400000 */
[----:B------:R-:W1:Y:S01]  /*107b0*/  LDCU.U8 UR10, c[0x3][0x199] ;  /* 0x00c03320ff0a77ac */ /* 0x000e620008000000 */
[----:B------:R-:W2:Y:S02]  /*107c0*/  LDCU.U8 UR9, c[0x3][0x198] ;  /* 0x00c03300ff0977ac */ /* 0x000ea40008000000 */
[----:B0-----:R-:W-:-:S04]  /*107d0*/  FFMA R9, R0, R43, R9 ;  /* 0x0000002b00097223 */ /* 0x001fc80000000009 */
[----:B------:R-:W-:-:S06]  /*107e0*/  FADD R29, R9, 0.5 ;  /* 0x3f000000091d7421 */ /* 0x000fcc0000000000 */
[----:B------:R-:W0:Y:S01]  /*107f0*/  F2I.TRUNC.NTZ R29, R29 ;  /* 0x0000001d001d7305 */ /* 0x000e22000020f100 */
[----:B------:R-:W-:Y:S02]  /*10800*/  ISETP.GE.AND P2, PT, R3, RZ, PT ;  /* 0x000000ff0300720c */ /* 0x000fe40003f46270 */
[----:B------:R-:W-:-:S05]  /*10810*/  VIMNMX R3, PT, PT, R12, R3, PT ;  /* 0x000000030c037248 */ /* 0x000fca0003fe0100 */
[----:B------:R-:W3:Y:S01]  /*10820*/  F2I.TRUNC.NTZ R8, R45 ;  /* 0x0000002d00087305 */ /* 0x000ee2000020f100 */
[----:B------:R-:W-:Y:S01]  /*10830*/  SEL R3, R3, RZ, P2 ;  /* 0x000000ff03037207 */ /* 0x000fe20001000000 */
[----:B0-----:R-:W-:-:S05]  /*10840*/  IMAD.IADD R2, R10, 0x1, R29 ;  /* 0x000000010a027824 */ /* 0x001fca00078e021d */
[----:B------:R-:W-:Y:S02]  /*10850*/  ISETP.GE.AND P2, PT, R2, RZ, PT ;  /* 0x000000ff0200720c */ /* 0x000fe40003f46270 */
[----:B------:R-:W-:Y:S01]  /*10860*/  VIMNMX R31, PT, PT, R11, R2, PT ;  /* 0x000000020b1f7248 */ /* 0x000fe20003fe0100 */
[----:B---3--:R-:W-:-:S03]  /*10870*/  IMAD.IADD R9, R7, 0x1, R8 ;  /* 0x0000000107097824 */ /* 0x008fc600078e0208 */
[----:B------:R-:W-:Y:S02]  /*10880*/  SEL R31, R31, RZ, P2 ;  /* 0x000000ff1f1f7207 */ /* 0x000fe40001000000 */
[----:B------:R-:W-:Y:S01]  /*10890*/  IADD3 R2, P2, PT, R58, UR4, RZ ;  /* 0x000000043a027c10 */ /* 0x000fe2000ff5e0ff */
[----:B------:R-:W-:-:S03]  /*108a0*/  IMAD R59, R24, UR8, R3 ;  /* 0x00000008183b7c24 */ /* 0x000fc6000f8e0203 */
        /* <DEDUP_REMOVED lines=8> */
[----:B-1----:R-:W0:Y:S08]  /*10930*/  I2F.S8 R45, UR10 ;  /* 0x0000000a002d7d06 */ /* 0x002e300008001400 */
[----:B--2---:R-:W1:Y:S01]  /*10940*/  I2F.S8 R14, UR9 ;  /* 0x00000009000e7d06 */ /* 0x004e620008001400 */
[----:B0-----:R-:W-:-:S04]  /*10950*/  FMUL R3, R13, R45 ;  /* 0x0000002d0d037220 */ /* 0x001fc80000400000 */
[----:B-1----:R-:W-:-:S04]  /*10960*/  FFMA R3, R0, R14, R3 ;  /* 0x0000000e00037223 */ /* 0x002fc80000000003 */
[----:B------:R-:W-:Y:S01]  /*10970*/  FADD R3, R3, 0.5 ;  /* 0x3f00000003037421 */ /* 0x000fe20000000000 */
[----:B------:R-:W0:Y:S05]  /*10980*/  LDCU.U8 UR10, c[0x3][0x19b] ;  /* 0x00c03360ff0a77ac */ /* 0x000e2a0008000000 */
[----:B------:R-:W1:Y:S01]  /*10990*/  F2I.TRUNC.NTZ R3, R3 ;  /* 0x0000000300037305 */ /* 0x000e62000020f100 */
[----:B------:R-:W2:Y:S01]  /*109a0*/  LDCU.U8 UR9, c[0x3][0x19a] ;  /* 0x00c03340ff0977ac */ /* 0x000ea20008000000 */
[----:B------:R-:W-:-:S04]  /*109b0*/  FMUL R24, R0, R60 ;  /* 0x0000003c00187220 */ /* 0x000fc80000400000 */
[----:B------:R-:W-:Y:S01]  /*109c0*/  FFMA R24, R13, R43, -R24 ;  /* 0x0000002b0d187223 */ /* 0x000fe20000000818 */
[----:B-1----:R-:W-:Y:S01]  /*109d0*/  IMAD.IADD R2, R10, 0x1, R3 ;  /* 0x000000010a027824 */ /* 0x002fe200078e0203 */
[----:B0-----:R-:W0:Y:S04]  /*109e0*/  I2F.S8 R62, UR10 ;  /* 0x0000000a003e7d06 */ /* 0x001e280008001400 */
[----:B------:R-:W-:Y:S02]  /*109f0*/  ISETP.GE.AND P2, PT, R2, RZ, PT ;  /* 0x000000ff0200720c */ /* 0x000fe40003f46270 */
[----:B------:R-:W-:Y:S01]  /*10a00*/  VIMNMX R43, PT, PT, R11, R2, PT ;  /* 0x000000020b2b7248 */ /* 0x000fe20003fe0100 */
[----:B------:R-:W-:Y:S02]  /*10a10*/  FMUL R2, R0, R45 ;  /* 0x0000002d00027220 */ /* 0x000fe40000400000 */
[----:B--2---:R-:W1:Y:S01]  /*10a20*/  I2F.S8 R45, UR9 ;  /* 0x00000009002d7d06 */ /* 0x004e620008001400 */
[----:B0-----:R-:W-:Y:S01]  /*10a30*/  FMUL R3, R13, R62 ;  /* 0x0000003e0d037220 */ /* 0x001fe20000400000 */
[----:B------:R-:W-:-:S02]  /*10a40*/  IMAD R60, R4, UR8, R29 ;  /* 0x00000008043c7c24 */ /* 0x000fc4000f8e021d */
[----:B------:R-:W-:Y:S01]  /*10a50*/  FFMA R29, R13, R14, -R2 ;  /* 0x0000000e0d1d7223 */ /* 0x000fe20000000802 */
[----:B------:R-:W-:Y:S01]  /*10a60*/  FADD R30, R30, 0.5 ;  /* 0x3f0000001e1e7421 */ /* 0x000fe20000000000 */
[----:B------:R-:W-:Y:S01]  /*10a70*/  FADD R49, R49, 0.5 ;  /* 0x3f00000031317421 */ /* 0x000fe20000000000 */
[----:B------:R-:W-:Y:S01]  /*10a80*/  SEL R43, R43, RZ, P2 ;  /* 0x000000ff2b2b7207 */ /* 0x000fe20001000000 */
[----:B------:R-:W0:Y:S01]  /*10a90*/  LDCU.U8 UR10, c[0x3][0x19d] ;  /* 0x00c033a0ff0a77ac */ /* 0x000e220008000000 */
[----:B-1----:R-:W-:Y:S01]  /*10aa0*/  FFMA R3, R0, R45, R3 ;  /* 0x0000002d00037223 */ /* 0x002fe20000000003 */
[----:B------:R-:W1:Y:S03]  /*10ab0*/  LDCU.U8 UR9, c[0x3][0x19c] ;  /* 0x00c03380ff0977ac */ /* 0x000e660008000000 */
[----:B------:R-:W-:-:S04]  /*10ac0*/  FADD R2, R3, 0.5 ;  /* 0x3f00000003027421 */ /* 0x000fc80000000000 */
[----:B------:R-:W2:Y:S08]  /*10ad0*/  F2I.TRUNC.NTZ R3, R2 ;  /* 0x0000000200037305 */ /* 0x000eb0000020f100 */
[----:B------:R-:W4:Y:S01]  /*10ae0*/  F2I.TRUNC.NTZ R30, R30 ;  /* 0x0000001e001e7305 */ /* 0x000f22000020f100 */
[----:B--2---:R-:W-:-:S07]  /*10af0*/  IMAD.IADD R4, R10, 0x1, R3 ;  /* 0x000000010a047824 */ /* 0x004fce00078e0203 */
[----:B------:R-:W2:Y:S01]  /*10b00*/  F2I.TRUNC.NTZ R2, R49 ;  /* 0x0000003100027305 */ /* 0x000ea2000020f100 */
[----:B------:R-:W-:Y:S02]  /*10b10*/  ISETP.GE.AND P2, PT, R4, RZ, PT ;  /* 0x000000ff0400720c */ /* 0x000fe40003f46270 */
[----:B------:R-:W-:Y:S01]  /*10b20*/  VIMNMX R4, PT, PT, R11, R4, PT ;  /* 0x000000040b047248 */ /* 0x000fe20003fe0100 */
[----:B----4-:R-:W-:-:S03]  /*10b30*/  IMAD.IADD R3, R7, 0x1, R30 ;  /* 0x0000000107037824 */ /* 0x010fc600078e021e */
[----:B------:R-:W-:Y:S02]  /*10b40*/  SEL R4, R4, RZ, P2 ;  /* 0x000000ff04047207 */ /* 0x000fe40001000000 */
[----:B------:R-:W-:Y:S02]  /*10b50*/  ISETP.GE.AND P2, PT, R3, RZ, PT ;  /* 0x000000ff0300720c */ /* 0x000fe40003f46270 */
[----:B------:R-:W-:-:S04]  /*10b60*/  VIMNMX R3, PT, PT, R12, R3, PT ;  /* 0x000000030c037248 */ /* 0x000fc80003fe0100 */
[----:B-----5:R-:W-:Y:S01]  /*10b70*/  SEL R8, R3, RZ, P2 ;  /* 0x000000ff03087207 */ /* 0x020fe20001000000 */
        /* <DEDUP_REMOVED lines=8> */
[----:B------:R-:W-:-:S03]  /*10c00*/  IADD3 R2, P2, PT, R57, UR4, RZ ;  /* 0x0000000439027c10 */ /* 0x000fc6000ff5e0ff */
[----:B------:R2:W4:Y:S01]  /*10c10*/  LDG.E.U8 R49, desc[UR6][R14.64] ;  /* 0x000000060e317981 */ /* 0x000522000c1e1100 */
[----:B------:R-:W-:Y:S02]  /*10c20*/  LEA.HI.X.SX32 R3, R57, UR5, 0x1, P2 ;  /* 0x0000000539037c11 */ /* 0x000fe400090f0eff */
[----:B------:R-:W-:-:S04]  /*10c30*/  IADD3 R8, P2, PT, R59, UR4, RZ ;  /* 0x000000043b087c10 */ /* 0x000fc8000ff5e0ff */
[----:B------:R-:W-:Y:S02]  /*10c40*/  LEA.HI.X.SX32 R9, R59, UR5, 0x1, P2 ;  /* 0x000000053b097c11 */ /* 0x000fe400090f0eff */
[----:B0-----:R-:W2:Y:S08]  /*10c50*/  I2F.S8 R59, UR10 ;  /* 0x0000000a003b7d06 */ /* 0x001eb00008001400 */
[----:B-1----:R-:W0:Y:S01]  /*10c60*/  I2F.S8 R57, UR9 ;  /* 0x0000000900397d06 */ /* 0x002e220008001400 */
[----:B------:R-:W1:Y:S01]  /*10c70*/  LDCU.U8 UR10, c[0x3][0x19f] ;  /* 0x00c033e0ff0a77ac */ /* 0x000e620008000000 */
[----:B------:R-:W5:Y:S01]  /*10c80*/  LDCU.U8 UR9, c[0x3][0x19e] ;  /* 0x00c033c0ff0977ac */ /* 0x000f620008000000 */
[----:B--2---:R-:W-:-:S04]  /*10c90*/  FMUL R15, R13, R59 ;  /* 0x0000003b0d0f7220 */ /* 0x004fc80000400000 */
[----:B0-----:R-:W-:-:S04]  /*10ca0*/  FFMA R15, R0, R57, R15 ;  /* 0x00000039000f7223 */ /* 0x001fc8000000000f */
[----:B------:R-:W-:Y:S01]  /*10cb0*/  FADD R15, R15, 0.5 ;  /* 0x3f0000000f0f7421 */ /* 0x000fe20000000000 */
[----:B------:R-:W-:Y:S02]  /*10cc0*/  ISETP.GE.U32.AND P3, PT, R54, R55, PT ;  /* 0x000000373600720c */ /* 0x000fe40003f66070 */
[----:B------:R1:W2:Y:S03]  /*10cd0*/  LDG.E.U8 R55, desc[UR6][R8.64] ;  /* 0x0000000608377981 */ /* 0x0002a6000c1e1100 */
[----:B------:R-:W0:Y:S01]  /*10ce0*/  F2I.TRUNC.NTZ R15, R15 ;  /* 0x0000000f000f7305 */ /* 0x000e22000020f100 */
[----:B------:R-:W-:Y:S01]  /*10cf0*/  FMUL R62, R0, R62 ;  /* 0x0000003e003e7220 */ /* 0x000fe20000400000 */
[----:B------:R0:W4:Y:S06]  /*10d00*/  LDG.E.U8 R54, desc[UR6][R2.64] ;  /* 0x0000000602367981 */ /* 0x00012c000c1e1100 */
[----:B-1----:R-:W1:Y:S08]  /*10d10*/  I2F.S8 R8, UR10 ;  /* 0x0000000a00087d06 */ /* 0x002e700008001400 */
[----:B-----5:R-:W5:Y:S01]  /*10d20*/  I2F.S8 R9, UR9 ;  /* 0x0000000900097d06 */ /* 0x020f620008001400 */
[----:B0-----:R-:W-:-:S02]  /*10d30*/  IMAD.IADD R14, R10, 0x1, R15 ;  /* 0x000000010a0e7824 */ /* 0x001fc400078e020f */
[C---:B------:R-:W-:Y:S01]  /*10d40*/  FFMA R23, R13.reuse, R45, -R62 ;  /* 0x0000002d0d177223 */ /* 0x040fe2000000083e */
[----:B------:R-:W-:Y:S01]  /*10d50*/  FADD R22, R22, 0.5 ;  /* 0x3f00000016167421 */ /* 0x000fe20000000000 */
[----:B------:R-:W-:Y:S01]  /*10d60*/  FADD R46, R46, 0.5 ;  /* 0x3f0000002e2e7421 */ /* 0x000fe20000000000 */
[----:B------:R-:W-:Y:S01]  /*10d70*/  FMUL R50, R0, R50 ;  /* 0x0000003200327220 */ /* 0x000fe20000400000 */
[----:B------:R-:W-:Y:S01]  /*10d80*/  FADD R56, R56, 0.5 ;  /* 0x3f00000038387421 */ /* 0x000fe20000000000 */
[----:B-1----:R-:W-:Y:S01]  /*10d90*/  FMUL R15, R13, R8 ;  /* 0x000000080d0f7220 */ /* 0x002fe20000400000 */
[----:B------:R-:W-:Y:S01]  /*10da0*/  ISETP.GE.AND P2, PT, R14, RZ, PT ;  /* 0x000000ff0e00720c */ /* 0x000fe20003f46270 */
[----:B------:R-:W-:Y:S01]  /*10db0*/  FADD R28, R28, 0.5 ;  /* 0x3f0000001c1c7421 */ /* 0x000fe20000000000 */
[----:B------:R-:W-:Y:S01]  /*10dc0*/  VIMNMX R45, PT, PT, R11, R14, PT ;  /* 0x0000000e0b2d7248 */ /* 0x000fe20003fe0100 */
[----:B------:R-:W-:Y:S01]  /*10dd0*/  FMUL R14, R0, R59 ;  /* 0x0000003b000e7220 */ /* 0x000fe20000400000 */
[----:B------:R-:W-:Y:S01]  /*10de0*/  FADD R26, R26, 0.5 ;  /* 0x3f0000001a1a7421 */ /* 0x000fe20000000000 */
[----:B------:R-:W-:Y:S01]  /*10df0*/  FADD R17, R17, 0.5 ;  /* 0x3f00000011117421 */ /* 0x000fe20000000000 */
[----:B------:R-:W-:Y:S01]  /*10e00*/  FADD R24, R24, 0.5 ;  /* 0x3f00000018187421 */ /* 0x000fe20000000000 */
[----:B-----5:R-:W-:Y:S01]  /*10e10*/  FFMA R15, R0, R9, R15 ;  /* 0x00000009000f7223 */ /* 0x020fe2000000000f */
[----:B------:R-:W-:Y:S01]  /*10e20*/  SEL R45, R45, RZ, P2 ;  /* 0x000000ff2d2d7207 */ /* 0x000fe20001000000 */
[----:B------:R-:W-:Y:S01]  /*10e30*/  FADD R29, R29, 0.5 ;  /* 0x3f0000001d1d7421 */ /* 0x000fe20000000000 */
[C---:B------:R-:W-:Y:S01]  /*10e40*/  IADD3 R2, P2, PT, R60.reuse, UR4, RZ ;  /* 0x000000043c027c10 */ /* 0x040fe2000ff5e0ff */
[----:B------:R-:W-:Y:S01]  /*10e50*/  FADD R59, R15, 0.5 ;  /* 0x3f0000000f3b7421 */ /* 0x000fe20000000000 */
[----:B------:R-:W0:Y:S02]  /*10e60*/  LDCU.U8 UR10, c[0x3][0x1a1] ;  /* 0x00c03420ff0a77ac */ /* 0x000e240008000000 */
[----:B------:R-:W-:Y:S01]  /*10e70*/  LEA.HI.X.SX32 R3, R60, UR5, 0x1, P2 ;  /* 0x000000053c037c11 */ /* 0x000fe200090f0eff */
[----:B------:R-:W1:Y:S02]  /*10e80*/  LDCU.U8 UR9, c[0x3][0x1a0] ;  /* 0x00c03400ff0977ac */ /* 0x000e640008000000 */
[----:B------:R-:W5:Y:S08]  /*10e90*/  F2I.TRUNC.NTZ R59, R59 ;  /* 0x0000003b003b7305 */ /* 0x000f70000020f100 */
[----:B------:R-:W0:Y:S01]  /*10ea0*/  F2I.TRUNC.NTZ R22, R22 ;  /* 0x0000001600167305 */ /* 0x000e22000020f100 */
[----:B------:R-:W-:Y:S01]  /*10eb0*/  FFMA R14, R13, R57, -R14 ;  /* 0x000000390d0e7223 */ /* 0x000fe2000000080e */
[----:B-----5:R-:W-:-:S05]  /*10ec0*/  IMAD.IADD R60, R10, 0x1, R59 ;  /* 0x000000010a3c7824 */ /* 0x020fca00078e023b */
[----:B------:R-:W-:Y:S02]  /*10ed0*/  ISETP.GE.AND P6, PT, R60, RZ, PT ;  /* 0x000000ff3c00720c */ /* 0x000fe40003fc6270 */
[----:B------:R-:W-:Y:S01]  /*10ee0*/  VIMNMX R57, PT, PT, R11, R60, PT ;  /* 0x0000003c0b397248 */ /* 0x000fe20003fe0100 */
[----:B------:R-:W-:Y:S03]  /*10ef0*/  F2I.TRUNC.NTZ R46, R46 ;  /* 0x0000002e002e7305 */ /* 0x000fe6000020f100 */
[----:B------:R-:W-:Y:S01]  /*10f00*/  SEL R57, R57, RZ, P6 ;  /* 0x000000ff39397207 */ /* 0x000fe20003000000 */
[----:B------:R-:W-:-:S04]  /*10f10*/  FFMA R47, R13, R47, -R50 ;  /* 0x0000002f0d2f7223 */ /* 0x000fc80000000832 */
[----:B------:R-:W-:Y:S01]  /*10f20*/  FADD R47, R47, 0.5 ;  /* 0x3f0000002f2f7421 */ /* 0x000fe20000000000 */
[----:B------:R-:W-:Y:S01]  /*10f30*/  F2I.TRUNC.NTZ R56, R56 ;  /* 0x0000003800387305 */ /* 0x000fe2000020f100 */
[----:B---3--:R-:W-:Y:S02]  /*10f40*/  ISETP.GE.U32.AND P2, PT, R58, R61, PT ;  /* 0x0000003d3a00720c */ /* 0x008fe40003f46070 */
[----:B------:R3:W2:Y:S02]  /*10f50*/  LDG.E.U8 R58, desc[UR6][R2.64] ;  /* 0x00000006023a7981 */ /* 0x0006a4000c1e1100 */
[----:B---3--:R-:W-:-:S06]  /*10f60*/  FADD R2, R32, 0.5 ;  /* 0x3f00000020027421 */ /* 0x008fcc0000000000 */
[----:B------:R-:W3:Y:S01]  /*10f70*/  F2I.TRUNC.NTZ R2, R2 ;  /* 0x0000000200027305 */ /* 0x000ee2000020f100 */
[----:B0-----:R-:W-:-:S05]  /*10f80*/  IMAD.IADD R3, R7, 0x1, R22 ;  /* 0x0000000107037824 */ /* 0x001fca00078e0216 */
[----:B------:R-:W-:Y:S02]  /*10f90*/  ISETP.GE.AND P6, PT, R3, RZ, PT ;  /* 0x000000ff0300720c */ /* 0x000fe40003fc6270 */
[----:B------:R-:W-:Y:S01]  /*10fa0*/  VIMNMX R15, PT, PT, R12, R3, PT ;  /* 0x000000030c0f7248 */ /* 0x000fe20003fe0100 */
[----:B---3--:R-:W-:Y:S02]  /*10fb0*/  IMAD.IADD R3, R7, 0x1, R2 ;  /* 0x0000000107037824 */ /* 0x008fe400078e0202 */
[----:B------:R-:W-:-:S06]  /*10fc0*/  FADD R2, R44, 0.5 ;  /* 0x3f0000002c027421 */ /* 0x000fcc0000000000 */
[----:B------:R-:W0:Y:S01]  /*10fd0*/  F2I.TRUNC.NTZ R2, R2 ;  /* 0x0000000200027305 */ /* 0x000e22000020f100 */
[----:B------:R-:W-:Y:S02]  /*10fe0*/  SEL R15, R15, RZ, P6 ;  /* 0x000000ff0f0f7207 */ /* 0x000fe40003000000 */
[----:B------:R-:W-:Y:S02]  /*10ff0*/  ISETP.GE.AND P6, PT, R3, RZ, PT ;  /* 0x000000ff0300720c */ /* 0x000fe40003fc6270 */
[----:B------:R-:W-:-:S03]  /*11000*/  VIMNMX R59, PT, PT, R12, R3, PT ;  /* 0x000000030c3b7248 */ /* 0x000fc60003fe0100 */
[----:B------:R-:W3:Y:S01]  /*11010*/  F2I.TRUNC.NTZ R22, R47 ;  /* 0x0000002f00167305 */ /* 0x000ee2000020f100 */
[----:B------:R-:W-:Y:S01]  /*11020*/  IMAD.IADD R3, R7, 0x1, R46 ;  /* 0x0000000107037824 */ /* 0x000fe200078e022e */
[----:B------:R-:W-:-:S04]  /*11030*/  SEL R59, R59, RZ, P6 ;  /* 0x000000ff3b3b7207 */ /* 0x000fc80003000000 */
[----:B------:R-:W-:Y:S02]  /*11040*/  ISETP.GE.AND P6, PT, R3, RZ, PT ;  /* 0x000000ff0300720c */ /* 0x000fe40003fc6270 */
[----:B------:R-:W-:Y:S01]  /*11050*/  VIMNMX R32, PT, PT, R12, R3, PT ;  /* 0x000000030c207248 */ /* 0x000fe20003fe0100 */
[----:B0-----:R-:W-:Y:S01]  /*11060*/  IMAD.IADD R3, R7, 0x1, R2 ;  /* 0x0000000107037824 */ /* 0x001fe200078e0202 */
[----:B------:R-:W0:Y:S02]  /*11070*/  F2I.TRUNC.NTZ R28, R28 ;  /* 0x0000001c001c7305 */ /* 0x000e24000020f100 */
[----:B------:R-:W-:Y:S02]  /*11080*/  SEL R32, R32, RZ, P6 ;  /* 0x000000ff20207207 */ /* 0x000fe40003000000 */
[----:B------:R-:W-:Y:S02]  /*11090*/  ISETP.GE.AND P6, PT, R3, RZ, PT ;  /* 0x000000ff0300720c */ /* 0x000fe40003fc6270 */
[----:B------:R-:W-:Y:S01]  /*110a0*/  VIMNMX R61, PT, PT, R12, R3, PT ;  /* 0x000000030c3d7248 */ /* 0x000fe20003fe0100 */
[----:B---3--:R-:W-:Y:S01]  /*110b0*/  IMAD.IADD R3, R7, 0x1, R22 ;  /* 0x0000000107037824 */ /* 0x008fe200078e0216 */
[----:B------:R-:W3:Y:S02]  /*110c0*/  F2I.TRUNC.NTZ R26, R26 ;  /* 0x0000001a001a7305 */ /* 0x000ee4000020f100 */
[----:B------:R-:W-:-:S02]  /*110d0*/  SEL R61, R61, RZ, P6 ;  /* 0x000000ff3d3d7207 */ /* 0x000fc40003000000 */
[----:B------:R-:W-:Y:S02]  /*110e0*/  ISETP.GE.AND P6, PT, R3, RZ, PT ;  /* 0x000000ff0300720c */ /* 0x000fe40003fc6270 */
[----:B------:R-:W-:Y:S01]  /*110f0*/  VIMNMX R44, PT, PT, R12, R3, PT ;  /* 0x000000030c2c7248 */ /* 0x000fe20003fe0100 */
[----:B------:R-:W-:Y:S01]  /*11100*/  IMAD.IADD R3, R7, 0x1, R56 ;  /* 0x0000000107037824 */ /* 0x000fe200078e0238 */
[----:B------:R-:W5:Y:S02]  /*11110*/  F2I.TRUNC.NTZ R2, R17 ;  /* 0x0000001100027305 */ /* 0x000f64000020f100 */
[----:B------:R-:W-:Y:S02]  /*11120*/  SEL R44, R44, RZ, P6 ;  /* 0x000000ff2c2c7207 */ /* 0x000fe40003000000 */
[----:B------:R-:W-:Y:S02]  /*11130*/  ISETP.GE.AND P6, PT, R3, RZ, PT ;  /* 0x000000ff0300720c */ /* 0x000fe40003fc6270 */
[----:B------:R-:W-:Y:S01]  /*11140*/  VIMNMX R46, PT, PT, R12, R3, PT ;  /* 0x000000030c2e7248 */ /* 0x000fe20003fe0100 */
[----:B0-----:R-:W-:-:S03]  /*11150*/  IMAD.IADD R3, R7, 0x1, R28 ;  /* 0x0000000107037824 */ /* 0x001fc600078e021c */
[----:B------:R-:W-:Y:S02]  /*11160*/  SEL R46, R46, RZ, P6 ;  /* 0x000000ff2e2e7207 */ /* 0x000fe40003000000 */
[----:B------:R-:W-:Y:S02]  /*11170*/  ISETP.GE.AND P6, PT, R3, RZ, PT ;  /* 0x000000ff0300720c */ /* 0x000fe40003fc6270 */
[----:B------:R-:W-:Y:S01]  /*11180*/  VIMNMX R47, PT, PT, R12, R3, PT ;  /* 0x000000030c2f7248 */ /* 0x000fe20003fe0100 */
[----:B---3--:R-:W-:Y:S01]  /*11190*/  IMAD.IADD R3, R7, 0x1, R26 ;  /* 0x0000000107037824 */ /* 0x008fe200078e021a */
[----:B------:R-:W0:Y:S02]  /*111a0*/  F2I.TRUNC.NTZ R24, R24 ;  /* 0x0000001800187305 */ /* 0x000e24000020f100 */
[----:B------:R-:W-:Y:S02]  /*111b0*/  SEL R47, R47, RZ, P6 ;  /* 0x000000ff2f2f7207 */ /* 0x000fe40003000000 */
[----:B------:R-:W-:-:S02]  /*111c0*/  ISETP.GE.AND P6, PT, R3, RZ, PT ;  /* 0x000000ff0300720c */ /* 0x000fc40003fc6270 */
[----:B------:R-:W-:Y:S01]  /*111d0*/  VIMNMX R62, PT, PT, R12, R3, PT ;  /* 0x000000030c3e7248 */ /* 0x000fe20003fe0100 */
[----:B-----5:R-:W-:Y:S02]  /*111e0*/  IMAD.IADD R3, R7, 0x1, R2 ;  /* 0x0000000107037824 */ /* 0x020fe400078e0202 */
[----:B------:R-:W3:Y:S01]  /*111f0*/  F2I.TRUNC.NTZ R2, R29 ;  /* 0x0000001d00027305 */ /* 0x000ee2000020f100 */
[----:B------:R-:W-:Y:S02]  /*11200*/  SEL R62, R62, RZ, P6 ;  /* 0x000000ff3e3e7207 */ /* 0x000fe40003000000 */
[----:B------:R-:W-:Y:S02]  /*11210*/  ISETP.GE.AND P6, PT, R3, RZ, PT ;  /* 0x000000ff0300720c */ /* 0x000fe40003fc6270 */
[----:B------:R-:W-:Y:S01]  /*11220*/  VIMNMX R65, PT, PT, R12, R3, PT ;  /* 0x000000030c417248 */ /* 0x000fe20003fe0100 */
[----:B0-----:R-:W-:Y:S02]  /*11230*/  IMAD.IADD R3, R7, 0x1, R24 ;  /* 0x0000000107037824 */ /* 0x001fe400078e0218 */
[----:B------:R-:W-:Y:S01]  /*11240*/  FADD R23, R23, 0.5 ;  /* 0x3f00000017177421 */ /* 0x000fe20000000000 */
[----:B------:R-:W-:-:S02]  /*11250*/  SEL R65, R65, RZ, P6 ;  /* 0x000000ff41417207 */ /* 0x000fc40003000000 */
[----:B------:R-:W-:Y:S02]  /*11260*/  ISETP.GE.AND P6, PT, R3, RZ, PT ;  /* 0x000000ff0300720c */ /* 0x000fe40003fc6270 */
[----:B------:R-:W-:Y:S01]  /*11270*/  VIMNMX R66, PT, PT, R12, R3, PT ;  /* 0x000000030c427248 */ /* 0x000fe20003fe0100 */
[----:B------:R-:W-:Y:S01]  /*11280*/  FADD R14, R14, 0.5 ;  /* 0x3f0000000e0e7421 */ /* 0x000fe20000000000 */
[----:B---3--:R-:W-:Y:S02]  /*11290*/  IMAD.IADD R3, R7, 0x1, R2 ;  /* 0x0000000107037824 */ /* 0x008fe400078e0202 */
[----:B------:R-:W0:Y:S01]  /*112a0*/  F2I.TRUNC.NTZ R2, R23 ;  /* 0x0000001700027305 */ /* 0x000e22000020f100 */
[----:B------:R-:W-:-:S04]  /*112b0*/  FMUL R8, R0, R8 ;  /* 0x0000000800087220 */ /* 0x000fc80000400000 */
[----:B------:R-:W-:-:S03]  /*112c0*/  FFMA R8, R13, R9, -R8 ;  /* 0x000000090d087223 */ /* 0x000fc60000000808 */
[----:B------:R-:W3:Y:S01]  /*112d0*/  F2I.TRUNC.NTZ R14, R14 ;  /* 0x0000000e000e7305 */ /* 0x000ee2000020f100 */
[----:B------:R-:W-:Y:S01]  /*112e0*/  FADD R17, R8, 0.5 ;  /* 0x3f00000008117421 */ /* 0x000fe20000000000 */
[----:B------:R-:W-:Y:S02]  /*112f0*/  SEL R66, R66, RZ, P6 ;  /* 0x000000ff42427207 */ /* 0x000fe40003000000 */
[----:B------:R-:W-:Y:S02]  /*11300*/  ISETP.GE.AND P6, PT, R3, RZ, PT ;  /* 0x000000ff0300720c */ /* 0x000fe40003fc6270 */
[----:B------:R-:W-:Y:S01]  /*11310*/  VIMNMX R68, PT, PT, R12, R3, PT ;  /* 0x000000030c447248 */ /* 0x000fe20003fe0100 */
[----:B0-----:R-:W-:Y:S02]  /*11320*/  IMAD.IADD R3, R7, 0x1, R2 ;  /* 0x0000000107037824 */ /* 0x001fe400078e0202 */
[----:B------:R-:W0:Y:S01]  /*11330*/  F2I.TRUNC.NTZ R2, R17 ;  /* 0x0000001100027305 */ /* 0x000e22000020f100 */
[----:B------:R-:W-:-:S02]  /*11340*/  SEL R68, R68, RZ, P6 ;  /* 0x000000ff44447207 */ /* 0x000fc40003000000 */
[----:B------:R-:W-:Y:S02]  /*11350*/  ISETP.GE.AND P6, PT, R3, RZ, PT ;  /* 0x000000ff0300720c */ /* 0x000fe40003fc6270 */
[----:B------:R-:W-:Y:S01]  /*11360*/  VIMNMX R63, PT, PT, R12, R3, PT ;  /* 0x000000030c3f7248 */ /* 0x000fe20003fe0100 */
[----:B---3--:R-:W-:-:S03]  /*11370*/  IMAD.IADD R3, R7, 0x1, R14 ;  /* 0x0000000107037824 */ /* 0x008fc600078e020e */
[----:B------:R-:W-:Y:S02]  /*11380*/  SEL R63, R63, RZ, P6 ;  /* 0x000000ff3f3f7207 */ /* 0x000fe40003000000 */
[----:B------:R-:W-:Y:S02]  /*11390*/  ISETP.GE.AND P6, PT, R3, RZ, PT ;  /* 0x000000ff0300720c */ /* 0x000fe40003fc6270 */
[----:B------:R-:W-:Y:S01]  /*113a0*/  VIMNMX R60, PT, PT, R12, R3, PT ;  /* 0x000000030c3c7248 */ /* 0x000fe20003fe0100 */
[----:B0-----:R-:W-:-:S03]  /*113b0*/  IMAD.IADD R3, R7, 0x1, R2 ;  /* 0x0000000107037824 */ /* 0x001fc600078e0202 */
[----:B------:R-:W-:Y:S02]  /*113c0*/  SEL R60, R60, RZ, P6 ;  /* 0x000000ff3c3c7207 */ /* 0x000fe40003000000 */
[----:B------:R-:W-:Y:S02]  /*113d0*/  IADD3 R22, P6, PT, R30, UR4, RZ ;  /* 0x000000041e167c10 */ /* 0x000fe4000ffde0ff */
[----:B------:R-:W-:Y:S02]  /*113e0*/  VIMNMX R64, PT, PT, R12, R3, PT ;  /* 0x000000030c407248 */ /* 0x000fe40003fe0100 */
[----:B------:R-:W-:Y:S02]  /*113f0*/  LEA.HI.X.SX32 R23, R30, UR5, 0x1, P6 ;  /* 0x000000051e177c11 */ /* 0x000fe4000b0f0eff */
[----:B------:R-:W-:Y:S01]  /*11400*/  ISETP.GE.AND P6, PT, R3, RZ, PT ;  /* 0x000000ff0300720c */ /* 0x000fe20003fc6270 */
[----:B------:R-:W-:Y:S02]  /*11410*/  IMAD R15, R18, UR8, R15 ;  /* 0x00000008120f7c24 */ /* 0x000fe4000f8e020f */
[----:B------:R-:W-:Y:S01]  /*11420*/  IMAD R6, R6, UR8, R59 ;  /* 0x0000000806067c24 */ /* 0x000fe2000f8e023b */
[----:B------:R-:W-:Y:S01]  /*11430*/  SEL R64, R64, RZ, P6 ;  /* 0x000000ff40407207 */ /* 0x000fe20003000000 */
[----:B------:R-:W-:Y:S01]  /*11440*/  IMAD R19, R19, UR8, R32 ;  /* 0x0000000813137c24 */ /* 0x000fe2000f8e0220 */
[C---:B------:R-:W-:Y:S01]  /*11450*/  IADD3 R2, P6, PT, R27.reuse, UR4, RZ ;  /* 0x000000041b027c10 */ /* 0x040fe2000ffde0ff */
[----:B------:R-:W-:Y:S01]  /*11460*/  IMAD R20, R20, UR8, R61 ;  /* 0x0000000814147c24 */ /* 0x000fe2000f8e023d */
[----:B------:R0:W3:Y:S02]  /*11470*/  LDG.E.U8 R56, desc[UR6][R22.64] ;  /* 0x0000000616387981 */ /* 0x0000e4000c1e1100 */
[----:B------:R-:W-:-:S02]  /*11480*/  LEA.HI.X.SX32 R3, R27, UR5, 0x1, P6 ;  /* 0x000000051b037c11 */ /* 0x000fc4000b0f0eff */
[----:B------:R-:W-:-:S04]  /*11490*/  IADD3 R8, P6, PT, R15, UR4, RZ ;  /* 0x000000040f087c10 */ /* 0x000fc8000ffde0ff */
[----:B------:R-:W-:Y:S02]  /*114a0*/  LEA.HI.X.SX32 R9, R15, UR5, 0x1, P6 ;  /* 0x000000050f097c11 */ /* 0x000fe4000b0f0eff */
[----:B------:R-:W-:-:S03]  /*114b0*/  IADD3 R14, P6, PT, R6, UR4, RZ ;  /* 0x00000004060e7c10 */ /* 0x000fc6000ffde0ff */
[----:B------:R5:W3:Y:S01]  /*114c0*/  LDG.E.U8 R8, desc[UR6][R8.64] ;  /* 0x0000000608087981 */ /* 0x000ae2000c1e1100 */
[----:B------:R-:W-:-:S06]  /*114d0*/  LEA.HI.X.SX32 R15, R6, UR5, 0x1, P6 ;  /* 0x00000005060f7c11 */ /* 0x000fcc000b0f0eff */
[----:B------:R-:W3:Y:S01]  /*114e0*/  LDG.E.U8 R15, desc[UR6][R14.64] ;  /* 0x000000060e0f7981 */ /* 0x000ee2000c1e1100 */
[----:B------:R-:W-:Y:S01]  /*114f0*/  IADD3 R18, P6, PT, R19, UR4, RZ ;  /* 0x0000000413127c10 */ /* 0x000fe2000ffde0ff */
[----:B------:R-:W-:-:S03]  /*11500*/  IMAD R25, R25, UR8, R44 ;  /* 0x0000000819197c24 */ /* 0x000fc6000f8e022c */
[----:B------:R-:W-:Y:S02]  /*11510*/  LEA.HI.X.SX32 R19, R19, UR5, 0x1, P6 ;  /* 0x0000000513137c11 */ /* 0x000fe4000b0f0eff */
[----:B0-----:R-:W-:Y:S01]  /*11520*/  IADD3 R22, P6, PT, R20, UR4, RZ ;  /* 0x0000000414167c10 */ /* 0x001fe2000ffde0ff */
[----:B------:R-:W-:Y:S02]  /*11530*/  IMAD R21, R21, UR8, R46 ;  /* 0x0000000815157c24 */ /* 0x000fe4000f8e022e */
[----:B------:R-:W-:Y:S01]  /*11540*/  IMAD R47, R16, UR8, R47 ;  /* 0x00000008102f7c24 */ /* 0x000fe2000f8e022f */
[----:B------:R-:W-:Y:S01]  /*11550*/  LEA.HI.X.SX32 R23, R20, UR5, 0x1, P6 ;  /* 0x0000000514177c11 */ /* 0x000fe2000b0f0eff */
[----:B------:R-:W-:Y:S01]  /*11560*/  IMAD R33, R33, UR8, R62 ;  /* 0x0000000821217c24 */ /* 0x000fe2000f8e023e */
[C---:B------:R-:W-:Y:S01]  /*11570*/  IADD3 R26, P6, PT, R25.reuse, UR4, RZ ;  /* 0x00000004191a7c10 */ /* 0x040fe2000ffde0ff */
[----:B------:R-:W-:Y:S01]  /*11580*/  IMAD R42, R42, UR8, R65 ;  /* 0x000000082a2a7c24 */ /* 0x000fe2000f8e0241 */
[----:B------:R-:W3:Y:S02]  /*11590*/  LDG.E.U8 R18, desc[UR6][R18.64] ;  /* 0x0000000612127981 */ /* 0x000ee4000c1e1100 */
[----:B------:R-:W-:-:S02]  /*115a0*/  LEA.HI.X.SX32 R27, R25, UR5, 0x1, P6 ;  /* 0x00000005191b7c11 */ /* 0x000fc4000b0f0eff */
[----:B------:R-:W-:Y:S01]  /*115b0*/  IADD3 R28, P6, PT, R21, UR4, RZ ;  /* 0x00000004151c7c10 */ /* 0x000fe2000ffde0ff */
[----:B------:R-:W-:Y:S01]  /*115c0*/  IMAD R31, R31, UR8, R66 ;  /* 0x000000081f1f7c24 */ /* 0x000fe2000f8e0242 */
[----:B------:R-:W3:Y:S02]  /*115d0*/  LDG.E.U8 R23, desc[UR6][R22.64] ;  /* 0x0000000616177981 */ /* 0x000ee4000c1e1100 */
[----:B------:R-:W-:Y:S02]  /*115e0*/  LEA.HI.X.SX32 R29, R21, UR5, 0x1, P6 ;  /* 0x00000005151d7c11 */ /* 0x000fe4000b0f0eff */
[----:B------:R-:W-:Y:S01]  /*115f0*/  IADD3 R16, P6, PT, R47, UR4, RZ ;  /* 0x000000042f107c10 */ /* 0x000fe2000ffde0ff */
[----:B------:R-:W-:Y:S02]  /*11600*/  IMAD R43, R43, UR8, R68 ;  /* 0x000000082b2b7c24 */ /* 0x000fe4000f8e0244 */
[----:B------:R-:W-:Y:S01]  /*11610*/  IMAD R4, R4, UR8, R63 ;  /* 0x0000000804047c24 */ /* 0x000fe2000f8e023f */
[----:B------:R-:W-:Y:S01]  /*11620*/  LEA.HI.X.SX32 R17, R47, UR5, 0x1, P6 ;  /* 0x000000052f117c11 */ /* 0x000fe2000b0f0eff */
[----:B------:R-:W0:Y:S01]  /*11630*/  I2F.S8 R6, UR10 ;  /* 0x0000000a00067d06 */ /* 0x000e220008001400 */
[----:B------:R-:W-:Y:S01]  /*11640*/  IADD3 R20, P6, PT, R33, UR4, RZ ;  /* 0x0000000421147c10 */ /* 0x000fe2000ffde0ff */
[----:B------:R-:W-:Y:S01]  /*11650*/  IMAD R45, R45, UR8, R60 ;  /* 0x000000082d2d7c24 */ /* 0x000fe2000f8e023c */
[----:B------:R-:W-:Y:S01]  /*11660*/  LOP3.LUT R34, R34, 0xffffffdf, RZ, 0xc0, !PT ;  /* 0xffffffdf22227812 */ /* 0x000fe200078ec0ff */
[----:B------:R-:W-:Y:S01]  /*11670*/  IMAD R57, R57, UR8, R64 ;  /* 0x0000000839397c24 */ /* 0x000fe2000f8e0240 */
[----:B------:R-:W-:Y:S01]  /*11680*/  LEA.HI.X.SX32 R21, R33, UR5, 0x1, P6 ;  /* 0x0000000521157c11 */ /* 0x000fe2000b0f0eff */
[----:B------:R-:W3:Y:S01]  /*11690*/  LDG.E.U8 R26, desc[UR6][R26.64] ;  /* 0x000000061a1a7981 */ /* 0x000ee2000c1e1100 */
[----:B------:R-:W-:-:S02]  /*116a0*/  IADD3 R24, P6, PT, R42, UR4, RZ ;  /* 0x000000042a187c10 */ /* 0x000fc4000ffde0ff */
[----:B------:R-:W-:Y:S01]  /*116b0*/  P2R R41, PR, RZ, 0x2 ;  /* 0x00000002ff297803 */ /* 0x000fe20000000000 */
[----:B------:R-:W3:Y:S01]  /*116c0*/  LDG.E.U8 R29, desc[UR6][R28.64] ;  /* 0x000000061c1d7981 */ /* 0x000ee2000c1e1100 */
[----:B------:R-:W-:Y:S02]  /*116d0*/  LEA.HI.X.SX32 R25, R42, UR5, 0x1, P6 ;  /* 0x000000052a197c11 */ /* 0x000fe4000b0f0eff */
[C---:B------:R-:W-:Y:S01]  /*116e0*/  IADD3 R30, P6, PT, R31.reuse, UR4, RZ ;  /* 0x000000041f1e7c10 */ /* 0x040fe2000ffde0ff */
[----:B------:R-:W3:Y:S03]  /*116f0*/  LDG.E.U8 R16, desc[UR6][R16.64] ;  /* 0x0000000610107981 */ /* 0x000ee6000c1e1100 */
[----:B------:R-:W-:Y:S02]  /*11700*/  LEA.HI.X.SX32 R31, R31, UR5, 0x1, P6 ;  /* 0x000000051f1f7c11 */ /* 0x000fe4000b0f0eff */
[----:B------:R-:W-:-:S04]  /*11710*/  IADD3 R32, P6, PT, R43, UR4, RZ ;  /* 0x000000042b207c10 */ /* 0x000fc8000ffde0ff */
[----:B------:R-:W-:Y:S02]  /*11720*/  LEA.HI.X.SX32 R33, R43, UR5, 0x1, P6 ;  /* 0x000000052b217c11 */ /* 0x000fe4000b0f0eff */
[----:B------:R-:W-:Y:S01]  /*11730*/  IADD3 R42, P6, PT, R4, UR4, RZ ;  /* 0x00000004042a7c10 */ /* 0x000fe2000ffde0ff */
[----:B------:R-:W4:Y:S01]  /*11740*/  LDCU.U8 UR10, c[0x3][0x1a3] ;  /* 0x00c03460ff0a77ac */ /* 0x000f220008000000 */
[-C--:B0-----:R-:W-:Y:S01]  /*11750*/  FMUL R59, R13, R6.reuse ;  /* 0x000000060d3b7220 */ /* 0x081fe20000400000 */
[----:B------:R-:W-:Y:S01]  /*11760*/  @P0 LOP3.LUT R34, R34, 0x20, RZ, 0xfc, !PT ;  /* 0x0000002022220812 */ /* 0x000fe200078efcff */
[----:B------:R-:W3:Y:S01]  /*11770*/  LDG.E.U8 R32, desc[UR6][R32.64] ;  /* 0x0000000620207981 */ /* 0x000ee2000c1e1100 */
[----:B------:R-:W-:Y:S02]  /*11780*/  LEA.HI.X.SX32 R43, R4, UR5, 0x1, P6 ;  /* 0x00000005042b7c11 */ /* 0x000fe4000b0f0eff */
[----:B-1----:R-:W0:Y:S01]  /*11790*/  I2F.S8 R4, UR9 ;  /* 0x0000000900047d06 */ /* 0x002e220008001400 */
[----:B------:R-:W-:Y:S01]  /*117a0*/  IADD3 R44, P6, PT, R45, UR4, RZ ;  /* 0x000000042d2c7c10 */ /* 0x000fe2000ffde0ff */
[----:B------:R-:W5:Y:S01]  /*117b0*/  LDCU.U8 UR9, c[0x3][0x1a2] ;  /* 0x00c03440ff0977ac */ /* 0x000f620008000000 */
[----:B------:R-:W-:-:S05]  /*117c0*/  FMUL R6, R0, R6 ;  /* 0x0000000600067220 */ /* 0x000fca0000400000 */
[----:B----4-:R-:W-:Y:S01]  /*117d0*/  I2F.S8 R60, UR10 ;  /* 0x0000000a003c7d06 */ /* 0x010fe20008001400 */
[----:B------:R-:W-:Y:S01]  /*117e0*/  LEA.HI.X.SX32 R45, R45, UR5, 0x1, P6 ;  /* 0x000000052d2d7c11 */ /* 0x000fe2000b0f0eff */
[----:B------:R-:W4:Y:S01]  /*117f0*/  LDG.E.U8 R43, desc[UR6][R42.64] ;  /* 0x000000062a2b7981 */ /* 0x000f22000c1e1100 */
[----:B------:R-:W-:Y:S01]  /*11800*/  IADD3 R46, P6, PT, R57, UR4, RZ ;  /* 0x00000004392e7c10 */ /* 0x000fe2000ffde0ff */
[----:B0-----:R-:W-:-:S04]  /*11810*/  FFMA R59, R0, R4, R59 ;  /* 0x00000004003b7223 */ /* 0x001fc8000000003b */
[----:B-----5:R-:W-:Y:S01]  /*11820*/  I2F.S8 R9, UR9 ;  /* 0x0000000900097d06 */ /* 0x020fe20008001400 */
[----:B------:R-:W-:Y:S02]  /*11830*/  LEA.HI.X.SX32 R47, R57, UR5, 0x1, P6 ;  /* 0x00000005392f7c11 */ /* 0x000fe4000b0f0eff */
[----:B------:R-:W-:Y:S01]  /*11840*/  LOP3.LUT P0, RZ, R36, 0x400, RZ, 0xc0, !PT ;  /* 0x0000040024ff7812 */ /* 0x000fe2000780c0ff */
[----:B------:R0:W5:Y:S01]  /*11850*/  LDG.E.U8 R57, desc[UR6][R2.64] ;  /* 0x0000000602397981 */ /* 0x000162000c1e1100 */
[----:B------:R-:W1:Y:S01]  /*11860*/  LDCU.U8 UR10, c[0x3][0x1a5] ;  /* 0x00c034a0ff0a77ac */ /* 0x000e620008000000 */
[----:B------:R-:W-:Y:S02]  /*11870*/  ISETP.GE.U32.AND P1, PT, R52, R53, PT ;  /* 0x000000353400720c */ /* 0x000fe40003f26070 */
[----:B------:R-:W-:Y:S01]  /*11880*/  LOP3.LUT R34, R34, 0xfffffffb, RZ, 0xc0, !PT ;  /* 0xfffffffb22227812 */ /* 0x000fe200078ec0ff */
[----:B------:R-:W2:Y:S01]  /*11890*/  LDCU.U8 UR9, c[0x3][0x1a4] ;  /* 0x00c03480ff0977ac */ /* 0x000ea20008000000 */
[----:B------:R-:W-:Y:S01]  /*118a0*/  LOP3.LUT R37, R37, 0xfffffffe, RZ, 0xc0, !PT ;  /* 0xfffffffe25257812 */ /* 0x000fe200078ec0ff */
[----:B------:R-:W5:Y:S01]  /*118b0*/  LDG.E.U8 R44, desc[UR6][R44.64] ;  /* 0x000000062c2c7981 */ /* 0x000f62000c1e1100 */
[----:B0-----:R-:W-:-:S04]  /*118c0*/  FADD R2, R59, 0.5 ;  /* 0x3f0000003b027421 */ /* 0x001fc80000000000 */
[----:B------:R-:W0:Y:S01]  /*118d0*/  F2I.TRUNC.NTZ R3, R2 ;  /* 0x0000000200037305 */ /* 0x000e22000020f100 */
[C---:B------:R-:W-:Y:S01]  /*118e0*/  FFMA R59, R13.reuse, R4, -R6 ;  /* 0x000000040d3b7223 */ /* 0x040fe20000000806 */
[----:B0-----:R-:W-:Y:S02]  /*118f0*/  IMAD.IADD R4, R10, 0x1, R3 ;  /* 0x000000010a047824 */ /* 0x001fe400078e0203 */
[----:B------:R-:W-:-:S04]  /*11900*/  FMUL R3, R13, R60 ;  /* 0x0000003c0d037220 */ /* 0x000fc80000400000 */
[----:B------:R-:W-:-:S04]  /*11910*/  FFMA R3, R0, R9, R3 ;  /* 0x0000000900037223 */ /* 0x000fc80000000003 */
[----:B------:R-:W-:Y:S01]  /*11920*/  FADD R3, R3, 0.5 ;  /* 0x3f00000003037421 */ /* 0x000fe20000000000 */
[----:B------:R-:W-:Y:S01]  /*11930*/  FADD R59, R59, 0.5 ;  /* 0x3f0000003b3b7421 */ /* 0x000fe20000000000 */
[----:B------:R-:W-:-:S04]  /*11940*/  FMUL R60, R0, R60 ;  /* 0x0000003c003c7220 */ /* 0x000fc80000400000 */
[----:B------:R-:W0:Y:S01]  /*11950*/  F2I.TRUNC.NTZ R3, R3 ;  /* 0x0000000300037305 */ /* 0x000e22000020f100 */
[----:B------:R-:W-:-:S07]  /*11960*/  FFMA R60, R13, R9, -R60 ;  /* 0x000000090d3c7223 */ /* 0x000fce000000083c */
[----:B------:R-:W1:Y:S01]  /*11970*/  F2I.TRUNC.NTZ R14, R59 ;  /* 0x0000003b000e7305 */ /* 0x000e62000020f100 */
[----:B------:R-:W-:Y:S01]  /*11980*/  FADD R60, R60, 0.5 ;  /* 0x3f0000003c3c7421 */ /* 0x000fe20000000000 */
[----:B------:R-:W-:-:S06]  /*11990*/  P2R R50, PR, RZ, 0x1 ;  /* 0x00000001ff327803 */ /* 0x000fcc0000000000 */
[----:B------:R-:W2:Y:S01]  /*119a0*/  F2I.TRUNC.NTZ R60, R60 ;  /* 0x0000003c003c7305 */ /* 0x000ea2000020f100 */
[----:B0-----:R-:W-:Y:S01]  /*119b0*/  IMAD.IADD R2, R10, 0x1, R3 ;  /* 0x000000010a027824 */ /* 0x001fe200078e0203 */
[----:B------:R-:W-:Y:S02]  /*119c0*/  SEL R3, RZ, 0x1, P5 ;  /* 0x00000001ff037807 */ /* 0x000fe40002800000 */
[----:B------:R-:W-:Y:S01]  /*119d0*/  LOP3.LUT P0, RZ, R36, 0x2, RZ, 0xc0, !PT ;  /* 0x0000000224ff7812 */ /* 0x000fe2000780c0ff */
[----:B-1----:R-:W-:Y:S02]  /*119e0*/  IMAD.IADD R9, R7, 0x1, R14 ;  /* 0x0000000107097824 */ /* 0x002fe400078e020e */
[----:B------:R-:W-:Y:S01]  /*119f0*/  @!P4 VIADD R3, R3, 0x2 ;  /* 0x000000020303c836 */ /* 0x000fe20000000000 */
[----:B------:R-:W-:Y:S02]  /*11a00*/  P2R R51, PR, RZ, 0x1 ;  /* 0x00000001ff337803 */ /* 0x000fe40000000000 */
[----:B------:R-:W-:-:S02]  /*11a10*/  ISETP.GE.AND P4, PT, R9, RZ, PT ;  /* 0x000000ff0900720c */ /* 0x000fc40003f86270 */
[----:B------:R-:W-:Y:S02]  /*11a20*/  VIMNMX R9, PT, PT, R12, R9, PT ;  /* 0x000000090c097248 */ /* 0x000fe40003fe0100 */
[C---:B------:R-:W-:Y:S02]  /*11a30*/  LOP3.LUT P0, RZ, R36.reuse, 0x10, RZ, 0xc0, !PT ;  /* 0x0000001024ff7812 */ /* 0x040fe4000780c0ff */
[----:B------:R-:W-:Y:S01]  /*11a40*/  SEL R14, R9, RZ, P4 ;  /* 0x000000ff090e7207 */ /* 0x000fe20002000000 */
[----:B--2---:R-:W-:Y:S01]  /*11a50*/  IMAD.IADD R9, R7, 0x1, R60 ;  /* 0x0000000107097824 */ /* 0x004fe200078e023c */
[----:B------:R-:W-:Y:S02]  /*11a60*/  P2R R52, PR, RZ, 0x1 ;  /* 0x00000001ff347803 */ /* 0x000fe40000000000 */
[----:B------:R-:W-:Y:S01]  /*11a70*/  LOP3.LUT P0, RZ, R36, 0x4, RZ, 0xc0, !PT ;  /* 0x0000000424ff7812 */ /* 0x000fe2000780c0ff */
[----:B------:R-:W-:Y:S01]  /*11a80*/  @!P3 VIADD R3, R3, 0x4 ;  /* 0x000000040303b836 */ /* 0x000fe20000000000 */
[----:B------:R-:W-:-:S02]  /*11a90*/  ISETP.GE.AND P6, PT, R4, RZ, PT ;  /* 0x000000ff0400720c */ /* 0x000fc40003fc6270 */
[----:B------:R-:W-:Y:S02]  /*11aa0*/  VIMNMX R4, PT, PT, R11, R4, PT ;  /* 0x000000040b047248 */ /* 0x000fe40003fe0100 */
[----:B------:R-:W-:Y:S02]  /*11ab0*/  P2R R53, PR, RZ, 0x1 ;  /* 0x00000001ff357803 */ /* 0x000fe40000000000 */
[----:B------:R-:W-:Y:S02]  /*11ac0*/  ISETP.GE.AND P3, PT, R9, RZ, PT ;  /* 0x000000ff0900720c */ /* 0x000fe40003f66270 */
[----:B------:R-:W-:Y:S02]  /*11ad0*/  LOP3.LUT P0, RZ, R36, 0x20, RZ, 0xc0, !PT ;  /* 0x0000002024ff7812 */ /* 0x000fe4000780c0ff */
[----:B------:R-:W-:Y:S01]  /*11ae0*/  VIMNMX R9, PT, PT, R12, R9, PT ;  /* 0x000000090c097248 */ /* 0x000fe20003fe0100 */
[----:B------:R-:W0:Y:S01]  /*11af0*/  I2F.S8 R22, UR10 ;  /* 0x0000000a00167d06 */ /* 0x000e220008001400 */
[----:B------:R-:W-:Y:S01]  /*11b00*/  SEL R61, R4, RZ, P6 ;  /* 0x000000ff043d7207 */ /* 0x000fe20003000000 */
[----:B------:R-:W1:Y:S01]  /*11b10*/  LDCU.U8 UR10, c[0x3][0x1a7] ;  /* 0x00c034e0ff0a77ac */ /* 0x000e620008000000 */
[----:B------:R-:W-:-:S02]  /*11b20*/  ISETP.GE.AND P6, PT, R2, RZ, PT ;  /* 0x000000ff0200720c */ /* 0x000fc40003fc6270 */
[----:B------:R-:W-:Y:S02]  /*11b30*/  VIMNMX R6, PT, PT, R11, R2, PT ;  /* 0x000000020b067248 */ /* 0x000fe40003fe0100 */
[----:B------:R-:W-:Y:S02]  /*11b40*/  SEL R2, RZ, 0x1, P0 ;  /* 0x00000001ff027807 */ /* 0x000fe40000000000 */
[----:B------:R-:W-:Y:S02]  /*11b50*/  ISETP.NE.AND P0, PT, R53, RZ, PT ;  /* 0x000000ff3500720c */ /* 0x000fe40003f05270 */
[----:B------:R-:W-:Y:S02]  /*11b60*/  SEL R19, R9, RZ, P3 ;  /* 0x000000ff09137207 */ /* 0x000fe40001800000 */
[----:B------:R-:W2:Y:S01]  /*11b70*/  I2F.S8 R9, UR9 ;  /* 0x0000000900097d06 */ /* 0x000ea20008001400 */
[----:B------:R-:W2:Y:S01]  /*11b80*/  LDCU.U8 UR9, c[0x3][0x1a6] ;  /* 0x00c034c0ff0977ac */ /* 0x000ea20008000000 */
[----:B------:R-:W-:-:S02]  /*11b90*/  SEL R4, RZ, 0x1, P0 ;  /* 0x00000001ff047807 */ /* 0x000fc40000000000 */
[----:B------:R-:W-:Y:S01]  /*11ba0*/  ISETP.NE.AND P0, PT, R52, RZ, PT ;  /* 0x000000ff3400720c */ /* 0x000fe20003f05270 */
[CC--:B0-----:R-:W-:Y:S01]  /*11bb0*/  FMUL R28, R0.reuse, R22.reuse ;  /* 0x00000016001c7220 */ /* 0x0c1fe20000400000 */
[C---:B------:R-:W-:Y:S02]  /*11bc0*/  FMUL R27, R13.reuse, R22 ;  /* 0x000000160d1b7220 */ /* 0x040fe40000400000 */
[----:B-1----:R-:W0:Y:S01]  /*11bd0*/  I2F.S8 R22, UR10 ;  /* 0x0000000a00167d06 */ /* 0x002e220008001400 */
[----:B------:R-:W1:Y:S01]  /*11be0*/  LDCU.U8 UR10, c[0x3][0x1a9] ;  /* 0x00c03520ff0a77ac */ /* 0x000e620008000000 */
[-C--:B--2---:R-:W-:Y:S01]  /*11bf0*/  FFMA R28, R13, R9.reuse, -R28 ;  /* 0x000000090d1c7223 */ /* 0x084fe2000000081c */
[----:B------:R-:W-:-:S06]  /*11c00*/  FFMA R27, R0, R9, R27 ;  /* 0x00000009001b7223 */ /* 0x000fcc000000001b */
[----:B------:R-:W-:Y:S01]  /*11c10*/  @!P0 VIADD R2, R2, 0x2 ;  /* 0x0000000202028836 */ /* 0x000fe20000000000 */
[----:B------:R-:W-:Y:S01]  /*11c20*/  ISETP.NE.AND P0, PT, R51, RZ, PT ;  /* 0x000000ff3300720c */ /* 0x000fe20003f05270 */
[----:B------:R-:W2:Y:S01]  /*11c30*/  I2F.S8 R9, UR9 ;  /* 0x0000000900097d06 */ /* 0x000ea20008001400 */
[----:B------:R-:W2:Y:S01]  /*11c40*/  LDCU.U8 UR9, c[0x3][0x1a8] ;  /* 0x00c03500ff0977ac */ /* 0x000ea20008000000 */
[----:B------:R-:W-:Y:S01]  /*11c50*/  @!P2 VIADD R3, R3, 0x8 ;  /* 0x000000080303a836 */ /* 0x000fe20000000000 */
[----:B------:R-:W-:Y:S01]  /*11c60*/  ISETP.GE.U32.AND P2, PT, R49, R54, PT ;  /* 0x000000363100720c */ /* 0x000fe20003f46070 */
[----:B0-----:R-:W-:-:S08]  /*11c70*/  FMUL R49, R13, R22 ;  /* 0x000000160d317220 */ /* 0x001fd00000400000 */
[----:B------:R-:W-:Y:S01]  /*11c80*/  @!P0 VIADD R4, R4, 0x2 ;  /* 0x0000000204048836 */ /* 0x000fe20000000000 */
[----:B------:R-:W-:Y:S01]  /*11c90*/  ISETP.NE.AND P0, PT, R50, RZ, PT ;  /* 0x000000ff3200720c */ /* 0x000fe20003f05270 */
[C---:B------:R-:W-:Y:S02]  /*11ca0*/  FMUL R50, R0.reuse, R22 ;  /* 0x0000001600327220 */ /* 0x040fe40000400000 */
[----:B-1----:R-:W0:Y:S01]  /*11cb0*/  I2F.S8 R22, UR10 ;  /* 0x0000000a00167d06 */ /* 0x002e220008001400 */
[----:B------:R-:W1:Y:S01]  /*11cc0*/  LDCU.U8 UR10, c[0x3][0x1ab] ;  /* 0x00c03560ff0a77ac */ /* 0x000e620008000000 */
[-C--:B--2---:R-:W-:Y:S01]  /*11cd0*/  FFMA R50, R13, R9.reuse, -R50 ;  /* 0x000000090d327223 */ /* 0x084fe20000000832 */
[----:B------:R-:W-:-:S05]  /*11ce0*/  FFMA R49, R0, R9, R49 ;  /* 0x0000000900317223 */ /* 0x000fca0000000031 */
[----:B------:R-:W2:Y:S01]  /*11cf0*/  I2F.S8 R9, UR9 ;  /* 0x0000000900097d06 */ /* 0x000ea20008001400 */
[----:B------:R-:W3:Y:S01]  /*11d00*/  LDCU.U8 UR9, c[0x3][0x1aa] ;  /* 0x00c03540ff0977ac */ /* 0x000ee20008000000 */
[----:B------:R-:W-:Y:S01]  /*11d10*/  LOP3.LUT P5, RZ, R36, 0x8, RZ, 0xc0, !PT ;  /* 0x0000000824ff7812 */ /* 0x000fe200078ac0ff */
[-C--:B0-----:R-:W-:Y:S01]  /*11d20*/  FMUL R52, R0, R22.reuse ;  /* 0x0000001600347220 */ /* 0x081fe20000400000 */
[----:B------:R-:W-:-:S03]  /*11d30*/  FMUL R53, R13, R22 ;  /* 0x000000160d357220 */ /* 0x000fc60000400000 */
[-C--:B--2---:R-:W-:Y:S01]  /*11d40*/  FFMA R51, R13, R9.reuse, -R52 ;  /* 0x000000090d337223 */ /* 0x084fe20000000834 */
[----:B------:R-:W-:Y:S02]  /*11d50*/  FFMA R53, R0, R9, R53 ;  /* 0x0000000900357223 */ /* 0x000fe40000000035 */
[----:B-1----:R-:W0:Y:S05]  /*11d60*/  I2F.S8 R9, UR10 ;  /* 0x0000000a00097d06 */ /* 0x002e2a0008001400 */
[----:B------:R-:W-:Y:S01]  /*11d70*/  @!P5 VIADD R2, R2, 0x4 ;  /* 0x000000040202d836 */ /* 0x000fe20000000000 */
[----:B------:R-:W-:Y:S02]  /*11d80*/  SEL R6, R6, RZ, P6 ;  /* 0x000000ff06067207 */ /* 0x000fe40003000000 */
[----:B------:R-:W-:Y:S01]  /*11d90*/  LOP3.LUT P6, RZ, R36, 0x1, RZ, 0xc0, !PT ;  /* 0x0000000124ff7812 */ /* 0x000fe200078cc0ff */
[----:B------:R-:W-:Y:S01]  /*11da0*/  FADD R27, R27, 0.5 ;  /* 0x3f0000001b1b7421 */ /* 0x000fe20000000000 */
[----:B------:R-:W-:Y:S01]  /*11db0*/  IMAD R14, R61, UR8, R14 ;  /* 0x000000083d0e7c24 */ /* 0x000fe2000f8e020e */
[----:B------:R-:W-:Y:S01]  /*11dc0*/  ISETP.GE.U32.AND P3, PT, R55, R58, PT ;  /* 0x0000003a3700720c */ /* 0x000fe20003f66070 */
[----:B------:R-:W-:-:S02]  /*11dd0*/  IMAD R6, R6, UR8, R19 ;  /* 0x0000000806067c24 */ /* 0x000fc4000f8e0213 */
[-C--:B0-----:R-:W-:Y:S01]  /*11de0*/  FMUL R22, R0, R9.reuse ;  /* 0x0000000900167220 */ /* 0x081fe20000400000 */
[----:B------:R-:W-:-:S06]  /*11df0*/  FMUL R9, R13, R9 ;  /* 0x000000090d097220 */ /* 0x000fcc0000400000 */
[----:B------:R-:W-:Y:S01]  /*11e00*/  @!P6 VIADD R4, R4, 0x4 ;  /* 0x000000040404e836 */ /* 0x000fe20000000000 */
[----:B------:R-:W-:Y:S01]  /*11e10*/  F2I.TRUNC.NTZ R27, R27 ;  /* 0x0000001b001b7305 */ /* 0x000fe2000020f100 */
[----:B------:R-:W-:Y:S02]  /*11e20*/  @!P2 VIADD R3, R3, 0x10 ;  /* 0x000000100303a836 */ /* 0x000fe40000000000 */
[----:B------:R-:W-:Y:S01]  /*11e30*/  FADD R28, R28, 0.5 ;  /* 0x3f0000001c1c7421 */ /* 0x000fe20000000000 */
[----:B------:R-:W-:Y:S01]  /*11e40*/  @!P0 VIADD R2, R2, 0x8 ;  /* 0x0000000802028836 */ /* 0x000fe20000000000 */
[----:B------:R-:W-:Y:S02]  /*11e50*/  LOP3.LUT P0, RZ, R36, 0x800, RZ, 0xc0, !PT ;  /* 0x0000080024ff7812 */ /* 0x000fe4000780c0ff */
[----:B---3--:R-:W-:Y:S02]  /*11e60*/  ISETP.GE.U32.AND P5, PT, R8, R15, PT ;  /* 0x0000000f0800720c */ /* 0x008fe40003fa6070 */
[----:B------:R-:W0:Y:S01]  /*11e70*/  I2F.S8 R8, UR9 ;  /* 0x0000000900087d06 */ /* 0x000e220008001400 */
[----:B------:R-:W-:-:S07]  /*11e80*/  FADD R50, R50, 0.5 ;  /* 0x3f00000032327421 */ /* 0x000fce0000000000 */
[----:B------:R-:W1:Y:S01]  /*11e90*/  F2I.TRUNC.NTZ R28, R28 ;  /* 0x0000001c001c7305 */ /* 0x000e62000020f100 */
[----:B------:R-:W-:Y:S01]  /*11ea0*/  @!P0 VIADD R2, R2, 0x10 ;  /* 0x0000001002028836 */ /* 0x000fe20000000000 */
[----:B------:R-:W-:Y:S01]  /*11eb0*/  @P1 LOP3.LUT R34, R34, 0x4, RZ, 0xfc, !PT ;  /* 0x0000000422221812 */ /* 0x000fe200078efcff */
[----:B------:R-:W-:Y:S01]  /*11ec0*/  FADD R51, R51, 0.5 ;  /* 0x3f00000033337421 */ /* 0x000fe20000000000 */
[----:B------:R-:W2:Y:S01]  /*11ed0*/  LDCU.U8 UR10, c[0x3][0x1ad] ;  /* 0x00c035a0ff0a77ac */ /* 0x000ea20008000000 */
[-C--:B0-----:R-:W-:Y:S01]  /*11ee0*/  FFMA R55, R13, R8.reuse, -R22 ;  /* 0x000000080d377223 */ /* 0x081fe20000000816 */
[----:B------:R-:W-:Y:S01]  /*11ef0*/  FFMA R54, R0, R8, R9 ;  /* 0x0000000800367223 */ /* 0x000fe20000000009 */
[C---:B------:R-:W-:Y:S01]  /*11f00*/  IADD3 R8, P6, PT, R14.reuse, UR4, RZ ;  /* 0x000000040e087c10 */ /* 0x040fe2000ffde0ff */
[----:B------:R-:W0:Y:S03]  /*11f10*/  LDCU.U8 UR9, c[0x3][0x1ac] ;  /* 0x00c03580ff0977ac */ /* 0x000e260008000000 */
[----:B------:R-:W-:-:S02]  /*11f20*/  LEA.HI.X.SX32 R9, R14, UR5, 0x1, P6 ;  /* 0x000000050e097c11 */ /* 0x000fc4000b0f0eff */
[----:B------:R-:W-:Y:S01]  /*11f30*/  IADD3 R14, P2, PT, R6, UR4, RZ ;  /* 0x00000004060e7c10 */ /* 0x000fe2000ff5e0ff */
[----:B------:R-:W-:-:S03]  /*11f40*/  FADD R22, R49, 0.5 ;  /* 0x3f00000031167421 */ /* 0x000fc60000000000 */
[----:B------:R-:W-:Y:S02]  /*11f50*/  LEA.HI.X.SX32 R15, R6, UR5, 0x1, P2 ;  /* 0x00000005060f7c11 */ /* 0x000fe400090f0eff */
[----:B------:R-:W-:Y:S01]  /*11f60*/  LOP3.LUT P2, RZ, R36, 0x1000, RZ, 0xc0, !PT ;  /* 0x0000100024ff7812 */ /* 0x000fe2000784c0ff */
[----:B------:R-:W-:Y:S02]  /*11f70*/  IMAD.IADD R6, R10, 0x1, R27 ;  /* 0x000000010a067824 */ /* 0x000fe400078e021b */
[----:B------:R-:W3:Y:S01]  /*11f80*/  F2I.TRUNC.NTZ R27, R22 ;  /* 0x00000016001b7305 */ /* 0x000ee2000020f100 */
[----:B-1----:R-:W-:-:S07]  /*11f90*/  IMAD.IADD R19, R7, 0x1, R28 ;  /* 0x0000000107137824 */ /* 0x002fce00078e021c */
[----:B------:R-:W1:Y:S01]  /*11fa0*/  F2I.TRUNC.NTZ R50, R50 ;  /* 0x0000003200327305 */ /* 0x000e62000020f100 */
[----:B------:R-:W-:Y:S01]  /*11fb0*/  ISETP.NE.AND P0, PT, R48, RZ, PT ;  /* 0x000000ff3000720c */ /* 0x000fe20003f05270 */
[----:B------:R-:W-:Y:S01]  /*11fc0*/  @!P2 VIADD R2, R2, 0x20 ;  /* 0x000000200202a836 */ /* 0x000fe20000000000 */
[----:B------:R-:W-:Y:S01]  /*11fd0*/  ISETP.GE.AND P2, PT, R6, RZ, PT ;  /* 0x000000ff0600720c */ /* 0x000fe20003f46270 */
[----:B------:R-:W-:Y:S01]  /*11fe0*/  @!P3 VIADD R3, R3, 0x20 ;  /* 0x000000200303b836 */ /* 0x000fe20000000000 */
[----:B------:R-:W-:Y:S01]  /*11ff0*/  VIMNMX R6, PT, PT, R11, R6, PT ;  /* 0x000000060b067248 */ /* 0x000fe20003fe0100 */
[----:B------:R-:W5:Y:S01]  /*12000*/  LDG.E.U8 R14, desc[UR6][R14.64] ;  /* 0x000000060e0e7981 */ /* 0x000f62000c1e1100 */
[----:B---3--:R-:W-:Y:S02]  /*12010*/  IMAD.IADD R48, R10, 0x1, R27 ;  /* 0x000000010a307824 */ /* 0x008fe400078e021b */
[----:B------:R-:W-:Y:S02]  /*12020*/  SEL R6, R6, RZ, P2 ;  /* 0x000000ff06067207 */ /* 0x000fe40001000000 */
[----:B------:R-:W-:-:S02]  /*12030*/  ISETP.GE.AND P2, PT, R19, RZ, PT ;  /* 0x000000ff1300720c */ /* 0x000fc40003f46270 */
[----:B------:R-:W-:Y:S02]  /*12040*/  VIMNMX R19, PT, PT, R12, R19, PT ;  /* 0x000000130c137248 */ /* 0x000fe40003fe0100 */
[----:B------:R-:W-:Y:S01]  /*12050*/  VIMNMX R49, PT, PT, R11, R48, PT ;  /* 0x000000300b317248 */ /* 0x000fe20003fe0100 */
[----:B-1----:R-:W-:Y:S01]  /*12060*/  IMAD.IADD R27, R7, 0x1, R50 ;  /* 0x00000001071b7824 */ /* 0x002fe200078e0232 */
[----:B------:R-:W-:Y:S02]  /*12070*/  SEL R19, R19, RZ, P2 ;  /* 0x000000ff13137207 */ /* 0x000fe40001000000 */
[----:B------:R-:W-:Y:S02]  /*12080*/  ISETP.GE.AND P2, PT, R48, RZ, PT ;  /* 0x000000ff3000720c */ /* 0x000fe40003f46270 */
[----:B------:R-:W-:Y:S02]  /*12090*/  VIMNMX R52, PT, PT, R12, R27, PT ;  /* 0x0000001b0c347248 */ /* 0x000fe40003fe0100 */
[----:B------:R-:W-:-:S02]  /*120a0*/  SEL R49, R49, RZ, P2 ;  /* 0x000000ff31317207 */ /* 0x000fc40001000000 */
[----:B------:R-:W-:Y:S01]  /*120b0*/  ISETP.GE.AND P2, PT, R27, RZ, PT ;  /* 0x000000ff1b00720c */ /* 0x000fe20003f46270 */
[----:B------:R-:W-:-:S06]  /*120c0*/  FADD R27, R53, 0.5 ;  /* 0x3f000000351b7421 */ /* 0x000fcc0000000000 */
[----:B------:R-:W1:Y:S01]  /*120d0*/  F2I.TRUNC.NTZ R27, R27 ;  /* 0x0000001b001b7305 */ /* 0x000e62000020f100 */
[----:B------:R-:W-:Y:S02]  /*120e0*/  LOP3.LUT P1, RZ, R36, 0x200, RZ, 0xc0, !PT ;  /* 0x0000020024ff7812 */ /* 0x000fe4000782c0ff */
[----:B------:R-:W-:Y:S01]  /*120f0*/  SEL R52, R52, RZ, P2 ;  /* 0x000000ff34347207 */ /* 0x000fe20001000000 */
[----:B-1----:R-:W-:Y:S02]  /*12100*/  IMAD.IADD R22, R10, 0x1, R27 ;  /* 0x000000010a167824 */ /* 0x002fe400078e021b */
[----:B------:R-:W-:-:S08]  /*12110*/  FADD R27, R54, 0.5 ;  /* 0x3f000000361b7421 */ /* 0x000fd00000000000 */
[----:B------:R-:W-:Y:S01]  /*12120*/  @!P1 VIADD R4, R4, 0x8 ;  /* 0x0000000804049836 */ /* 0x000fe20000000000 */
[----:B------:R-:W-:Y:S02]  /*12130*/  LOP3.LUT P1, RZ, R36, 0x100, RZ, 0xc0, !PT ;  /* 0x0000010024ff7812 */ /* 0x000fe4000782c0ff */
[----:B------:R-:W-:Y:S02]  /*12140*/  ISETP.GE.AND P2, PT, R22, RZ, PT ;  /* 0x000000ff1600720c */ /* 0x000fe40003f46270 */
[----:B------:R-:W-:Y:S02]  /*12150*/  VIMNMX R48, PT, PT, R11, R22, PT ;  /* 0x000000160b307248 */ /* 0x000fe40003fe0100 */
[----:B------:R-:W1:Y:S08]  /*12160*/  F2I.TRUNC.NTZ R22, R51 ;  /* 0x0000003300167305 */ /* 0x000e70000020f100 */
[----:B------:R-:W3:Y:S01]  /*12170*/  F2I.TRUNC.NTZ R27, R27 ;  /* 0x0000001b001b7305 */ /* 0x000ee2000020f100 */
[----:B------:R-:W-:Y:S01]  /*12180*/  @!P1 VIADD R4, R4, 0x10 ;  /* 0x0000001004049836 */ /* 0x000fe20000000000 */
[----:B------:R-:W-:Y:S01]  /*12190*/  ISETP.NE.AND P1, PT, R41, RZ, PT ;  /* 0x000000ff2900720c */ /* 0x000fe20003f25270 */
[----:B-1----:R-:W-:Y:S01]  /*121a0*/  IMAD.IADD R41, R7, 0x1, R22 ;  /* 0x0000000107297824 */ /* 0x002fe200078e0216 */
[----:B------:R-:W-:-:S04]  /*121b0*/  SEL R48, R48, RZ, P2 ;  /* 0x000000ff30307207 */ /* 0x000fc80001000000 */
[----:B------:R-:W-:Y:S02]  /*121c0*/  ISETP.GE.AND P2, PT, R41, RZ, PT ;  /* 0x000000ff2900720c */ /* 0x000fe40003f46270 */
[----:B------:R-:W-:Y:S01]  /*121d0*/  VIMNMX R53, PT, PT, R12, R41, PT ;  /* 0x000000290c357248 */ /* 0x000fe20003fe0100 */
[----:B---3--:R-:W-:-:S03]  /*121e0*/  IMAD.IADD R22, R10, 0x1, R27 ;  /* 0x000000010a167824 */ /* 0x008fc600078e021b */
[----:B------:R-:W-:Y:S02]  /*121f0*/  SEL R53, R53, RZ, P2 ;  /* 0x000000ff35357207 */ /* 0x000fe40001000000 */
[----:B------:R-:W-:Y:S02]  /*12200*/  ISETP.GE.AND P2, PT, R22, RZ, PT ;  /* 0x000000ff1600720c */ /* 0x000fe40003f46270 */
[----:B------:R-:W-:Y:S01]  /*12210*/  VIMNMX R54, PT, PT, R11, R22, PT ;  /* 0x000000160b367248 */ /* 0x000fe20003fe0100 */
[----:B------:R-:W-:-:S06]  /*12220*/  FADD R22, R55, 0.5 ;  /* 0x3f00000037167421 */ /* 0x000fcc0000000000 */
[----:B------:R-:W1:Y:S08]  /*12230*/  F2I.TRUNC.NTZ R22, R22 ;  /* 0x0000001600167305 */ /* 0x000e70000020f100 */
[----:B--2---:R-:W2:Y:S01]  /*12240*/  I2F.S8 R28, UR10 ;  /* 0x0000000a001c7d06 */ /* 0x004ea20008001400 */
[----:B------:R-:W-:Y:S01]  /*12250*/  SEL R54, R54, RZ, P2 ;  /* 0x000000ff36367207 */ /* 0x000fe20001000000 */
[----:B-1----:R-:W-:-:S06]  /*12260*/  IMAD.IADD R41, R7, 0x1, R22 ;  /* 0x0000000107297824 */ /* 0x002fcc00078e0216 */
[----:B0-----:R-:W0:Y:S01]  /*12270*/  I2F.S8 R27, UR9 ;  /* 0x00000009001b7d06 */ /* 0x001e220008001400 */
[----:B------:R-:W-:Y:S02]  /*12280*/  ISETP.GE.AND P2, PT, R41, RZ, PT ;  /* 0x000000ff2900720c */ /* 0x000fe40003f46270 */
[----:B------:R-:W-:-:S04]  /*12290*/  VIMNMX R55, PT, PT, R12, R41, PT ;  /* 0x000000290c377248 */ /* 0x000fc80003fe0100 */
[----:B------:R-:W-:Y:S02]  /*122a0*/  SEL R55, R55, RZ, P2 ;  /* 0x000000ff37377207 */ /* 0x000fe40001000000 */
[----:B------:R-:W-:Y:S01]  /*122b0*/  ISETP.GE.U32.AND P2, PT, R18, R23, PT ;  /* 0x000000171200720c */ /* 0x000fe20003f46070 */
[-C--:B--2---:R-:W-:Y:S01]  /*122c0*/  FMUL R23, R13, R28.reuse ;  /* 0x0000001c0d177220 */ /* 0x084fe20000400000 */
[----:B------:R-:W-:-:S03]  /*122d0*/  FMUL R18, R0, R28 ;  /* 0x0000001c00127220 */ /* 0x000fc60000400000 */
[-C--:B0-----:R-:W-:Y:S01]  /*122e0*/  FFMA R23, R0, R27.reuse, R23 ;  /* 0x0000001b00177223 */ /* 0x081fe20000000017 */
[----:B------:R-:W-:-:S03]  /*122f0*/  FFMA R18, R13, R27, -R18 ;  /* 0x0000001b0d127223 */ /* 0x000fc60000000812 */
[----:B------:R-:W-:Y:S01]  /*12300*/  FADD R23, R23, 0.5 ;  /* 0x3f00000017177421 */ /* 0x000fe20000000000 */
[----:B------:R-:W-:-:S05]  /*12310*/  FADD R18, R18, 0.5 ;  /* 0x3f00000012127421 */ /* 0x000fca0000000000 */
[----:B------:R-:W0:Y:S01]  /*12320*/  F2I.TRUNC.NTZ R23, R23 ;  /* 0x0000001700177305 */ /* 0x000e22000020f100 */
[----:B------:R-:W1:Y:S07]  /*12330*/  LDCU.U8 UR10, c[0x3][0x1af] ;  /* 0x00c035e0ff0a77ac */ /* 0x000e6e0008000000 */
[----:B------:R-:W2:Y:S01]  /*12340*/  F2I.TRUNC.NTZ R18, R18 ;  /* 0x0000001200127305 */ /* 0x000ea2000020f100 */
[----:B------:R-:W3:Y:S01]  /*12350*/  LDCU.U8 UR9, c[0x3][0x1ae] ;  /* 0x00c035c0ff0977ac */ /* 0x000ee20008000000 */
[----:B0-----:R-:W-:-:S02]  /*12360*/  IMAD.IADD R22, R10, 0x1, R23 ;  /* 0x000000010a167824 */ /* 0x001fc400078e0217 */
[----:B------:R0:W4:Y:S03]  /*12370*/  LDG.E.U8 R23, desc[UR6][R20.64] ;  /* 0x0000000614177981 */ /* 0x000126000c1e1100 */
[----:B------:R-:W-:Y:S02]  /*12380*/  ISETP.GE.AND P3, PT, R22, RZ, PT ;  /* 0x000000ff1600720c */ /* 0x000fe40003f66270 */
[----:B------:R-:W-:Y:S01]  /*12390*/  VIMNMX R27, PT, PT, R11, R22, PT ;  /* 0x000000160b1b7248 */ /* 0x000fe20003fe0100 */
[----:B--2---:R-:W-:-:S03]  /*123a0*/  IMAD.IADD R41, R7, 0x1, R18 ;  /* 0x0000000107297824 */ /* 0x004fc600078e0212 */
[----:B------:R-:W-:Y:S02]  /*123b0*/  SEL R27, R27, RZ, P3 ;  /* 0x000000ff1b1b7207 */ /* 0x000fe40001800000 */
[----:B------:R-:W-:Y:S02]  /*123c0*/  ISETP.GE.AND P3, PT, R41, RZ, PT ;  /* 0x000000ff2900720c */ /* 0x000fe40003f66270 */
[----:B------:R-:W-:Y:S02]  /*123d0*/  VIMNMX R22, PT, PT, R12, R41, PT ;  /* 0x000000290c167248 */ /* 0x000fe40003fe0100 */
[----:B-1----:R-:W1:Y:S08]  /*123e0*/  I2F.S8 R41, UR10 ;  /* 0x0000000a00297d06 */ /* 0x002e700008001400 */
[----:B---3--:R-:W2:Y:S01]  /*123f0*/  I2F.S8 R28, UR9 ;  /* 0x00000009001c7d06 */ /* 0x008ea20008001400 */
[----:B------:R-:W0:Y:S01]  /*12400*/  LDCU.U8 UR10, c[0x3][0x1b1] ;  /* 0x00c03620ff0a77ac */ /* 0x000e220008000000 */
[----:B------:R-:W3:Y:S01]  /*12410*/  LDCU.U8 UR9, c[0x3][0x1b0] ;  /* 0x00c03600ff0977ac */ /* 0x000ee20008000000 */
[-C--:B-1----:R-:W-:Y:S01]  /*12420*/  FMUL R18, R0, R41.reuse ;  /* 0x0000002900127220 */ /* 0x082fe20000400000 */
[----:B------:R-:W-:-:S04]  /*12430*/  FMUL R41, R13, R41 ;  /* 0x000000290d297220 */ /* 0x000fc80000400000 */
[-C--:B--2---:R-:W-:Y:S01]  /*12440*/  FFMA R41, R0, R28.reuse, R41 ;  /* 0x0000001c00297223 */ /* 0x084fe20000000029 */
[----:B------:R-:W-:-:S03]  /*12450*/  FFMA R18, R13, R28, -R18 ;  /* 0x0000001c0d127223 */ /* 0x000fc60000000812 */
[----:B------:R-:W-:Y:S01]  /*12460*/  FADD R41, R41, 0.5 ;  /* 0x3f00000029297421 */ /* 0x000fe20000000000 */
[----:B------:R-:W-:-:S05]  /*12470*/  FADD R18, R18, 0.5 ;  /* 0x3f00000012127421 */ /* 0x000fca0000000000 */
[----:B------:R-:W1:Y:S08]  /*12480*/  F2I.TRUNC.NTZ R41, R41 ;  /* 0x0000002900297305 */ /* 0x000e70000020f100 */
[----:B------:R-:W2:Y:S01]  /*12490*/  F2I.TRUNC.NTZ R18, R18 ;  /* 0x0000001200127305 */ /* 0x000ea2000020f100 */
[----:B------:R-:W-:Y:S01]  /*124a0*/  SEL R22, R22, RZ, P3 ;  /* 0x000000ff16167207 */ /* 0x000fe20001800000 */
[----:B-1----:R-:W-:-:S06]  /*124b0*/  IMAD.IADD R28, R10, 0x1, R41 ;  /* 0x000000010a1c7824 */ /* 0x002fcc00078e0229 */
[----:B0-----:R-:W0:Y:S01]  /*124c0*/  I2F.S8 R20, UR10 ;  /* 0x0000000a00147d06 */ /* 0x001e220008001400 */
[----:B------:R-:W-:Y:S02]  /*124d0*/  ISETP.GE.AND P3, PT, R28, RZ, PT ;  /* 0x000000ff1c00720c */ /* 0x000fe40003f66270 */
[----:B------:R-:W-:Y:S01]  /*124e0*/  VIMNMX R50, PT, PT, R11, R28, PT ;  /* 0x0000001c0b327248 */ /* 0x000fe20003fe0100 */
[----:B--2---:R-:W-:-:S03]  /*124f0*/  IMAD.IADD R17, R7, 0x1, R18 ;  /* 0x0000000107117824 */ /* 0x004fc600078e0212 */
[----:B------:R-:W-:Y:S02]  /*12500*/  SEL R50, R50, RZ, P3 ;  /* 0x000000ff32327207 */ /* 0x000fe40001800000 */
[----:B------:R-:W-:Y:S02]  /*12510*/  ISETP.GE.AND P3, PT, R17, RZ, PT ;  /* 0x000000ff1100720c */ /* 0x000fe40003f66270 */
[----:B------:R-:W-:Y:S02]  /*12520*/  VIMNMX R51, PT, PT, R12, R17, PT ;  /* 0x000000110c337248 */ /* 0x000fe40003fe0100 */
[----:B---3--:R-:W1:Y:S01]  /*12530*/  I2F.S8 R17, UR9 ;  /* 0x0000000900117d06 */ /* 0x008e620008001400 */
[-C--:B0-----:R-:W-:Y:S01]  /*12540*/  FMUL R21, R13, R20.reuse ;  /* 0x000000140d157220 */ /* 0x081fe20000400000 */
[----:B------:R-:W-:Y:S02]  /*12550*/  SEL R51, R51, RZ, P3 ;  /* 0x000000ff33337207 */ /* 0x000fe40001800000 */
[----:B------:R-:W-:Y:S01]  /*12560*/  ISETP.GE.U32.AND P3, PT, R26, R29, PT ;  /* 0x0000001d1a00720c */ /* 0x000fe20003f66070 */
[----:B------:R-:W-:-:S02]  /*12570*/  FMUL R26, R0, R20 ;  /* 0x00000014001a7220 */ /* 0x000fc40000400000 */
[----:B------:R-:W2:Y:S01]  /*12580*/  LDG.E.U8 R20, desc[UR6][R30.64] ;  /* 0x000000061e147981 */ /* 0x000ea2000c1e1100 */
[-C--:B-1----:R-:W-:Y:S01]  /*12590*/  FFMA R21, R0, R17.reuse, R21 ;  /* 0x0000001100157223 */ /* 0x082fe20000000015 */
[----:B------:R-:W-:-:S03]  /*125a0*/  FFMA R26, R13, R17, -R26 ;  /* 0x000000110d1a7223 */ /* 0x000fc6000000081a */
[----:B------:R-:W-:-:S06]  /*125b0*/  FADD R17, R21, 0.5 ;  /* 0x3f00000015117421 */ /* 0x000fcc0000000000 */
[----:B------:R-:W0:Y:S02]  /*125c0*/  F2I.TRUNC.NTZ R17, R17 ;  /* 0x0000001100117305 */ /* 0x000e24000020f100 */
[----:B0-----:R-:W-:Y:S02]  /*125d0*/  IMAD.IADD R18, R10, 0x1, R17 ;  /* 0x000000010a127824 */ /* 0x001fe400078e0211 */
[----:B------:R0:W2:Y:S01]  /*125e0*/  LDG.E.U8 R17, desc[UR6][R24.64] ;  /* 0x0000000618117981 */ /* 0x0000a2000c1e1100 */
[----:B------:R-:W-:Y:S01]  /*125f0*/  FADD R26, R26, 0.5 ;  /* 0x3f0000001a1a7421 */ /* 0x000fe20000000000 */
[----:B------:R-:W1:Y:S05]  /*12600*/  LDCU.U8 UR10, c[0x3][0x1b3] ;  /* 0x00c03660ff0a77ac */ /* 0x000e6a0008000000 */
[----:B------:R-:W3:Y:S01]  /*12610*/  F2I.TRUNC.NTZ R26, R26 ;  /* 0x0000001a001a7305 */ /* 0x000ee2000020f100 */
[----:B------:R-:W0:Y:S01]  /*12620*/  LDCU.U8 UR9, c[0x3][0x1b2] ;  /* 0x00c03640ff0977ac */ /* 0x000e220008000000 */
[----:B------:R-:W-:-:S02]  /*12630*/  @P3 LOP3.LUT R37, R37, 0x1, RZ, 0xfc, !PT ;  /* 0x0000000125253812 */ /* 0x000fc400078efcff */
[----:B------:R-:W-:Y:S02]  /*12640*/  ISETP.GE.AND P3, PT, R18, RZ, PT ;  /* 0x000000ff1200720c */ /* 0x000fe40003f66270 */
[----:B------:R-:W-:-:S04]  /*12650*/  VIMNMX R21, PT, PT, R11, R18, PT ;  /* 0x000000120b157248 */ /* 0x000fc80003fe0100 */
[----:B------:R-:W-:Y:S01]  /*12660*/  SEL R21, R21, RZ, P3 ;  /* 0x000000ff15157207 */ /* 0x000fe20001800000 */
[----:B---3--:R-:W-:-:S05]  /*12670*/  IMAD.IADD R29, R7, 0x1, R26 ;  /* 0x00000001071d7824 */ /* 0x008fca00078e021a */
[----:B------:R-:W-:Y:S02]  /*12680*/  ISETP.GE.AND P3, PT, R29, RZ, PT ;  /* 0x000000ff1d00720c */ /* 0x000fe40003f66270 */
[----:B------:R-:W-:Y:S02]  /*12690*/  VIMNMX R18, PT, PT, R12, R29, PT ;  /* 0x0000001d0c127248 */ /* 0x000fe40003fe0100 */
[----:B-1----:R-:W1:Y:S08]  /*126a0*/  I2F.S8 R29, UR10 ;  /* 0x0000000a001d7d06 */ /* 0x002e700008001400 */
[----:B0-----:R-:W0:Y:S01]  /*126b0*/  I2F.S8 R28, UR9 ;  /* 0x00000009001c7d06 */ /* 0x001e220008001400 */
[----:B------:R-:W3:Y:S01]  /*126c0*/  LDCU.U8 UR10, c[0x3][0x1b5] ;  /* 0x00c036a0ff0a77ac */ /* 0x000ee20008000000 */
[----:B------:R-:W5:Y:S01]  /*126d0*/  LDCU.U8 UR9, c[0x3][0x1b4] ;  /* 0x00c03680ff0977ac */ /* 0x000f620008000000 */
[-C--:B-1----:R-:W-:Y:S01]  /*126e0*/  FMUL R26, R0, R29.reuse ;  /* 0x0000001d001a7220 */ /* 0x082fe20000400000 */
[----:B------:R-:W-:-:S04]  /*126f0*/  FMUL R29, R13, R29 ;  /* 0x0000001d0d1d7220 */ /* 0x000fc80000400000 */
[-C--:B0-----:R-:W-:Y:S01]  /*12700*/  FFMA R29, R0, R28.reuse, R29 ;  /* 0x0000001c001d7223 */ /* 0x081fe2000000001d */
[----:B------:R-:W-:-:S03]  /*12710*/  FFMA R26, R13, R28, -R26 ;  /* 0x0000001c0d1a7223 */ /* 0x000fc6000000081a */
[----:B------:R-:W-:Y:S01]  /*12720*/  FADD R41, R29, 0.5 ;  /* 0x3f0000001d297421 */ /* 0x000fe20000000000 */
[----:B------:R-:W-:-:S05]  /*12730*/  FADD R26, R26, 0.5 ;  /* 0x3f0000001a1a7421 */ /* 0x000fca0000000000 */
[----:B------:R-:W0:Y:S08]  /*12740*/  F2I.TRUNC.NTZ R41, R41 ;  /* 0x0000002900297305 */ /* 0x000e30000020f100 */
[----:B------:R-:W1:Y:S01]  /*12750*/  F2I.TRUNC.NTZ R26, R26 ;  /* 0x0000001a001a7305 */ /* 0x000e62000020f100 */
[----:B------:R-:W-:Y:S01]  /*12760*/  SEL R18, R18, RZ, P3 ;  /* 0x000000ff12127207 */ /* 0x000fe20001800000 */
[----:B0-----:R-:W-:-:S05]  /*12770*/  IMAD.IADD R24, R10, 0x1, R41 ;  /* 0x000000010a187824 */ /* 0x001fca00078e0229 */
[----:B------:R-:W-:Y:S02]  /*12780*/  ISETP.GE.AND P3, PT, R24, RZ, PT ;  /* 0x000000ff1800720c */ /* 0x000fe40003f66270 */
[----:B------:R-:W-:Y:S01]  /*12790*/  VIMNMX R29, PT, PT, R11, R24, PT ;  /* 0x000000180b1d7248 */ /* 0x000fe20003fe0100 */
[----:B-1----:R-:W-:-:S03]  /*127a0*/  IMAD.IADD R25, R7, 0x1, R26 ;  /* 0x0000000107197824 */ /* 0x002fc600078e021a */
[----:B------:R-:W-:Y:S02]  /*127b0*/  SEL R29, R29, RZ, P3 ;  /* 0x000000ff1d1d7207 */ /* 0x000fe40001800000 */
[----:B------:R-:W-:Y:S02]  /*127c0*/  ISETP.GE.AND P3, PT, R25, RZ, PT ;  /* 0x000000ff1900720c */ /* 0x000fe40003f66270 */
[----:B------:R-:W-:Y:S02]  /*127d0*/  VIMNMX R28, PT, PT, R12, R25, PT ;  /* 0x000000190c1c7248 */ /* 0x000fe40003fe0100 */
[----:B---3--:R-:W0:Y:S08]  /*127e0*/  I2F.S8 R25, UR10 ;  /* 0x0000000a00197d06 */ /* 0x008e300008001400 */
[----:B-----5:R-:W1:Y:S01]  /*127f0*/  I2F.S8 R24, UR9 ;  /* 0x0000000900187d06 */ /* 0x020e620008001400 */
[----:B------:R-:W-:Y:S01]  /*12800*/  SEL R28, R28, RZ, P3 ;  /* 0x000000ff1c1c7207 */ /* 0x000fe20001800000 */
[----:B------:R-:W3:Y:S01]  /*12810*/  LDCU.U8 UR10, c[0x3][0x1b7] ;  /* 0x00c036e0ff0a77ac */ /* 0x000ee20008000000 */
[----:B------:R-:W5:Y:S05]  /*12820*/  LDCU.U8 UR9, c[0x3][0x1b6] ;  /* 0x00c036c0ff0977ac */ /* 0x000f6a0008000000 */
[----:B---3--:R-:W-:Y:S01]  /*12830*/  I2F.S8 R26, UR10 ;  /* 0x0000000a001a7d06 */ /* 0x008fe20008001400 */
[----:B----4-:R-:W-:Y:S01]  /*12840*/  ISETP.GE.U32.AND P3, PT, R16, R23, PT ;  /* 0x000000171000720c */ /* 0x010fe20003f66070 */
[-C--:B0-----:R-:W-:Y:S01]  /*12850*/  FMUL R16, R0, R25.reuse ;  /* 0x0000001900107220 */ /* 0x081fe20000400000 */
[----:B------:R-:W-:-:S04]  /*12860*/  FMUL R25, R13, R25 ;  /* 0x000000190d197220 */ /* 0x000fc80000400000 */
[----:B-1----:R-:W-:-:S04]  /*12870*/  FFMA R25, R0, R24, R25 ;  /* 0x0000001800197223 */ /* 0x002fc80000000019 */
[----:B------:R-:W-:-:S06]  /*12880*/  FADD R23, R25, 0.5 ;  /* 0x3f00000019177421 */ /* 0x000fcc0000000000 */
[----:B------:R-:W0:Y:S01]  /*12890*/  F2I.TRUNC.NTZ R23, R23 ;  /* 0x0000001700177305 */ /* 0x000e22000020f100 */
[----:B------:R-:W-:-:S04]  /*128a0*/  FFMA R16, R13, R24, -R16 ;  /* 0x000000180d107223 */ /* 0x000fc80000000810 */
[----:B------:R-:W-:-:S06]  /*128b0*/  FADD R16, R16, 0.5 ;  /* 0x3f00000010107421 */ /* 0x000fcc0000000000 */
[----:B------:R-:W1:Y:S01]  /*128c0*/  F2I.TRUNC.NTZ R16, R16 ;  /* 0x0000001000107305 */ /* 0x000e62000020f100 */
[----:B0-----:R-:W-:-:S07]  /*128d0*/  IMAD.IADD R24, R10, 0x1, R23 ;  /* 0x000000010a187824 */ /* 0x001fce00078e0217 */
[----:B-----5:R-:W0:Y:S01]  /*128e0*/  I2F.S8 R23, UR9 ;  /* 0x0000000900177d06 */ /* 0x020e220008001400 */
[-C--:B------:R-:W-:Y:S01]  /*128f0*/  FMUL R31, R13, R26.reuse ;  /* 0x0000001a0d1f7220 */ /* 0x080fe20000400000 */
[----:B------:R-:W-:Y:S01]  /*12900*/  LOP3.LUT R38, R38, 0xbfffffff, RZ, 0xc0, !PT ;  /* 0xbfffffff26267812 */ /* 0x000fe200078ec0ff */
[----:B------:R-:W3:Y:S01]  /*12910*/  LDCU.U8 UR10, c[0x3][0x1b9] ;  /* 0x00c03720ff0a77ac */ /* 0x000ee20008000000 */
[----:B-1----:R-:W-:Y:S02]  /*12920*/  IMAD.IADD R25, R7, 0x1, R16 ;  /* 0x0000000107197824 */ /* 0x002fe400078e0210 */
[C---:B------:R-:W-:Y:S01]  /*12930*/  FMUL R16, R0.reuse, R26 ;  /* 0x0000001a00107220 */ /* 0x040fe20000400000 */
[----:B------:R-:W1:Y:S01]  /*12940*/  LDCU.U8 UR9, c[0x3][0x1b8] ;  /* 0x00c03700ff0977ac */ /* 0x000e620008000000 */
[-C--:B0-----:R-:W-:Y:S02]  /*12950*/  FFMA R31, R0, R23.reuse, R31 ;  /* 0x00000017001f7223 */ /* 0x081fe4000000001f */
[----:B------:R-:W-:-:S02]  /*12960*/  FFMA R16, R13, R23, -R16 ;  /* 0x000000170d107223 */ /* 0x000fc40000000810 */
[----:B------:R-:W-:Y:S02]  /*12970*/  FADD R31, R31, 0.5 ;  /* 0x3f0000001f1f7421 */ /* 0x000fe40000000000 */
[----:B------:R-:W-:-:S04]  /*12980*/  FADD R16, R16, 0.5 ;  /* 0x3f00000010107421 */ /* 0x000fc80000000000 */
[----:B------:R-:W0:Y:S01]  /*12990*/  F2I.TRUNC.NTZ R31, R31 ;  /* 0x0000001f001f7305 */ /* 0x000e22000020f100 */
[----:B------:R-:W-:Y:S02]  /*129a0*/  @P3 LOP3.LUT R38, R38, 0x40000000, RZ, 0xfc, !PT ;  /* 0x4000000026263812 */ /* 0x000fe400078efcff */
[----:B------:R-:W-:-:S05]  /*129b0*/  ISETP.GE.AND P3, PT, R24, RZ, PT ;  /* 0x000000ff1800720c */ /* 0x000fca0003f66270 */
[----:B------:R-:W4:Y:S01]  /*129c0*/  F2I.TRUNC.NTZ R16, R16 ;  /* 0x0000001000107305 */ /* 0x000f22000020f100 */
[----:B------:R-:W-:-:S04]  /*129d0*/  VIMNMX R24, PT, PT, R11, R24, PT ;  /* 0x000000180b187248 */ /* 0x000fc80003fe0100 */
[----:B------:R-:W-:Y:S02]  /*129e0*/  SEL R24, R24, RZ, P3 ;  /* 0x000000ff18187207 */ /* 0x000fe40001800000 */
[----:B------:R-:W-:Y:S01]  /*129f0*/  ISETP.GE.AND P3, PT, R25, RZ, PT ;  /* 0x000000ff1900720c */ /* 0x000fe20003f66270 */
[----:B0-----:R-:W-:Y:S01]  /*12a00*/  IMAD.IADD R26, R10, 0x1, R31 ;  /* 0x000000010a1a7824 */ /* 0x001fe200078e021f */
[----:B------:R-:W-:-:S04]  /*12a10*/  VIMNMX R25, PT, PT, R12, R25, PT ;  /* 0x000000190c197248 */ /* 0x000fc80003fe0100 */
[----:B------:R-:W-:Y:S02]  /*12a20*/  SEL R25, R25, RZ, P3 ;  /* 0x000000ff19197207 */ /* 0x000fe40001800000 */
[----:B------:R-:W-:Y:S01]  /*12a30*/  ISETP.GE.AND P3, PT, R26, RZ, PT ;  /* 0x000000ff1a00720c */ /* 0x000fe20003f66270 */
[----:B----4-:R-:W-:Y:S01]  /*12a40*/  IMAD.IADD R23, R7, 0x1, R16 ;  /* 0x0000000107177824 */ /* 0x010fe200078e0210 */
[----:B------:R-:W-:Y:S02]  /*12a50*/  VIMNMX R41, PT, PT, R11, R26, PT ;  /* 0x0000001a0b297248 */ /* 0x000fe40003fe0100 */
[----:B---3--:R-:W0:Y:S02]  /*12a60*/  I2F.S8 R26, UR10 ;  /* 0x0000000a001a7d06 */ /* 0x008e240008001400 */
[----:B------:R-:W-:Y:S02]  /*12a70*/  SEL R41, R41, RZ, P3 ;  /* 0x000000ff29297207 */ /* 0x000fe40001800000 */
[----:B------:R-:W-:-:S02]  /*12a80*/  ISETP.GE.AND P3, PT, R23, RZ, PT ;  /* 0x000000ff1700720c */ /* 0x000fc40003f66270 */
[----:B------:R-:W-:Y:S02]  /*12a90*/  VIMNMX R30, PT, PT, R12, R23, PT ;  /* 0x000000170c1e7248 */ /* 0x000fe40003fe0100 */
[----:B-1----:R-:W1:Y:S02]  /*12aa0*/  I2F.S8 R23, UR9 ;  /* 0x0000000900177d06 */ /* 0x002e640008001400 */
[----:B------:R-:W-:Y:S02]  /*12ab0*/  SEL R30, R30, RZ, P3 ;  /* 0x000000ff1e1e7207 */ /* 0x000fe40001800000 */
[----:B--2---:R-:W-:Y:S01]  /*12ac0*/  ISETP.GE.U32.AND P3, PT, R17, R20, PT ;  /* 0x000000141100720c */ /* 0x004fe20003f66070 */
[-C--:B0-----:R-:W-:Y:S01]  /*12ad0*/  FMUL R17, R13, R26.reuse ;  /* 0x0000001a0d117220 */ /* 0x081fe20000400000 */
[----:B------:R-:W-:-:S03]  /*12ae0*/  FMUL R20, R0, R26 ;  /* 0x0000001a00147220 */ /* 0x000fc60000400000 */
[-C--:B-1----:R-:W-:Y:S01]  /*12af0*/  FFMA R17, R0, R23.reuse, R17 ;  /* 0x0000001700117223 */ /* 0x082fe20000000011 */
[----:B------:R-:W-:-:S03]  /*12b00*/  FFMA R20, R13, R23, -R20 ;  /* 0x000000170d147223 */ /* 0x000fc60000000814 */
[----:B------:R-:W-:Y:S01]  /*12b10*/  FADD R17, R17, 0.5 ;  /* 0x3f00000011117421 */ /* 0x000fe20000000000 */
[----:B------:R-:W-:-:S05]  /*12b20*/  FADD R20, R20, 0.5 ;  /* 0x3f00000014147421 */ /* 0x000fca0000000000 */
[----:B------:R-:W0:Y:S08]  /*12b30*/  F2I.TRUNC.NTZ R17, R17 ;  /* 0x0000001100117305 */ /* 0x000e30000020f100 */
[----:B------:R-:W1:Y:S01]  /*12b40*/  F2I.TRUNC.NTZ R20, R20 ;  /* 0x0000001400147305 */ /* 0x000e62000020f100 */
[----:B------:R-:W-:Y:S01]  /*12b50*/  LOP3.LUT R38, R38, 0xdfffffff, RZ, 0xc0, !PT ;  /* 0xdfffffff26267812 */ /* 0x000fe200078ec0ff */
[----:B0-----:R-:W-:-:S03]  /*12b60*/  IMAD.IADD R16, R10, 0x1, R17 ;  /* 0x000000010a107824 */ /* 0x001fc600078e0211 */
[----:B------:R-:W-:Y:S02]  /*12b70*/  @P3 LOP3.LUT R38, R38, 0x20000000, RZ, 0xfc, !PT ;  /* 0x2000000026263812 */ /* 0x000fe400078efcff */
[----:B------:R-:W-:Y:S02]  /*12b80*/  ISETP.GE.AND P3, PT, R16, RZ, PT ;  /* 0x000000ff1000720c */ /* 0x000fe40003f66270 */
[----:B------:R-:W-:Y:S01]  /*12b90*/  VIMNMX R31, PT, PT, R11, R16, PT ;  /* 0x000000100b1f7248 */ /* 0x000fe20003fe0100 */
[----:B-1----:R-:W-:-:S03]  /*12ba0*/  IMAD.IADD R23, R7, 0x1, R20 ;  /* 0x0000000107177824 */ /* 0x002fc600078e0214 */
[----:B------:R-:W-:Y:S02]  /*12bb0*/  SEL R31, R31, RZ, P3 ;  /* 0x000000ff1f1f7207 */ /* 0x000fe40001800000 */
[----:B------:R-:W-:Y:S02]  /*12bc0*/  ISETP.GE.AND P3, PT, R23, RZ, PT ;  /* 0x000000ff1700720c */ /* 0x000fe40003f66270 */
[----:B------:R-:W-:Y:S02]  /*12bd0*/  VIMNMX R26, PT, PT, R12, R23, PT ;  /* 0x000000170c1a7248 */ /* 0x000fe40003fe0100 */
[----:B------:R0:W2:Y:S01]  /*12be0*/  LDG.E.U8 R23, desc[UR6][R46.64] ;  /* 0x000000062e177981 */ /* 0x0000a2000c1e1100 */
[----:B------:R-:W1:Y:S01]  /*12bf0*/  LDCU.U8 UR10, c[0x3][0x1bb] ;  /* 0x00c03760ff0a77ac */ /* 0x000e620008000000 */
[----:B------:R-:W3:Y:S01]  /*12c00*/  LDCU.U8 UR9, c[0x3][0x1ba] ;  /* 0x00c03740ff0977ac */ /* 0x000ee20008000000 */
[----:B-1----:R-:W1:Y:S08]  /*12c10*/  I2F.S8 R17, UR10 ;  /* 0x0000000a00117d06 */ /* 0x002e700008001400 */
[----:B---3--:R-:W3:Y:S01]  /*12c20*/  I2F.S8 R16, UR9 ;  /* 0x0000000900107d06 */ /* 0x008ee20008001400 */
[----:B------:R-:W4:Y:S01]  /*12c30*/  LDCU.U8 UR10, c[0x3][0x1bd] ;  /* 0x00c037a0ff0a77ac */ /* 0x000f220008000000 */
[----:B------:R-:W5:Y:S01]  /*12c40*/  LDCU.U8 UR9, c[0x3][0x1bc] ;  /* 0x00c03780ff0977ac */ /* 0x000f620008000000 */
[-C--:B-1----:R-:W-:Y:S01]  /*12c50*/  FMUL R20, R0, R17.reuse ;  /* 0x0000001100147220 */ /* 0x082fe20000400000 */
[----:B------:R-:W-:-:S04]  /*12c60*/  FMUL R17, R13, R17 ;  /* 0x000000110d117220 */ /* 0x000fc80000400000 */
[----:B---3--:R-:W-:-:S04]  /*12c70*/  FFMA R17, R0, R16, R17 ;  /* 0x0000001000117223 */ /* 0x008fc80000000011 */
[----:B------:R-:W-:Y:S01]  /*12c80*/  FADD R17, R17, 0.5 ;  /* 0x3f00000011117421 */ /* 0x000fe20000000000 */
[----:B------:R-:W-:-:S05]  /*12c90*/  FFMA R20, R13, R16, -R20 ;  /* 0x000000100d147223 */ /* 0x000fca0000000814 */
[----:B------:R-:W1:Y:S01]  /*12ca0*/  F2I.TRUNC.NTZ R17, R17 ;  /* 0x0000001100117305 */ /* 0x000e62000020f100 */
[----:B------:R-:W-:-:S07]  /*12cb0*/  FADD R20, R20, 0.5 ;  /* 0x3f00000014147421 */ /* 0x000fce0000000000 */
[----:B------:R-:W3:Y:S01]  /*12cc0*/  F2I.TRUNC.NTZ R20, R20 ;  /* 0x0000001400147305 */ /* 0x000ee2000020f100 */
[----:B------:R-:W-:Y:S01]  /*12cd0*/  SEL R26, R26, RZ, P3 ;  /* 0x000000ff1a1a7207 */ /* 0x000fe20001800000 */
[----:B-1----:R-:W-:-:S06]  /*12ce0*/  IMAD.IADD R16, R10, 0x1, R17 ;  /* 0x000000010a107824 */ /* 0x002fcc00078e0211 */
[----:B----4-:R-:W1:Y:S01]  /*12cf0*/  I2F.S8 R17, UR10 ;  /* 0x0000000a00117d06 */ /* 0x010e620008001400 */
[----:B------:R-:W-:Y:S02]  /*12d00*/  ISETP.GE.AND P3, PT, R16, RZ, PT ;  /* 0x000000ff1000720c */ /* 0x000fe40003f66270 */
[----:B------:R-:W-:-:S05]  /*12d10*/  VIMNMX R42, PT, PT, R11, R16, PT ;  /* 0x000000100b2a7248 */ /* 0x000fca0003fe0100 */
[----:B-----5:R-:W4:Y:S01]  /*12d20*/  I2F.S8 R16, UR9 ;  /* 0x0000000900107d06 */ /* 0x020f220008001400 */
[----:B---3--:R-:W-:Y:S01]  /*12d30*/  IMAD.IADD R33, R7, 0x1, R20 ;  /* 0x0000000107217824 */ /* 0x008fe200078e0214 */
[----:B------:R-:W-:-:S04]  /*12d40*/  SEL R42, R42, RZ, P3 ;  /* 0x000000ff2a2a7207 */ /* 0x000fc80001800000 */
[----:B------:R-:W-:Y:S02]  /*12d50*/  ISETP.GE.AND P3, PT, R33, RZ, PT ;  /* 0x000000ff2100720c */ /* 0x000fe40003f66270 */
[----:B------:R-:W-:Y:S01]  /*12d60*/  VIMNMX R45, PT, PT, R12, R33, PT ;  /* 0x000000210c2d7248 */ /* 0x000fe20003fe0100 */
[----:B-1----:R-:W-:-:S03]  /*12d70*/  FMUL R33, R13, R17 ;  /* 0x000000110d217220 */ /* 0x002fc60000400000 */
[----:B------:R-:W-:Y:S02]  /*12d80*/  SEL R45, R45, RZ, P3 ;  /* 0x000000ff2d2d7207 */ /* 0x000fe40001800000 */
[----:B------:R-:W-:Y:S01]  /*12d90*/  ISETP.GE.U32.AND P3, PT, R32, R43, PT ;  /* 0x0000002b2000720c */ /* 0x000fe20003f66070 */
[C---:B------:R-:W-:Y:S01]  /*12da0*/  FMUL R32, R0.reuse, R17 ;  /* 0x0000001100207220 */ /* 0x040fe20000400000 */
[----:B----4-:R-:W-:-:S03]  /*12db0*/  FFMA R33, R0, R16, R33 ;  /* 0x0000001000217223 */ /* 0x010fc60000000021 */
[----:B------:R-:W-:Y:S01]  /*12dc0*/  FFMA R17, R13, R16, -R32 ;  /* 0x000000100d117223 */ /* 0x000fe20000000820 */
[----:B------:R-:W-:-:S04]  /*12dd0*/  FADD R16, R33, 0.5 ;  /* 0x3f00000021107421 */ /* 0x000fc80000000000 */
[----:B------:R-:W1:Y:S01]  /*12de0*/  F2I.TRUNC.NTZ R33, R16 ;  /* 0x0000001000217305 */ /* 0x000e62000020f100 */
[----:B------:R-:W-:-:S04]  /*12df0*/  LOP3.LUT R38, R38, 0x7fffffff, RZ, 0xc0, !PT ;  /* 0x7fffffff26267812 */ /* 0x000fc800078ec0ff */
[----:B------:R-:W-:Y:S01]  /*12e00*/  @P3 LOP3.LUT R38, R38, 0x80000000, RZ, 0xfc, !PT ;  /* 0x8000000026263812 */ /* 0x000fe200078efcff */
[----:B------:R-:W3:Y:S01]  /*12e10*/  LDCU.U8 UR10, c[0x3][0x1bf] ;  /* 0x00c037e0ff0a77ac */ /* 0x000ee20008000000 */
[----:B-1----:R-:W-:-:S05]  /*12e20*/  IMAD.IADD R20, R10, 0x1, R33 ;  /* 0x000000010a147824 */ /* 0x002fca00078e0221 */
[----:B------:R-:W-:Y:S02]  /*12e30*/  ISETP.GE.AND P3, PT, R20, RZ, PT ;  /* 0x000000ff1400720c */ /* 0x000fe40003f66270 */
[----:B------:R-:W-:Y:S01]  /*12e40*/  VIMNMX R32, PT, PT, R11, R20, PT ;  /* 0x000000140b207248 */ /* 0x000fe20003fe0100 */
[----:B------:R-:W-:Y:S01]  /*12e50*/  FADD R20, R17, 0.5 ;  /* 0x3f00000011147421 */ /* 0x000fe20000000000 */
[----:B------:R-:W1:Y:S05]  /*12e60*/  LDCU.U8 UR9, c[0x3][0x1be] ;  /* 0x00c037c0ff0977ac */ /* 0x000e6a0008000000 */
[----:B------:R-:W4:Y:S01]  /*12e70*/  F2I.TRUNC.NTZ R20, R20 ;  /* 0x0000001400147305 */ /* 0x000f22000020f100 */
[----:B------:R-:W-:Y:S01]  /*12e80*/  SEL R32, R32, RZ, P3 ;  /* 0x000000ff20207207 */ /* 0x000fe20001800000 */
[----:B------:R-:W-:-:S06]  /*12e90*/  IMAD R6, R6, UR8, R19 ;  /* 0x0000000806067c24 */ /* 0x000fcc000f8e0213 */
[----:B---3--:R-:W3:Y:S01]  /*12ea0*/  I2F.S8 R43, UR10 ;  /* 0x0000000a002b7d06 */ /* 0x008ee20008001400 */
[----:B----4-:R-:W-:-:S07]  /*12eb0*/  IMAD.IADD R17, R7, 0x1, R20 ;  /* 0x0000000107117824 */ /* 0x010fce00078e0214 */
[----:B-1----:R-:W1:Y:S01]  /*12ec0*/  I2F.S8 R20, UR9 ;  /* 0x0000000900147d06 */ /* 0x002e620008001400 */
[----:B------:R-:W-:Y:S01]  /*12ed0*/  IMAD R49, R49, UR8, R52 ;  /* 0x0000000831317c24 */ /* 0x000fe2000f8e0234 */
[----:B------:R-:W4:Y:S01]  /*12ee0*/  LDCU.U8 UR10, c[0x3][0x1c1] ;  /* 0x00c03820ff0a77ac */ /* 0x000f220008000000 */
[----:B------:R-:W-:Y:S02]  /*12ef0*/  ISETP.GE.AND P3, PT, R17, RZ, PT ;  /* 0x000000ff1100720c */ /* 0x000fe40003f66270 */
[----:B------:R-:W-:Y:S01]  /*12f00*/  VIMNMX R33, PT, PT, R12, R17, PT ;  /* 0x000000110c217248 */ /* 0x000fe20003fe0100 */
[----:B------:R-:W5:Y:S03]  /*12f10*/  LDCU.U8 UR9, c[0x3][0x1c0] ;  /* 0x00c03800ff0977ac */ /* 0x000f660008000000 */
[----:B------:R-:W-:Y:S02]  /*12f20*/  SEL R33, R33, RZ, P3 ;  /* 0x000000ff21217207 */ /* 0x000fe40001800000 */
[----:B------:R-:W-:Y:S01]  /*12f30*/  IADD3 R16, P3, PT, R6, UR4, RZ ;  /* 0x0000000406107c10 */ /* 0x000fe2000ff7e0ff */
[-C--:B---3--:R-:W-:Y:S01]  /*12f40*/  FMUL R52, R0, R43.reuse ;  /* 0x0000002b00347220 */ /* 0x088fe20000400000 */
[----:B------:R-:W-:-:S02]  /*12f50*/  FMUL R43, R13, R43 ;  /* 0x0000002b0d2b7220 */ /* 0x000fc40000400000 */
[----:B------:R-:W-:Y:S02]  /*12f60*/  LEA.HI.X.SX32 R17, R6, UR5, 0x1, P3 ;  /* 0x0000000506117c11 */ /* 0x000fe400098f0eff */
[C---:B0-----:R-:W-:Y:S01]  /*12f70*/  IADD3 R46, P3, PT, R49.reuse, UR4, RZ ;  /* 0x00000004312e7c10 */ /* 0x041fe2000ff7e0ff */
[-C--:B-1----:R-:W-:Y:S02]  /*12f80*/  FFMA R43, R0, R20.reuse, R43 ;  /* 0x00000014002b7223 */ /* 0x082fe4000000002b */
[----:B------:R0:W3:Y:S01]  /*12f90*/  LDG.E.U8 R6, desc[UR6][R16.64] ;  /* 0x0000000610067981 */ /* 0x0000e2000c1e1100 */
[----:B------:R-:W-:Y:S01]  /*12fa0*/  LEA.HI.X.SX32 R47, R49, UR5, 0x1, P3 ;  /* 0x00000005312f7c11 */ /* 0x000fe200098f0eff */
[----:B------:R-:W-:Y:S01]  /*12fb0*/  FADD R43, R43, 0.5 ;  /* 0x3f0000002b2b7421 */ /* 0x000fe20000000000 */
[----:B------:R-:W-:-:S03]  /*12fc0*/  FFMA R52, R13, R20, -R52 ;  /* 0x000000140d347223 */ /* 0x000fc60000000834 */
[----:B------:R1:W3:Y:S01]  /*12fd0*/  LDG.E.U8 R19, desc[UR6][R46.64] ;  /* 0x000000062e137981 */ /* 0x0002e2000c1e1100 */
[----:B------:R-:W-:Y:S01]  /*12fe0*/  FADD R52, R52, 0.5 ;  /* 0x3f00000034347421 */ /* 0x000fe20000000000 */
[----:B------:R-:W0:Y:S08]  /*12ff0*/  F2I.TRUNC.NTZ R43, R43 ;  /* 0x0000002b002b7305 */ /* 0x000e30000020f100 */
[----:B------:R-:W4:Y:S01]  /*13000*/  F2I.TRUNC.NTZ R52, R52 ;  /* 0x0000003400347305 */ /* 0x000f22000020f100 */
[----:B0-----:R-:W-:-:S05]  /*13010*/  IMAD.IADD R16, R10, 0x1, R43 ;  /* 0x000000010a107824 */ /* 0x001fca00078e022b */
[----:B------:R-:W-:Y:S02]  /*13020*/  ISETP.GE.AND P3, PT, R16, RZ, PT ;  /* 0x000000ff1000720c */ /* 0x000fe40003f66270 */
[----:B------:R-:W-:Y:S01]  /*13030*/  VIMNMX R16, PT, PT, R11, R16, PT ;  /* 0x000000100b107248 */ /* 0x000fe20003fe0100 */
[----:B----4-:R-:W-:-:S03]  /*13040*/  IMAD.IADD R17, R7, 0x1, R52 ;  /* 0x0000000107117824 */ /* 0x010fc600078e0234 */
[----:B-1----:R-:W-:Y:S02]  /*13050*/  SEL R46, R16, RZ, P3 ;  /* 0x000000ff102e7207 */ /* 0x002fe40001800000 */
[----:B------:R-:W-:Y:S02]  /*13060*/  ISETP.GE.AND P3, PT, R17, RZ, PT ;  /* 0x000000ff1100720c */ /* 0x000fe40003f66270 */
[----:B------:R-:W-:Y:S02]  /*13070*/  VIMNMX R47, PT, PT, R12, R17, PT ;  /* 0x000000110c2f7248 */ /* 0x000fe40003fe0100 */
[----:B------:R-:W0:Y:S08]  /*13080*/  I2F.S8 R17, UR10 ;  /* 0x0000000a00117d06 */ /* 0x000e300008001400 */
[----:B-----5:R-:W1:Y:S01]  /*13090*/  I2F.S8 R16, UR9 ;  /* 0x0000000900107d06 */ /* 0x020e620008001400 */
[-C--:B0-----:R-:W-:Y:S01]  /*130a0*/  FMUL R20, R0, R17.reuse ;  /* 0x0000001100147220 */ /* 0x081fe20000400000 */
[----:B------:R-:W-:-:S04]  /*130b0*/  FMUL R17, R13, R17 ;  /* 0x000000110d117220 */ /* 0x000fc80000400000 */
[-C--:B-1----:R-:W-:Y:S01]  /*130c0*/  FFMA R17, R0, R16.reuse, R17 ;  /* 0x0000001000117223 */ /* 0x082fe20000000011 */
[----:B------:R-:W-:-:S03]  /*130d0*/  FFMA R20, R13, R16, -R20 ;  /* 0x000000100d147223 */ /* 0x000fc60000000814 */
[----:B------:R-:W-:Y:S01]  /*130e0*/  FADD R17, R17, 0.5 ;  /* 0x3f00000011117421 */ /* 0x000fe20000000000 */
[----:B------:R-:W-:-:S05]  /*130f0*/  FADD R20, R20, 0.5 ;  /* 0x3f00000014147421 */ /* 0x000fca0000000000 */
[----:B------:R-:W0:Y:S01]  /*13100*/  F2I.TRUNC.NTZ R17, R17 ;  /* 0x0000001100117305 */ /* 0x000e22000020f100 */
[----:B------:R-:W-:-:S07]  /*13110*/  SEL R47, R47, RZ, P3 ;  /* 0x000000ff2f2f7207 */ /* 0x000fce0001800000 */
[----:B------:R-:W1:Y:S01]  /*13120*/  F2I.TRUNC.NTZ R20, R20 ;  /* 0x0000001400147305 */ /* 0x000e62000020f100 */
[----:B------:R-:W-:Y:S01]  /*13130*/  LOP3.LUT R37, R37, 0xffffff7f, RZ, 0xc0, !PT ;  /* 0xffffff7f25257812 */ /* 0x000fe200078ec0ff */
[----:B0-----:R-:W-:-:S05]  /*13140*/  IMAD.IADD R16, R10, 0x1, R17 ;  /* 0x000000010a107824 */ /* 0x001fca00078e0211 */
[----:B------:R-:W-:Y:S01]  /*13150*/  VIMNMX R43, PT, PT, R11, R16, PT ;  /* 0x000000100b2b7248 */ /* 0x000fe20003fe0100 */
[----:B------:R-:W-:Y:S02]  /*13160*/  IMAD R48, R48, UR8, R53 ;  /* 0x0000000830307c24 */ /* 0x000fe4000f8e0235 */
[----:B------:R-:W-:Y:S01]  /*13170*/  IMAD R54, R54, UR8, R55 ;  /* 0x0000000836367c24 */ /* 0x000fe2000f8e0237 */
[----:B------:R-:W0:Y:S01]  /*13180*/  LDCU.U8 UR10, c[0x3][0x1c3] ;  /* 0x00c03860ff0a77ac */ /* 0x000e220008000000 */
[----:B------:R-:W4:Y:S01]  /*13190*/  LDG.E.U8 R53, desc[UR6][R8.64] ;  /* 0x0000000608357981 */ /* 0x000f22000c1e1100 */
[----:B--2---:R-:W-:Y:S01]  /*131a0*/  ISETP.GE.U32.AND P3, PT, R44, R23, PT ;  /* 0x000000172c00720c */ /* 0x004fe20003f66070 */
[----:B-1----:R-:W-:-:S05]  /*131b0*/  IMAD.IADD R23, R7, 0x1, R20 ;  /* 0x0000000107177824 */ /* 0x002fca00078e0214 */
[----:B------:R-:W-:-:S07]  /*131c0*/  VIMNMX R44, PT, PT, R12, R23, PT ;  /* 0x000000170c2c7248 */ /* 0x000fce0003fe0100 */
[----:B------:R-:W-:Y:S02]  /*131d0*/  @P3 LOP3.LUT R37, R37, 0x80, RZ, 0xfc, !PT ;  /* 0x0000008025253812 */ /* 0x000fe400078efcff */
[----:B------:R-:W-:-:S04]  /*131e0*/  ISETP.GE.AND P3, PT, R16, RZ, PT ;  /* 0x000000ff1000720c */ /* 0x000fc80003f66270 */
[----:B------:R-:W-:Y:S02]  /*131f0*/  SEL R43, R43, RZ, P3 ;  /* 0x000000ff2b2b7207 */ /* 0x000fe40001800000 */
[----:B------:R-:W-:-:S04]  /*13200*/  ISETP.GE.AND P3, PT, R23, RZ, PT ;  /* 0x000000ff1700720c */ /* 0x000fc80003f66270 */
[----:B------:R-:W-:Y:S02]  /*13210*/  SEL R44, R44, RZ, P3 ;  /* 0x000000ff2c2c7207 */ /* 0x000fe40001800000 */
[----:B------:R-:W-:-:S04]  /*13220*/  IADD3 R16, P3, PT, R48, UR4, RZ ;  /* 0x0000000430107c10 */ /* 0x000fc8000ff7e0ff */
[----:B------:R-:W-:Y:S02]  /*13230*/  LEA.HI.X.SX32 R17, R48, UR5, 0x1, P3 ;  /* 0x0000000530117c11 */ /* 0x000fe400098f0eff */
[----:B------:R-:W-:-:S04]  /*13240*/  IADD3 R48, P3, PT, R54, UR4, RZ ;  /* 0x0000000436307c10 */ /* 0x000fc8000ff7e0ff */
[----:B------:R-:W-:Y:S01]  /*13250*/  LEA.HI.X.SX32 R49, R54, UR5, 0x1, P3 ;  /* 0x0000000536317c11 */ /* 0x000fe200098f0eff */
[----:B------:R1:W2:Y:S04]  /*13260*/  LDG.E.U8 R17, desc[UR6][R16.64] ;  /* 0x0000000610117981 */ /* 0x0002a8000c1e1100 */
[----:B------:R5:W2:Y:S01]  /*13270*/  LDG.E.U8 R52, desc[UR6][R48.64] ;  /* 0x0000000630347981 */ /* 0x000aa2000c1e1100 */
[----:B------:R-:W1:Y:S01]  /*13280*/  LDCU.U8 UR9, c[0x3][0x1c2] ;  /* 0x00c03840ff0977ac */ /* 0x000e620008000000 */
[----:B0-----:R-:W0:Y:S08]  /*13290*/  I2F.S8 R23, UR10 ;  /* 0x0000000a00177d06 */ /* 0x001e300008001400 */
[----:B-1----:R-:W1:Y:S01]  /*132a0*/  I2F.S8 R20, UR9 ;  /* 0x0000000900147d06 */ /* 0x002e620008001400 */
[CC--:B0-----:R-:W-:Y:S01]  /*132b0*/  FMUL R54, R0.reuse, R23.reuse ;  /* 0x0000001700367220 */ /* 0x0c1fe20000400000 */
[----:B------:R-:W-:Y:S01]  /*132c0*/  FMUL R23, R13, R23 ;  /* 0x000000170d177220 */ /* 0x000fe20000400000 */
[----:B------:R-:W0:Y:S01]  /*132d0*/  LDCU.U8 UR10, c[0x3][0x1c5] ;  /* 0x00c038a0ff0a77ac */ /* 0x000e220008000000 */
[----:B------:R-:W5:Y:S02]  /*132e0*/  LDCU.U8 UR9, c[0x3][0x1c4] ;  /* 0x00c03880ff0977ac */ /* 0x000f640008000000 */
[----:B-1----:R-:W-:-:S04]  /*132f0*/  FFMA R23, R0, R20, R23 ;  /* 0x0000001400177223 */ /* 0x002fc80000000017 */
[----:B------:R-:W-:Y:S01]  /*13300*/  FADD R23, R23, 0.5 ;  /* 0x3f00000017177421 */ /* 0x000fe20000000000 */
[----:B------:R-:W-:-:S05]  /*13310*/  FFMA R54, R13, R20, -R54 ;  /* 0x000000140d367223 */ /* 0x000fca0000000836 */
[----:B------:R-:W1:Y:S01]  /*13320*/  F2I.TRUNC.NTZ R23, R23 ;  /* 0x0000001700177305 */ /* 0x000e62000020f100 */
[----:B------:R-:W-:-:S07]  /*13330*/  FADD R54, R54, 0.5 ;  /* 0x3f00000036367421 */ /* 0x000fce0000000000 */
[----:B------:R-:W5:Y:S01]  /*13340*/  F2I.TRUNC.NTZ R54, R54 ;  /* 0x0000003600367305 */ /* 0x000f62000020f100 */
[----:B-1----:R-:W-:-:S07]  /*13350*/  IMAD.IADD R16, R10, 0x1, R23 ;  /* 0x000000010a107824 */ /* 0x002fce00078e0217 */
[----:B0-----:R-:W0:Y:S01]  /*13360*/  I2F.S8 R20, UR10 ;  /* 0x0000000a00147d06 */ /* 0x001e220008001400 */
[----:B------:R-:W-:Y:S02]  /*13370*/  ISETP.GE.AND P3, PT, R16, RZ, PT ;  /* 0x000000ff1000720c */ /* 0x000fe40003f66270 */
[----:B------:R-:W-:Y:S01]  /*13380*/  VIMNMX R16, PT, PT, R11, R16, PT ;  /* 0x000000100b107248 */ /* 0x000fe20003fe0100 */
[----:B-----5:R-:W-:-:S03]  /*13390*/  IMAD.IADD R49, R7, 0x1, R54 ;  /* 0x0000000107317824 */ /* 0x020fc600078e0236 */
[----:B------:R-:W-:Y:S02]  /*133a0*/  SEL R48, R16, RZ, P3 ;  /* 0x000000ff10307207 */ /* 0x000fe40001800000 */
[----:B------:R-:W1:Y:S01]  /*133b0*/  I2F.S8 R16, UR9 ;  /* 0x0000000900107d06 */ /* 0x000e620008001400 */
[----:B------:R-:W-:Y:S02]  /*133c0*/  ISETP.GE.AND P3, PT, R49, RZ, PT ;  /* 0x000000ff3100720c */ /* 0x000fe40003f66270 */
[----:B------:R-:W-:-:S04]  /*133d0*/  VIMNMX R49, PT, PT, R12, R49, PT ;  /* 0x000000310c317248 */ /* 0x000fc80003fe0100 */
[----:B------:R-:W-:Y:S01]  /*133e0*/  SEL R49, R49, RZ, P3 ;  /* 0x000000ff31317207 */ /* 0x000fe20001800000 */
[----:B------:R-:W5:Y:S01]  /*133f0*/  LDCU.U8 UR10, c[0x3][0x1c7] ;  /* 0x00c038e0ff0a77ac */ /* 0x000f620008000000 */
[----:B------:R-:W-:Y:S01]  /*13400*/  LOP3.LUT R37, R37, 0xfffffff7, RZ, 0xc0, !PT ;  /* 0xfffffff725257812 */ /* 0x000fe200078ec0ff */
[----:B------:R-:W5:Y:S01]  /*13410*/  LDCU.U8 UR9, c[0x3][0x1c6] ;  /* 0x00c038c0ff0977ac */ /* 0x000f620008000000 */
[----:B---3--:R-:W-:Y:S01]  /*13420*/  ISETP.GE.U32.AND P3, PT, R6, R19, PT ;  /* 0x000000130600720c */ /* 0x008fe20003f66070 */
[-C--:B0-----:R-:W-:Y:S01]  /*13430*/  FMUL R19, R13, R20.reuse ;  /* 0x000000140d137220 */ /* 0x081fe20000400000 */
[----:B------:R-:W-:-:S03]  /*13440*/  FMUL R6, R0, R20 ;  /* 0x0000001400067220 */ /* 0x000fc60000400000 */
[-C--:B-1----:R-:W-:Y:S01]  /*13450*/  FFMA R19, R0, R16.reuse, R19 ;  /* 0x0000001000137223 */ /* 0x082fe20000000013 */
[----:B------:R-:W-:-:S03]  /*13460*/  FFMA R6, R13, R16, -R6 ;  /* 0x000000100d067223 */ /* 0x000fc60000000806 */
[----:B------:R-:W-:Y:S01]  /*13470*/  FADD R20, R19, 0.5 ;  /* 0x3f00000013147421 */ /* 0x000fe20000000000 */
[----:B------:R-:W-:-:S03]  /*13480*/  FADD R6, R6, 0.5 ;  /* 0x3f00000006067421 */ /* 0x000fc60000000000 */
[----:B------:R-:W0:Y:S08]  /*13490*/  F2I.TRUNC.NTZ R19, R20 ;  /* 0x0000001400137305 */ /* 0x000e30000020f100 */
[----:B------:R-:W1:Y:S01]  /*134a0*/  F2I.TRUNC.NTZ R6, R6 ;  /* 0x0000000600067305 */ /* 0x000e62000020f100 */
[----:B------:R-:W-:Y:S01]  /*134b0*/  @P3 LOP3.LUT R37, R37, 0x8, RZ, 0xfc, !PT ;  /* 0x0000000825253812 */ /* 0x000fe200078efcff */
[----:B0-----:R-:W-:-:S05]  /*134c0*/  IMAD.IADD R16, R10, 0x1, R19 ;  /* 0x000000010a107824 */ /* 0x001fca00078e0213 */
[----:B------:R-:W-:Y:S02]  /*134d0*/  ISETP.GE.AND P3, PT, R16, RZ, PT ;  /* 0x000000ff1000720c */ /* 0x000fe40003f66270 */
[----:B------:R-:W-:Y:S01]  /*134e0*/  VIMNMX R19, PT, PT, R11, R16, PT ;  /* 0x000000100b137248 */ /* 0x000fe20003fe0100 */
[----:B-1----:R-:W-:-:S03]  /*134f0*/  IMAD.IADD R23, R7, 0x1, R6 ;  /* 0x0000000107177824 */ /* 0x002fc600078e0206 */
[----:B------:R-:W-:Y:S02]  /*13500*/  SEL R19, R19, RZ, P3 ;  /* 0x000000ff13137207 */ /* 0x000fe40001800000 */
[----:B------:R-:W-:Y:S02]  /*13510*/  ISETP.GE.AND P3, PT, R23, RZ, PT ;  /* 0x000000ff1700720c */ /* 0x000fe40003f66270 */
[----:B------:R-:W-:Y:S02]  /*13520*/  VIMNMX R16, PT, PT, R12, R23, PT ;  /* 0x000000170c107248 */ /* 0x000fe40003fe0100 */
[----:B-----5:R-:W0:Y:S08]  /*13530*/  I2F.S8 R23, UR10 ;  /* 0x0000000a00177d06 */ /* 0x020e300008001400 */
[----:B------:R-:W1:Y:S01]  /*13540*/  I2F.S8 R20, UR9 ;  /* 0x0000000900147d06 */ /* 0x000e620008001400 */
[----:B------:R-:W3:Y:S01]  /*13550*/  LDCU.U8 UR10, c[0x3][0x1c9] ;  /* 0x00c03920ff0a77ac */ /* 0x000ee20008000000 */
[----:B------:R-:W5:Y:S01]  /*13560*/  LDCU.U8 UR9, c[0x3][0x1c8] ;  /* 0x00c03900ff0977ac */ /* 0x000f620008000000 */
[-C--:B0-----:R-:W-:Y:S01]  /*13570*/  FMUL R6, R0, R23.reuse ;  /* 0x0000001700067220 */ /* 0x081fe20000400000 */
[----:B------:R-:W-:-:S04]  /*13580*/  FMUL R23, R13, R23 ;  /* 0x000000170d177220 */ /* 0x000fc80000400000 */
[-C--:B-1----:R-:W-:Y:S01]  /*13590*/  FFMA R23, R0, R20.reuse, R23 ;  /* 0x0000001400177223 */ /* 0x082fe20000000017 */
[----:B------:R-:W-:-:S03]  /*135a0*/  FFMA R6, R13, R20, -R6 ;  /* 0x000000140d067223 */ /* 0x000fc60000000806 */
[----:B------:R-:W-:Y:S01]  /*135b0*/  FADD R54, R23, 0.5 ;  /* 0x3f00000017367421 */ /* 0x000fe20000000000 */
[----:B------:R-:W-:-:S03]  /*135c0*/  FADD R6, R6, 0.5 ;  /* 0x3f00000006067421 */ /* 0x000fc60000000000 */
        /* <DEDUP_REMOVED lines=12> */
[----:B------:R-:W-:-:S02]  /*13690*/  SEL R23, R23, RZ, P3 ;  /* 0x000000ff17177207 */ /* 0x000fc40001800000 */
[----:B------:R-:W-:Y:S01]  /*136a0*/  LOP3.LUT R37, R37, 0xffff7fff, RZ, 0xc0, !PT ;  /* 0xffff7fff25257812 */ /* 0x000fe200078ec0ff */
[----:B------:R-:W-:Y:S02]  /*136b0*/  IMAD R22, R27, UR8, R22 ;  /* 0x000000081b167c24 */ /* 0x000fe4000f8e0216 */
[----:B------:R-:W-:Y:S01]  /*136c0*/  IMAD R51, R50, UR8, R51 ;  /* 0x0000000832337c24 */ /* 0x000fe2000f8e0233 */
[----:B--2---:R-:W-:Y:S01]  /*136d0*/  ISETP.GE.U32.AND P3, PT, R17, R52, PT ;  /* 0x000000341100720c */ /* 0x004fe20003f66070 */
[-C--:B0-----:R-:W-:Y:S01]  /*136e0*/  FMUL R52, R0, R9.reuse ;  /* 0x0000000900347220 */ /* 0x081fe20000400000 */
[----:B------:R-:W-:-:S04]  /*136f0*/  FMUL R9, R13, R9 ;  /* 0x000000090d097220 */ /* 0x000fc80000400000 */
[-C--:B-1----:R-:W-:Y:S01]  /*13700*/  FFMA R9, R0, R8.reuse, R9 ;  /* 0x0000000800097223 */ /* 0x082fe20000000009 */
[----:B------:R-:W-:-:S03]  /*13710*/  FFMA R52, R13, R8, -R52 ;  /* 0x000000080d347223 */ /* 0x000fc60000000834 */
[----:B------:R-:W-:Y:S01]  /*13720*/  FADD R9, R9, 0.5 ;  /* 0x3f00000009097421 */ /* 0x000fe20000000000 */
[----:B------:R-:W-:-:S05]  /*13730*/  FADD R52, R52, 0.5 ;  /* 0x3f00000034347421 */ /* 0x000fca0000000000 */
        /* <DEDUP_REMOVED lines=9> */
[----:B------:R-:W-:-:S04]  /*137d0*/  VIMNMX R6, PT, PT, R12, R17, PT ;  /* 0x000000110c067248 */ /* 0x000fc80003fe0100 */
[----:B------:R-:W-:Y:S02]  /*137e0*/  SEL R6, R6, RZ, P3 ;  /* 0x000000ff06067207 */ /* 0x000fe40001800000 */
[----:B------:R-:W-:-:S04]  /*137f0*/  IADD3 R8, P3, PT, R22, UR4, RZ ;  /* 0x0000000416087c10 */ /* 0x000fc8000ff7e0ff */
[----:B------:R-:W-:Y:S02]  /*13800*/  LEA.HI.X.SX32 R9, R22, UR5, 0x1, P3 ;  /* 0x0000000516097c11 */ /* 0x000fe400098f0eff */
[----:B------:R-:W-:-:S03]  /*13810*/  IADD3 R50, P3, PT, R51, UR4, RZ ;  /* 0x0000000433327c10 */ /* 0x000fc6000ff7e0ff */
[----:B------:R0:W2:Y:S01]  /*13820*/  LDG.E.U8 R52, desc[UR6][R8.64] ;  /* 0x0000000608347981 */ /* 0x0000a2000c1e1100 */
[----:B------:R-:W-:-:S06]  /*13830*/  LEA.HI.X.SX32 R51, R51, UR5, 0x1, P3 ;  /* 0x0000000533337c11 */ /* 0x000fcc00098f0eff */
[----:B------:R1:W2:Y:S01]  /*13840*/  LDG.E.U8 R51, desc[UR6][R50.64] ;  /* 0x0000000632337981 */ /* 0x0002a2000c1e1100 */
[----:B------:R-:W3:Y:S01]  /*13850*/  LDCU.U8 UR10, c[0x3][0x1cb] ;  /* 0x00c03960ff0a77ac */ /* 0x000ee20008000000 */
[----:B------:R-:W5:Y:S01]  /*13860*/  LDCU.U8 UR9, c[0x3][0x1ca] ;  /* 0x00c03940ff0977ac */ /* 0x000f620008000000 */
[----:B---3--:R-:W3:Y:S08]  /*13870*/  I2F.S8 R22, UR10 ;  /* 0x0000000a00167d06 */ /* 0x008ef00008001400 */
[----:B-----5:R-:W5:Y:S01]  /*13880*/  I2F.S8 R17, UR9 ;  /* 0x0000000900117d06 */ /* 0x020f620008001400 */
[----:B------:R-:W4:Y:S01]  /*13890*/  LDCU.U8 UR10, c[0x3][0x1cd] ;  /* 0x00c039a0ff0a77ac */ /* 0x000f220008000000 */
[----:B------:R-:W1:Y:S01]  /*138a0*/  LDCU.U8 UR9, c[0x3][0x1cc] ;  /* 0x00c03980ff0977ac */ /* 0x000e620008000000 */
[-C--:B---3--:R-:W-:Y:S01]  /*138b0*/  FMUL R27, R13, R22.reuse ;  /* 0x000000160d1b7220 */ /* 0x088fe20000400000 */
[----:B------:R-:W-:-:S03]  /*138c0*/  FMUL R54, R0, R22 ;  /* 0x0000001600367220 */ /* 0x000fc60000400000 */
[-C--:B-----5:R-:W-:Y:S01]  /*138d0*/  FFMA R27, R0, R17.reuse, R27 ;  /* 0x00000011001b7223 */ /* 0x0a0fe2000000001b */
[----:B------:R-:W-:-:S03]  /*138e0*/  FFMA R54, R13, R17, -R54 ;  /* 0x000000110d367223 */ /* 0x000fc60000000836 */
[----:B------:R-:W-:Y:S01]  /*138f0*/  FADD R17, R27, 0.5 ;  /* 0x3f0000001b117421 */ /* 0x000fe20000000000 */
[----:B------:R-:W-:-:S05]  /*13900*/  FADD R54, R54, 0.5 ;  /* 0x3f00000036367421 */ /* 0x000fca0000000000 */
[----:B------:R-:W0:Y:S08]  /*13910*/  F2I.TRUNC.NTZ R17, R17 ;  /* 0x0000001100117305 */ /* 0x000e30000020f100 */
[----:B------:R-:W3:Y:S01]  /*13920*/  F2I.TRUNC.NTZ R54, R54 ;  /* 0x0000003600367305 */ /* 0x000ee2000020f100 */
[----:B0-----:R-:W-:-:S05]  /*13930*/  IMAD.IADD R8, R10, 0x1, R17 ;  /* 0x000000010a087824 */ /* 0x001fca00078e0211 */
[----:B------:R-:W-:Y:S02]  /*13940*/  ISETP.GE.AND P3, PT, R8, RZ, PT ;  /* 0x000000ff0800720c */ /* 0x000fe40003f66270 */
[----:B------:R-:W-:Y:S01]  /*13950*/  VIMNMX R27, PT, PT, R11, R8, PT ;  /* 0x000000080b1b7248 */ /* 0x000fe20003fe0100 */
[----:B---3--:R-:W-:-:S03]  /*13960*/  IMAD.IADD R9, R7, 0x1, R54 ;  /* 0x0000000107097824 */ /* 0x008fc600078e0236 */
[----:B------:R-:W-:Y:S02]  /*13970*/  SEL R27, R27, RZ, P3 ;  /* 0x000000ff1b1b7207 */ /* 0x000fe40001800000 */
[----:B------:R-:W-:Y:S02]  /*13980*/  ISETP.GE.AND P3, PT, R9, RZ, PT ;  /* 0x000000ff0900720c */ /* 0x000fe40003f66270 */
[----:B------:R-:W-:Y:S02]  /*13990*/  VIMNMX R22, PT, PT, R12, R9, PT ;  /* 0x000000090c167248 */ /* 0x000fe40003fe0100 */
[----:B----4-:R-:W0:Y:S08]  /*139a0*/  I2F.S8 R9, UR10 ;  /* 0x0000000a00097d06 */ /* 0x010e300008001400 */
[----:B-1----:R-:W1:Y:S01]  /*139b0*/  I2F.S8 R8, UR9 ;  /* 0x0000000900087d06 */ /* 0x002e620008001400 */
[----:B------:R-:W-:-:S02]  /*139c0*/  SEL R22, R22, RZ, P3 ;  /* 0x000000ff16167207 */ /* 0x000fc40001800000 */
[----:B------:R-:W-:Y:S01]  /*139d0*/  ISETP.GE.U32.AND P3, PT, R53, R14, PT ;  /* 0x0000000e3500720c */ /* 0x000fe20003f66070 */
        /* <DEDUP_REMOVED lines=13> */
[----:B-1----:R-:W-:Y:S02]  /*13ab0*/  IMAD.IADD R53, R7, 0x1, R50 ;  /* 0x0000000107357824 */ /* 0x002fe400078e0232 */
[----:B------:R-:W-:Y:S01]  /*13ac0*/  IMAD R18, R21, UR8, R18 ;  /* 0x0000000815127c24 */ /* 0x000fe2000f8e0212 */
[----:B------:R-:W-:Y:S02]  /*13ad0*/  SEL R17, R17, RZ, P3 ;  /* 0x000000ff11117207 */ /* 0x000fe40001800000 */
[----:B------:R-:W-:-:S02]  /*13ae0*/  ISETP.GE.AND P3, PT, R53, RZ, PT ;  /* 0x000000ff3500720c */ /* 0x000fc40003f66270 */
[----:B------:R-:W-:Y:S01]  /*13af0*/  VIMNMX R14, PT, PT, R12, R53, PT ;  /* 0x000000350c0e7248 */ /* 0x000fe20003fe0100 */
[----:B------:R-:W0:Y:S01]  /*13b00*/  LDCU.U8 UR10, c[0x3][0x1cf] ;  /* 0x00c039e0ff0a77ac */ /* 0x000e220008000000 */
[----:B------:R-:W-:Y:S02]  /*13b10*/  IMAD R29, R29, UR8, R28 ;  /* 0x000000081d1d7c24 */ /* 0x000fe4000f8e021c */
[----:B------:R-:W-:Y:S02]  /*13b20*/  SEL R14, R14, RZ, P3 ;  /* 0x000000ff0e0e7207 */ /* 0x000fe40001800000 */
[C---:B------:R-:W-:Y:S01]  /*13b30*/  IADD3 R8, P3, PT, R18.reuse, UR4, RZ ;  /* 0x0000000412087c10 */ /* 0x040fe2000ff7e0ff */
[----:B------:R-:W1:Y:S03]  /*13b40*/  LDCU.U8 UR9, c[0x3][0x1ce] ;  /* 0x00c039c0ff0977ac */ /* 0x000e660008000000 */
[----:B------:R-:W-:-:S02]  /*13b50*/  LEA.HI.X.SX32 R9, R18, UR5, 0x1, P3 ;  /* 0x0000000512097c11 */ /* 0x000fc400098f0eff */
[----:B------:R-:W-:-:S03]  /*13b60*/  IADD3 R28, P3, PT, R29, UR4, RZ ;  /* 0x000000041d1c7c10 */ /* 0x000fc6000ff7e0ff */
[----:B------:R3:W4:Y:S01]  /*13b70*/  LDG.E.U8 R50, desc[UR6][R8.64] ;  /* 0x0000000608327981 */ /* 0x000722000c1e1100 */
[----:B------:R-:W-:Y:S01]  /*13b80*/  LEA.HI.X.SX32 R29, R29, UR5, 0x1, P3 ;  /* 0x000000051d1d7c11 */ /* 0x000fe200098f0eff */
[----:B0-----:R-:W0:Y:S04]  /*13b90*/  I2F.S8 R21, UR10 ;  /* 0x0000000a00157d06 */ /* 0x001e280008001400 */
[----:B------:R5:W4:Y:S04]  /*13ba0*/  LDG.E.U8 R53, desc[UR6][R28.64] ;  /* 0x000000061c357981 */ /* 0x000b28000c1e1100 */
[----:B-1----:R-:W1:Y:S01]  /*13bb0*/  I2F.S8 R18, UR9 ;  /* 0x0000000900127d06 */ /* 0x002e620008001400 */
[----:B------:R-:W5:Y:S01]  /*13bc0*/  LDCU.U8 UR10, c[0x3][0x1d1] ;  /* 0x00c03a20ff0a77ac */ /* 0x000f620008000000 */
[----:B------:R-:W5:Y:S01]  /*13bd0*/  LDCU.U8 UR9, c[0x3][0x1d0] ;  /* 0x00c03a00ff0977ac */ /* 0x000f620008000000 */
[-C--:B0-----:R-:W-:Y:S01]  /*13be0*/  FMUL R54, R0, R21.reuse ;  /* 0x0000001500367220 */ /* 0x081fe20000400000 */
[----:B------:R-:W-:-:S04]  /*13bf0*/  FMUL R21, R13, R21 ;  /* 0x000000150d157220 */ /* 0x000fc80000400000 */
[-C--:B-1----:R-:W-:Y:S01]  /*13c00*/  FFMA R21, R0, R18.reuse, R21 ;  /* 0x0000001200157223 */ /* 0x082fe20000000015 */
[----:B------:R-:W-:-:S03]  /*13c10*/  FFMA R54, R13, R18, -R54 ;  /* 0x000000120d367223 */ /* 0x000fc60000000836 */
[----:B------:R-:W-:Y:S01]  /*13c20*/  FADD R21, R21, 0.5 ;  /* 0x3f00000015157421 */ /* 0x000fe20000000000 */
[----:B------:R-:W-:-:S05]  /*13c30*/  FADD R54, R54, 0.5 ;  /* 0x3f00000036367421 */ /* 0x000fca0000000000 */
[----:B------:R-:W3:Y:S08]  /*13c40*/  F2I.TRUNC.NTZ R21, R21 ;  /* 0x0000001500157305 */ /* 0x000ef0000020f100 */
[----:B------:R-:W0:Y:S01]  /*13c50*/  F2I.TRUNC.NTZ R54, R54 ;  /* 0x0000003600367305 */ /* 0x000e22000020f100 */
[----:B---3--:R-:W-:-:S05]  /*13c60*/  IMAD.IADD R8, R10, 0x1, R21 ;  /* 0x000000010a087824 */ /* 0x008fca00078e0215 */
[----:B------:R-:W-:Y:S02]  /*13c70*/  ISETP.GE.AND P3, PT, R8, RZ, PT ;  /* 0x000000ff0800720c */ /* 0x000fe40003f66270 */
[----:B------:R-:W-:Y:S01]  /*13c80*/  VIMNMX R8, PT, PT, R11, R8, PT ;  /* 0x000000080b087248 */ /* 0x000fe20003fe0100 */
[----:B0-----:R-:W-:-:S03]  /*13c90*/  IMAD.IADD R9, R7, 0x1, R54 ;  /* 0x0000000107097824 */ /* 0x001fc600078e0236 */
[----:B-----5:R-:W-:Y:S02]  /*13ca0*/  SEL R28, R8, RZ, P3 ;  /* 0x000000ff081c7207 */ /* 0x020fe40001800000 */
[----:B------:R-:W-:Y:S02]  /*13cb0*/  ISETP.GE.AND P3, PT, R9, RZ, PT ;  /* 0x000000ff0900720c */ /* 0x000fe40003f66270 */
[----:B------:R-:W-:Y:S02]  /*13cc0*/  VIMNMX R29, PT, PT, R12, R9, PT ;  /* 0x000000090c1d7248 */ /* 0x000fe40003fe0100 */
[----:B------:R-:W0:Y:S08]  /*13cd0*/  I2F.S8 R9, UR10 ;  /* 0x0000000a00097d06 */ /* 0x000e300008001400 */
[----:B------:R-:W1:Y:S01]  /*13ce0*/  I2F.S8 R8, UR9 ;  /* 0x0000000900087d06 */ /* 0x000e620008001400 */
[----:B------:R-:W-:Y:S01]  /*13cf0*/  SEL R29, R29, RZ, P3 ;  /* 0x000000ff1d1d7207 */ /* 0x000fe20001800000 */
[----:B0-----:R-:W-:-:S04]  /*13d00*/  FMUL R21, R13, R9 ;  /* 0x000000090d157220 */ /* 0x001fc80000400000 */
[C---:B-1----:R-:W-:Y:S01]  /*13d10*/  FFMA R21, R0.reuse, R8, R21 ;  /* 0x0000000800157223 */ /* 0x042fe20000000015 */
[----:B------:R-:W-:Y:S01]  /*13d20*/  FMUL R18, R0, R9 ;  /* 0x0000000900127220 */ /* 0x000fe20000400000 */
[----:B------:R-:W-:-:S03]  /*13d30*/  LOP3.LUT R37, R37, 0xffffffbf, RZ, 0xc0, !PT ;  /* 0xffffffbf25257812 */ /* 0x000fc600078ec0ff */
[----:B------:R-:W-:Y:S01]  /*13d40*/  FFMA R9, R13, R8, -R18 ;  /* 0x000000080d097223 */ /* 0x000fe20000000812 */
[----:B--2---:R-:W-:Y:S01]  /*13d50*/  ISETP.GE.U32.AND P3, PT, R52, R51, PT ;  /* 0x000000333400720c */ /* 0x004fe20003f66070 */
[----:B------:R-:W-:-:S04]  /*13d60*/  FADD R52, R21, 0.5 ;  /* 0x3f00000015347421 */ /* 0x000fc80000000000 */
[----:B------:R-:W0:Y:S01]  /*13d70*/  F2I.TRUNC.NTZ R21, R52 ;  /* 0x0000003400157305 */ /* 0x000e22000020f100 */
[----:B------:R-:W-:-:S07]  /*13d80*/  FADD R51, R9, 0.5 ;  /* 0x3f00000009337421 */ /* 0x000fce0000000000 */
[----:B------:R-:W-:Y:S01]  /*13d90*/  @P3 LOP3.LUT R37, R37, 0x40, RZ, 0xfc, !PT ;  /* 0x0000004025253812 */ /* 0x000fe200078efcff */
[----:B0-----:R-:W-:-:S05]  /*13da0*/  IMAD.IADD R8, R10, 0x1, R21 ;  /* 0x000000010a087824 */ /* 0x001fca00078e0215 */
[----:B------:R-:W-:Y:S02]  /*13db0*/  ISETP.GE.AND P3, PT, R8, RZ, PT ;  /* 0x000000ff0800720c */ /* 0x000fe40003f66270 */
[----:B------:R-:W-:Y:S02]  /*13dc0*/  VIMNMX R18, PT, PT, R11, R8, PT ;  /* 0x000000080b127248 */ /* 0x000fe40003fe0100 */
[----:B------:R-:W0:Y:S01]  /*13dd0*/  F2I.TRUNC.NTZ R8, R51 ;  /* 0x0000003300087305 */ /* 0x000e22000020f100 */
[----:B------:R-:W-:Y:S01]  /*13de0*/  IMAD R24, R24, UR8, R25 ;  /* 0x0000000818187c24 */ /* 0x000fe2000f8e0219 */
[----:B------:R-:W-:Y:S01]  /*13df0*/  SEL R18, R18, RZ, P3 ;  /* 0x000000ff12127207 */ /* 0x000fe20001800000 */
[----:B------:R-:W-:Y:S02]  /*13e00*/  IMAD R30, R41, UR8, R30 ;  /* 0x00000008291e7c24 */ /* 0x000fe4000f8e021e */
[----:B0-----:R-:W-:-:S05]  /*13e10*/  IMAD.IADD R9, R7, 0x1, R8 ;  /* 0x0000000107097824 */ /* 0x001fca00078e0208 */
[----:B------:R-:W-:Y:S02]  /*13e20*/  ISETP.GE.AND P3, PT, R9, RZ, PT ;  /* 0x000000ff0900720c */ /* 0x000fe40003f66270 */
[----:B------:R-:W-:-:S04]  /*13e30*/  VIMNMX R21, PT, PT, R12, R9, PT ;  /* 0x000000090c157248 */ /* 0x000fc80003fe0100 */
[----:B------:R-:W-:Y:S02]  /*13e40*/  SEL R21, R21, RZ, P3 ;  /* 0x000000ff15157207 */ /* 0x000fe40001800000 */
[----:B------:R-:W-:-:S04]  /*13e50*/  IADD3 R8, P3, PT, R24, UR4, RZ ;  /* 0x0000000418087c10 */ /* 0x000fc8000ff7e0ff */
[----:B------:R-:W-:Y:S02]  /*13e60*/  LEA.HI.X.SX32 R9, R24, UR5, 0x1, P3 ;  /* 0x0000000518097c11 */ /* 0x000fe400098f0eff */
[----:B------:R-:W-:-:S03]  /*13e70*/  IADD3 R24, P3, PT, R30, UR4, RZ ;  /* 0x000000041e187c10 */ /* 0x000fc6000ff7e0ff */
[----:B------:R0:W2:Y:S01]  /*13e80*/  LDG.E.U8 R52, desc[UR6][R8.64] ;  /* 0x0000000608347981 */ /* 0x0000a2000c1e1100 */
[----:B------:R-:W-:-:S05]  /*13e90*/  LEA.HI.X.SX32 R25, R30, UR5, 0x1, P3 ;  /* 0x000000051e197c11 */ /* 0x000fca00098f0eff */
[----:B------:R1:W2:Y:S01]  /*13ea0*/  LDG.E.U8 R55, desc[UR6][R24.64] ;  /* 0x0000000618377981 */ /* 0x0002a2000c1e1100 */
[----:B------:R-:W3:Y:S01]  /*13eb0*/  LDCU.U8 UR10, c[0x3][0x1d3] ;  /* 0x00c03a60ff0a77ac */ /* 0x000ee20008000000 */
[----:B------:R-:W5:Y:S01]  /*13ec0*/  LDCU.U8 UR9, c[0x3][0x1d2] ;  /* 0x00c03a40ff0977ac */ /* 0x000f620008000000 */
[----:B---3--:R-:W3:Y:S08]  /*13ed0*/  I2F.S8 R41, UR10 ;  /* 0x0000000a00297d06 */ /* 0x008ef00008001400 */
[----:B-----5:R-:W5:Y:S01]  /*13ee0*/  I2F.S8 R30, UR9 ;  /* 0x00000009001e7d06 */ /* 0x020f620008001400 */
[----:B------:R-:W1:Y:S01]  /*13ef0*/  LDCU.U8 UR10, c[0x3][0x1d5] ;  /* 0x00c03aa0ff0a77ac */ /* 0x000e620008000000 */
[----:B------:R-:W1:Y:S01]  /*13f00*/  LDCU.U8 UR9, c[0x3][0x1d4] ;  /* 0x00c03a80ff0977ac */ /* 0x000e620008000000 */
[-C--:B---3--:R-:W-:Y:S01]  /*13f10*/  FMUL R54, R0, R41.reuse ;  /* 0x0000002900367220 */ /* 0x088fe20000400000 */
[----:B------:R-:W-:-:S04]  /*13f20*/  FMUL R41, R13, R41 ;  /* 0x000000290d297220 */ /* 0x000fc80000400000 */
        /* <DEDUP_REMOVED lines=13> */
[----:B-1----:R-:W0:Y:S08]  /*14000*/  I2F.S8 R9, UR10 ;  /* 0x0000000a00097d06 */ /* 0x002e300008001400 */
[----:B------:R-:W1:Y:S01]  /*14010*/  I2F.S8 R8, UR9 ;  /* 0x0000000900087d06 */ /* 0x000e620008001400 */
[-C--:B0-----:R-:W-:Y:S01]  /*14020*/  FMUL R24, R0, R9.reuse ;  /* 0x0000000900187220 */ /* 0x081fe20000400000 */
[----:B------:R-:W-:-:S04]  /*14030*/  FMUL R9, R13, R9 ;  /* 0x000000090d097220 */ /* 0x000fc80000400000 */
[----:B-1----:R-:W-:-:S04]  /*14040*/  FFMA R9, R0, R8, R9 ;  /* 0x0000000800097223 */ /* 0x002fc80000000009 */
[----:B------:R-:W-:Y:S01]  /*14050*/  FADD R9, R9, 0.5 ;  /* 0x3f00000009097421 */ /* 0x000fe20000000000 */
[----:B------:R-:W-:-:S05]  /*14060*/  SEL R41, R41, RZ, P3 ;  /* 0x000000ff29297207 */ /* 0x000fca0001800000 */
[----:B------:R-:W0:Y:S01]  /*14070*/  F2I.TRUNC.NTZ R9, R9 ;  /* 0x0000000900097305 */ /* 0x000e22000020f100 */
[----:B----4-:R-:W-:Y:S01]  /*14080*/  ISETP.GE.U32.AND P3, PT, R50, R53, PT ;  /* 0x000000353200720c */ /* 0x010fe20003f66070 */
[----:B------:R-:W-:Y:S01]  /*14090*/  FFMA R24, R13, R8, -R24 ;  /* 0x000000080d187223 */ /* 0x000fe20000000818 */
[----:B------:R-:W-:-:S03]  /*140a0*/  LOP3.LUT R37, R37, 0xfffffffb, RZ, 0xc0, !PT ;  /* 0xfffffffb25257812 */ /* 0x000fc600078ec0ff */
[----:B------:R-:W-:Y:S01]  /*140b0*/  FADD R53, R24, 0.5 ;  /* 0x3f00000018357421 */ /* 0x000fe20000000000 */
[----:B0-----:R-:W-:-:S07]  /*140c0*/  IMAD.IADD R8, R10, 0x1, R9 ;  /* 0x000000010a087824 */ /* 0x001fce00078e0209 */
[----:B------:R-:W-:Y:S02]  /*140d0*/  @P3 LOP3.LUT R37, R37, 0x4, RZ, 0xfc, !PT ;  /* 0x0000000425253812 */ /* 0x000fe400078efcff */
[----:B------:R-:W-:Y:S02]  /*140e0*/  ISETP.GE.AND P3, PT, R8, RZ, PT ;  /* 0x000000ff0800720c */ /* 0x000fe40003f66270 */
[----:B------:R-:W-:Y:S02]  /*140f0*/  VIMNMX R25, PT, PT, R11, R8, PT ;  /* 0x000000080b197248 */ /* 0x000fe40003fe0100 */
[----:B------:R-:W0:Y:S01]  /*14100*/  F2I.TRUNC.NTZ R8, R53 ;  /* 0x0000003500087305 */ /* 0x000e22000020f100 */
[----:B------:R-:W1:Y:S01]  /*14110*/  LDCU.U8 UR10, c[0x3][0x1d7] ;  /* 0x00c03ae0ff0a77ac */ /* 0x000e620008000000 */
[----:B------:R-:W3:Y:S01]  /*14120*/  LDCU.U8 UR9, c[0x3][0x1d6] ;  /* 0x00c03ac0ff0977ac */ /* 0x000ee20008000000 */
[----:B------:R-:W-:Y:S01]  /*14130*/  SEL R25, R25, RZ, P3 ;  /* 0x000000ff19197207 */ /* 0x000fe20001800000 */
[----:B------:R-:W-:-:S02]  /*14140*/  IMAD R26, R31, UR8, R26 ;  /* 0x000000081f1a7c24 */ /* 0x000fc4000f8e021a */
[----:B0-----:R-:W-:-:S05]  /*14150*/  IMAD.IADD R51, R7, 0x1, R8 ;  /* 0x0000000107337824 */ /* 0x001fca00078e0208 */
[----:B------:R-:W-:Y:S02]  /*14160*/  ISETP.GE.AND P3, PT, R51, RZ, PT ;  /* 0x000000ff3300720c */ /* 0x000fe40003f66270 */
[----:B------:R-:W-:Y:S01]  /*14170*/  VIMNMX R24, PT, PT, R12, R51, PT ;  /* 0x000000330c187248 */ /* 0x000fe20003fe0100 */
[----:B-1----:R-:W0:Y:S03]  /*14180*/  I2F.S8 R31, UR10 ;  /* 0x0000000a001f7d06 */ /* 0x002e260008001400 */
[----:B------:R-:W-:Y:S02]  /*14190*/  SEL R24, R24, RZ, P3 ;  /* 0x000000ff18187207 */ /* 0x000fe40001800000 */
[----:B------:R-:W-:Y:S01]  /*141a0*/  IADD3 R8, P3, PT, R26, UR4, RZ ;  /* 0x000000041a087c10 */ /* 0x000fe2000ff7e0ff */
[----:B------:R-:W-:-:S03]  /*141b0*/  IMAD R42, R42, UR8, R45 ;  /* 0x000000082a2a7c24 */ /* 0x000fc6000f8e022d */
[----:B------:R-:W-:Y:S02]  /*141c0*/  LEA.HI.X.SX32 R9, R26, UR5, 0x1, P3 ;  /* 0x000000051a097c11 */ /* 0x000fe400098f0eff */
[----:B---3--:R-:W1:Y:S01]  /*141d0*/  I2F.S8 R26, UR9 ;  /* 0x00000009001a7d06 */ /* 0x008e620008001400 */
[C---:B------:R-:W-:Y:S01]  /*141e0*/  IADD3 R50, P3, PT, R42.reuse, UR4, RZ ;  /* 0x000000042a327c10 */ /* 0x040fe2000ff7e0ff */
[----:B------:R-:W3:Y:S01]  /*141f0*/  LDCU.U8 UR10, c[0x3][0x1d9] ;  /* 0x00c03b20ff0a77ac */ /* 0x000ee20008000000 */
[----:B------:R4:W5:Y:S02]  /*14200*/  LDG.E.U8 R53, desc[UR6][R8.64] ;  /* 0x0000000608357981 */ /* 0x000964000c1e1100 */
[----:B------:R-:W-:Y:S01]  /*14210*/  LEA.HI.X.SX32 R51, R42, UR5, 0x1, P3 ;  /* 0x000000052a337c11 */ /* 0x000fe200098f0eff */
[CC--:B0-----:R-:W-:Y:S01]  /*14220*/  FMUL R45, R13.reuse, R31.reuse ;  /* 0x0000001f0d2d7220 */ /* 0x0c1fe20000400000 */
[C---:B------:R-:W-:Y:S01]  /*14230*/  FMUL R42, R0.reuse, R31 ;  /* 0x0000001f002a7220 */ /* 0x040fe20000400000 */
[----:B------:R-:W0:Y:S02]  /*14240*/  LDCU.U8 UR9, c[0x3][0x1d8] ;  /* 0x00c03b00ff0977ac */ /* 0x000e240008000000 */
[----:B------:R0:W5:Y:S01]  /*14250*/  LDG.E.U8 R50, desc[UR6][R50.64] ;  /* 0x0000000632327981 */ /* 0x000162000c1e1100 */
[-C--:B-1----:R-:W-:Y:S01]  /*14260*/  FFMA R45, R0, R26.reuse, R45 ;  /* 0x0000001a002d7223 */ /* 0x082fe2000000002d */
[----:B------:R-:W-:-:S03]  /*14270*/  FFMA R31, R13, R26, -R42 ;  /* 0x0000001a0d1f7223 */ /* 0x000fc6000000082a */
[----:B------:R-:W-:-:S04]  /*14280*/  FADD R26, R45, 0.5 ;  /* 0x3f0000002d1a7421 */ /* 0x000fc80000000000 */
[----:B----4-:R-:W1:Y:S01]  /*14290*/  F2I.TRUNC.NTZ R9, R26 ;  /* 0x0000001a00097305 */ /* 0x010e62000020f100 */
[----:B------:R-:W-:Y:S01]  /*142a0*/  FADD R31, R31, 0.5 ;  /* 0x3f0000001f1f7421 */ /* 0x000fe20000000000 */
[----:B-1----:R-:W-:-:S05]  /*142b0*/  IMAD.IADD R8, R10, 0x1, R9 ;  /* 0x000000010a087824 */ /* 0x002fca00078e0209 */
[----:B------:R-:W-:Y:S02]  /*142c0*/  ISETP.GE.AND P3, PT, R8, RZ, PT ;  /* 0x000000ff0800720c */ /* 0x000fe40003f66270 */
[----:B------:R-:W-:Y:S02]  /*142d0*/  VIMNMX R42, PT, PT, R11, R8, PT ;  /* 0x000000080b2a7248 */ /* 0x000fe40003fe0100 */
[----:B------:R-:W1:Y:S02]  /*142e0*/  F2I.TRUNC.NTZ R8, R31 ;  /* 0x0000001f00087305 */ /* 0x000e64000020f100 */
[----:B------:R-:W-:Y:S01]  /*142f0*/  SEL R42, R42, RZ, P3 ;  /* 0x000000ff2a2a7207 */ /* 0x000fe20001800000 */
[----:B-1----:R-:W-:-:S05]  /*14300*/  IMAD.IADD R9, R7, 0x1, R8 ;  /* 0x0000000107097824 */ /* 0x002fca00078e0208 */
[----:B------:R-:W-:Y:S02]  /*14310*/  ISETP.GE.AND P3, PT, R9, RZ, PT ;  /* 0x000000ff0900720c */ /* 0x000fe40003f66270 */
[----:B------:R-:W-:Y:S02]  /*14320*/  VIMNMX R45, PT, PT, R12, R9, PT ;  /* 0x000000090c2d7248 */ /* 0x000fe40003fe0100 */
[----:B---3--:R-:W1:Y:S08]  /*14330*/  I2F.S8 R9, UR10 ;  /* 0x0000000a00097d06 */ /* 0x008e700008001400 */
[----:B0-----:R-:W0:Y:S01]  /*14340*/  I2F.S8 R8, UR9 ;  /* 0x0000000900087d06 */ /* 0x001e220008001400 */
[-C--:B-1----:R-:W-:Y:S01]  /*14350*/  FMUL R26, R0, R9.reuse ;  /* 0x00000009001a7220 */ /* 0x082fe20000400000 */
[----:B------:R-:W-:-:S04]  /*14360*/  FMUL R9, R13, R9 ;  /* 0x000000090d097220 */ /* 0x000fc80000400000 */
[----:B0-----:R-:W-:-:S04]  /*14370*/  FFMA R9, R0, R8, R9 ;  /* 0x0000000800097223 */ /* 0x001fc80000000009 */
[----:B------:R-:W-:Y:S01]  /*14380*/  FADD R9, R9, 0.5 ;  /* 0x3f00000009097421 */ /* 0x000fe20000000000 */
[----:B------:R-:W-:-:S05]  /*14390*/  SEL R45, R45, RZ, P3 ;  /* 0x000000ff2d2d7207 */ /* 0x000fca0001800000 */
[----:B------:R-:W0:Y:S01]  /*143a0*/  F2I.TRUNC.NTZ R9, R9 ;  /* 0x0000000900097305 */ /* 0x000e22000020f100 */
[----:B------:R-:W-:Y:S01]  /*143b0*/  FFMA R26, R13, R8, -R26 ;  /* 0x000000080d1a7223 */ /* 0x000fe2000000081a */
[----:B------:R-:W-:-:S03]  /*143c0*/  LOP3.LUT R37, R37, 0xffffefff, RZ, 0xc0, !PT ;  /* 0xffffefff25257812 */ /* 0x000fc600078ec0ff */
[----:B------:R-:W-:Y:S01]  /*143d0*/  FADD R51, R26, 0.5 ;  /* 0x3f0000001a337421 */ /* 0x000fe20000000000 */
[----:B--2---:R-:W-:Y:S01]  /*143e0*/  ISETP.GE.U32.AND P3, PT, R52, R55, PT ;  /* 0x000000373400720c */ /* 0x004fe20003f66070 */
[----:B0-----:R-:W-:-:S05]  /*143f0*/  IMAD.IADD R8, R10, 0x1, R9 ;  /* 0x000000010a087824 */ /* 0x001fca00078e0209 */
[----:B------:R-:W-:-:S07]  /*14400*/  VIMNMX R31, PT, PT, R11, R8, PT ;  /* 0x000000080b1f7248 */ /* 0x000fce0003fe0100 */
[----:B------:R-:W-:Y:S02]  /*14410*/  @P3 LOP3.LUT R37, R37, 0x1000, RZ, 0xfc, !PT ;  /* 0x0000100025253812 */ /* 0x000fe400078efcff */
[----:B------:R-:W-:Y:S02]  /*14420*/  ISETP.GE.AND P3, PT, R8, RZ, PT ;  /* 0x000000ff0800720c */ /* 0x000fe40003f66270 */
        /* <DEDUP_REMOVED lines=15> */
[----:B------:R-:W4:Y:S01]  /*14520*/  LDCU.U8 UR9, c[0x3][0x1da] ;  /* 0x00c03b40ff0977ac */ /* 0x000f220008000000 */
[----:B---3--:R-:W3:Y:S08]  /*14530*/  I2F.S8 R47, UR10 ;  /* 0x0000000a002f7d06 */ /* 0x008ef00008001400 */
[----:B----4-:R-:W4:Y:S01]  /*14540*/  I2F.S8 R46, UR9 ;  /* 0x00000009002e7d06 */ /* 0x010f220008001400 */
[----:B------:R-:W1:Y:S01]  /*14550*/  LDCU.U8 UR10, c[0x3][0x1dd] ;  /* 0x00c03ba0ff0a77ac */ /* 0x000e620008000000 */
[----:B------:R-:W1:Y:S01]  /*14560*/  LDCU.U8 UR9, c[0x3][0x1dc] ;  /* 0x00c03b80ff0977ac */ /* 0x000e620008000000 */
[-C--:B---3--:R-:W-:Y:S01]  /*14570*/  FMUL R54, R0, R47.reuse ;  /* 0x0000002f00367220 */ /* 0x088fe20000400000 */
[----:B------:R-:W-:-:S04]  /*14580*/  FMUL R47, R13, R47 ;  /* 0x0000002f0d2f7220 */ /* 0x000fc80000400000 */
[-C--:B----4-:R-:W-:Y:S01]  /*14590*/  FFMA R47, R0, R46.reuse, R47 ;  /* 0x0000002e002f7223 */ /* 0x090fe2000000002f */
        /* <DEDUP_REMOVED lines=16> */
[-C--:B-1----:R-:W-:Y:S01]  /*146a0*/  FFMA R9, R0, R8.reuse, R9 ;  /* 0x0000000800097223 */ /* 0x082fe20000000009 */
[----:B------:R-:W-:-:S03]  /*146b0*/  FFMA R32, R13, R8, -R32 ;  /* 0x000000080d207223 */ /* 0x000fc60000000820 */
[----:B------:R-:W-:Y:S01]  /*146c0*/  FADD R9, R9, 0.5 ;  /* 0x3f00000009097421 */ /* 0x000fe20000000000 */
[----:B------:R-:W-:-:S05]  /*146d0*/  SEL R47, R47, RZ, P3 ;  /* 0x000000ff2f2f7207 */ /* 0x000fca0001800000 */
[----:B------:R-:W0:Y:S01]  /*146e0*/  F2I.TRUNC.NTZ R9, R9 ;  /* 0x0000000900097305 */ /* 0x000e22000020f100 */
[----:B-----5:R-:W-:Y:S01]  /*146f0*/  ISETP.GE.U32.AND P3, PT, R53, R50, PT ;  /* 0x000000323500720c */ /* 0x020fe20003f66070 */
[----:B------:R-:W-:-:S06]  /*14700*/  FADD R50, R32, 0.5 ;  /* 0x3f00000020327421 */ /* 0x000fcc0000000000 */
[----:B------:R-:W1:Y:S01]  /*14710*/  F2I.TRUNC.NTZ R50, R50 ;  /* 0x0000003200327305 */ /* 0x000e62000020f100 */
[----:B------:R-:W-:Y:S01]  /*14720*/  LOP3.LUT R37, R37, 0xfffffdff, RZ, 0xc0, !PT ;  /* 0xfffffdff25257812 */ /* 0x000fe200078ec0ff */
[----:B0-----:R-:W-:-:S04]  /*14730*/  IMAD.IADD R8, R10, 0x1, R9 ;  /* 0x000000010a087824 */ /* 0x001fc800078e0209 */
[----:B------:R-:W-:Y:S02]  /*14740*/  @P3 LOP3.LUT R37, R37, 0x200, RZ, 0xfc, !PT ;  /* 0x0000020025253812 */ /* 0x000fe400078efcff */
[----:B------:R-:W-:Y:S02]  /*14750*/  ISETP.GE.AND P3, PT, R8, RZ, PT ;  /* 0x000000ff0800720c */ /* 0x000fe40003f66270 */
[----:B------:R-:W-:Y:S01]  /*14760*/  VIMNMX R33, PT, PT, R11, R8, PT ;  /* 0x000000080b217248 */ /* 0x000fe20003fe0100 */
[----:B-1----:R-:W-:-:S03]  /*14770*/  IMAD.IADD R53, R7, 0x1, R50 ;  /* 0x0000000107357824 */ /* 0x002fc600078e0232 */
[----:B------:R-:W-:Y:S01]  /*14780*/  SEL R33, R33, RZ, P3 ;  /* 0x000000ff21217207 */ /* 0x000fe20001800000 */
[----:B------:R-:W-:Y:S01]  /*14790*/  IMAD R43, R43, UR8, R44 ;  /* 0x000000082b2b7c24 */ /* 0x000fe2000f8e022c */
[----:B------:R-:W-:Y:S02]  /*147a0*/  ISETP.GE.AND P3, PT, R53, RZ, PT ;  /* 0x000000ff3500720c */ /* 0x000fe40003f66270 */
[----:B------:R-:W-:Y:S01]  /*147b0*/  VIMNMX R32, PT, PT, R12, R53, PT ;  /* 0x000000350c207248 */ /* 0x000fe20003fe0100 */
[----:B------:R-:W-:-:S03]  /*147c0*/  IMAD R49, R48, UR8, R49 ;  /* 0x0000000830317c24 */ /* 0x000fc6000f8e0231 */
[----:B------:R-:W-:Y:S02]  /*147d0*/  SEL R32, R32, RZ, P3 ;  /* 0x000000ff20207207 */ /* 0x000fe40001800000 */
[----:B------:R-:W-:-:S04]  /*147e0*/  IADD3 R8, P3, PT, R43, UR4, RZ ;  /* 0x000000042b087c10 */ /* 0x000fc8000ff7e0ff */
[----:B------:R-:W-:Y:S02]  /*147f0*/  LEA.HI.X.SX32 R9, R43, UR5, 0x1, P3 ;  /* 0x000000052b097c11 */ /* 0x000fe400098f0eff */
[C---:B------:R-:W-:Y:S01]  /*14800*/  IADD3 R48, P3, PT, R49.reuse, UR4, RZ ;  /* 0x0000000431307c10 */ /* 0x040fe2000ff7e0ff */
[----:B------:R-:W0:Y:S02]  /*14810*/  LDCU.U8 UR10, c[0x3][0x1df] ;  /* 0x00c03be0ff0a77ac */ /* 0x000e240008000000 */
[----:B------:R1:W3:Y:S01]  /*14820*/  LDG.E.U8 R53, desc[UR6][R8.64] ;  /* 0x0000000608357981 */ /* 0x0002e2000c1e1100 */
[----:B------:R-:W-:Y:S01]  /*14830*/  LEA.HI.X.SX32 R49, R49, UR5, 0x1, P3 ;  /* 0x0000000531317c11 */ /* 0x000fe200098f0eff */
[----:B------:R-:W4:Y:S04]  /*14840*/  LDCU.U8 UR9, c[0x3][0x1de] ;  /* 0x00c03bc0ff0977ac */ /* 0x000f280008000000 */
[----:B------:R5:W3:Y:S01]  /*14850*/  LDG.E.U8 R54, desc[UR6][R48.64] ;  /* 0x0000000630367981 */ /* 0x000ae2000c1e1100 */
[----:B0-----:R-:W0:Y:S08]  /*14860*/  I2F.S8 R44, UR10 ;  /* 0x0000000a002c7d06 */ /* 0x001e300008001400 */
[----:B----4-:R-:W4:Y:S01]  /*14870*/  I2F.S8 R43, UR9 ;  /* 0x00000009002b7d06 */ /* 0x010f220008001400 */
[----:B------:R-:W5:Y:S01]  /*14880*/  LDCU.U8 UR10, c[0x3][0x1e1] ;  /* 0x00c03c20ff0a77ac */ /* 0x000f620008000000 */
[----:B------:R-:W5:Y:S01]  /*14890*/  LDCU.U8 UR9, c[0x3][0x1e0] ;  /* 0x00c03c00ff0977ac */ /* 0x000f620008000000 */
[-C--:B0-----:R-:W-:Y:S01]  /*148a0*/  FMUL R55, R13, R44.reuse ;  /* 0x0000002c0d377220 */ /* 0x081fe20000400000 */
[----:B------:R-:W-:-:S03]  /*148b0*/  FMUL R50, R0, R44 ;  /* 0x0000002c00327220 */ /* 0x000fc60000400000 */
[-C--:B----4-:R-:W-:Y:S01]  /*148c0*/  FFMA R55, R0, R43.reuse, R55 ;  /* 0x0000002b00377223 */ /* 0x090fe20000000037 */
[----:B------:R-:W-:-:S03]  /*148d0*/  FFMA R50, R13, R43, -R50 ;  /* 0x0000002b0d327223 */ /* 0x000fc60000000832 */
[----:B------:R-:W-:Y:S01]  /*148e0*/  FADD R55, R55, 0.5 ;  /* 0x3f00000037377421 */ /* 0x000fe20000000000 */
[----:B------:R-:W-:-:S05]  /*148f0*/  FADD R50, R50, 0.5 ;  /* 0x3f00000032327421 */ /* 0x000fca0000000000 */
[----:B------:R-:W1:Y:S08]  /*14900*/  F2I.TRUNC.NTZ R55, R55 ;  /* 0x0000003700377305 */ /* 0x000e70000020f100 */
[----:B------:R-:W0:Y:S01]  /*14910*/  F2I.TRUNC.NTZ R50, R50 ;  /* 0x0000003200327305 */ /* 0x000e22000020f100 */
[----:B-1----:R-:W-:-:S05]  /*14920*/  IMAD.IADD R8, R10, 0x1, R55 ;  /* 0x000000010a087824 */ /* 0x002fca00078e0237 */
        /* <DEDUP_REMOVED lines=8> */
[-C--:B0-----:R-:W-:Y:S01]  /*149b0*/  FMUL R43, R13, R9.reuse ;  /* 0x000000090d2b7220 */ /* 0x081fe20000400000 */
[----:B------:R-:W-:Y:S01]  /*149c0*/  FMUL R44, R0, R9 ;  /* 0x00000009002c7220 */ /* 0x000fe20000400000 */
[----:B------:R-:W-:-:S02]  /*149d0*/  SEL R49, R49, RZ, P3 ;  /* 0x000000ff31317207 */ /* 0x000fc40001800000 */
[-C--:B-1----:R-:W-:Y:S01]  /*149e0*/  FFMA R43, R0, R8.reuse, R43 ;  /* 0x00000008002b7223 */ /* 0x082fe2000000002b */
[----:B------:R-:W-:-:S03]  /*149f0*/  FFMA R9, R13, R8, -R44 ;  /* 0x000000080d097223 */ /* 0x000fc6000000082c */
[----:B------:R-:W-:-:S04]  /*14a00*/  FADD R8, R43, 0.5 ;  /* 0x3f0000002b087421 */ /* 0x000fc80000000000 */
[----:B------:R-:W0:Y:S01]  /*14a10*/  F2I.TRUNC.NTZ R43, R8 ;  /* 0x00000008002b7305 */ /* 0x000e22000020f100 */
[----:B------:R-:W-:Y:S02]  /*14a20*/  LOP3.LUT R37, R37, 0xffffffdf, RZ, 0xc0, !PT ;  /* 0xffffffdf25257812 */ /* 0x000fe400078ec0ff */
[----:B--2---:R-:W-:Y:S01]  /*14a30*/  ISETP.GE.U32.AND P3, PT, R51, R52, PT ;  /* 0x000000343300720c */ /* 0x004fe20003f66070 */
[----:B------:R-:W-:-:S06]  /*14a40*/  FADD R52, R9, 0.5 ;  /* 0x3f00000009347421 */ /* 0x000fcc0000000000 */
[----:B------:R-:W1:Y:S01]  /*14a50*/  F2I.TRUNC.NTZ R52, R52 ;  /* 0x0000003400347305 */ /* 0x000e62000020f100 */
[----:B0-----:R-:W-:-:S05]  /*14a60*/  IMAD.IADD R44, R10, 0x1, R43 ;  /* 0x000000010a2c7824 */ /* 0x001fca00078e022b */
        /* <DEDUP_REMOVED lines=12> */
[----:B------:R-:W-:-:S03]  /*14b30*/  IADD3 R50, P3, PT, R20, UR4, RZ ;  /* 0x0000000414327c10 */ /* 0x000fc6000ff7e0ff */
[----:B------:R0:W2:Y:S01]  /*14b40*/  LDG.E.U8 R52, desc[UR6][R8.64] ;  /* 0x0000000608347981 */ /* 0x0000a2000c1e1100 */
[----:B------:R-:W-:-:S05]  /*14b50*/  LEA.HI.X.SX32 R51, R20, UR5, 0x1, P3 ;  /* 0x0000000514337c11 */ /* 0x000fca00098f0eff */
[----:B------:R1:W2:Y:S01]  /*14b60*/  LDG.E.U8 R55, desc[UR6][R50.64] ;  /* 0x0000000632377981 */ /* 0x0002a2000c1e1100 */
[----:B------:R-:W4:Y:S01]  /*14b70*/  LDCU.U8 UR10, c[0x3][0x1e3] ;  /* 0x00c03c60ff0a77ac */ /* 0x000f220008000000 */
[----:B------:R-:W5:Y:S01]  /*14b80*/  LDCU.U8 UR9, c[0x3][0x1e2] ;  /* 0x00c03c40ff0977ac */ /* 0x000f620008000000 */
[----:B----4-:R-:W4:Y:S08]  /*14b90*/  I2F.S8 R19, UR10 ;  /* 0x0000000a00137d06 */ /* 0x010f300008001400 */
[----:B-----5:R-:W5:Y:S01]  /*14ba0*/  I2F.S8 R16, UR9 ;  /* 0x0000000900107d06 */ /* 0x020f620008001400 */
[----:B------:R-:W1:Y:S01]  /*14bb0*/  LDCU.U8 UR10, c[0x3][0x1e5] ;  /* 0x00c03ca0ff0a77ac */ /* 0x000e620008000000 */
[----:B------:R-:W1:Y:S01]  /*14bc0*/  LDCU.U8 UR9, c[0x3][0x1e4] ;  /* 0x00c03c80ff0977ac */ /* 0x000e620008000000 */
[-C--:B----4-:R-:W-:Y:S01]  /*14bd0*/  FMUL R23, R13, R19.reuse ;  /* 0x000000130d177220 */ /* 0x090fe20000400000 */
[----:B------:R-:W-:-:S03]  /*14be0*/  FMUL R20, R0, R19 ;  /* 0x0000001300147220 */ /* 0x000fc60000400000 */
[-C--:B-----5:R-:W-:Y:S01]  /*14bf0*/  FFMA R23, R0, R16.reuse, R23 ;  /* 0x0000001000177223 */ /* 0x0a0fe20000000017 */
[----:B------:R-:W-:-:S03]  /*14c00*/  FFMA R19, R13, R16, -R20 ;  /* 0x000000100d137223 */ /* 0x000fc60000000814 */
[----:B------:R-:W-:-:S04]  /*14c10*/  FADD R16, R23, 0.5 ;  /* 0x3f00000017107421 */ /* 0x000fc80000000000 */
[----:B0-----:R-:W0:Y:S01]  /*14c20*/  F2I.TRUNC.NTZ R9, R16 ;  /* 0x0000001000097305 */ /* 0x001e22000020f100 */
[----:B------:R-:W-:Y:S01]  /*14c30*/  FADD R19, R19, 0.5 ;  /* 0x3f00000013137421 */ /* 0x000fe20000000000 */
[----:B0-----:R-:W-:-:S05]  /*14c40*/  IMAD.IADD R8, R10, 0x1, R9 ;  /* 0x000000010a087824 */ /* 0x001fca00078e0209 */
[----:B------:R-:W-:Y:S02]  /*14c50*/  ISETP.GE.AND P3, PT, R8, RZ, PT ;  /* 0x000000ff0800720c */ /* 0x000fe40003f66270 */
[----:B------:R-:W-:Y:S02]  /*14c60*/  VIMNMX R20, PT, PT, R11, R8, PT ;  /* 0x000000080b147248 */ /* 0x000fe40003fe0100 */
[----:B------:R-:W0:Y:S02]  /*14c70*/  F2I.TRUNC.NTZ R8, R19 ;  /* 0x0000001300087305 */ /* 0x000e24000020f100 */
[----:B------:R-:W-:Y:S01]  /*14c80*/  SEL R20, R20, RZ, P3 ;  /* 0x000000ff14147207 */ /* 0x000fe20001800000 */
[----:B0-----:R-:W-:-:S05]  /*14c90*/  IMAD.IADD R9, R7, 0x1, R8 ;  /* 0x0000000107097824 */ /* 0x001fca00078e0208 */
        /* <DEDUP_REMOVED lines=10> */
[----:B---3--:R-:W-:Y:S01]  /*14d40*/  ISETP.GE.U32.AND P3, PT, R53, R54, PT ;  /* 0x000000363500720c */ /* 0x008fe20003f66070 */
        /* <DEDUP_REMOVED lines=15> */
[C---:B------:R-:W-:Y:S01]  /*14e40*/  IADD3 R8, P3, PT, R6.reuse, UR4, RZ ;  /* 0x0000000406087c10 */ /* 0x040fe2000ff7e0ff */
[----:B------:R-:W0:Y:S03]  /*14e50*/  LDCU.U8 UR10, c[0x3][0x1e7] ;  /* 0x00c03ce0ff0a77ac */ /* 0x000e260008000000 */
[----:B------:R-:W-:Y:S02]  /*14e60*/  LEA.HI.X.SX32 R9, R6, UR5, 0x1, P3 ;  /* 0x0000000506097c11 */ /* 0x000fe400098f0eff */
[C---:B------:R-:W-:Y:S01]  /*14e70*/  IADD3 R50, P3, PT, R22.reuse, UR4, RZ ;  /* 0x0000000416327c10 */ /* 0x040fe2000ff7e0ff */
[----:B------:R-:W1:Y:S02]  /*14e80*/  LDCU.U8 UR9, c[0x3][0x1e6] ;  /* 0x00c03cc0ff0977ac */ /* 0x000e640008000000 */
[----:B------:R3:W4:Y:S01]  /*14e90*/  LDG.E.U8 R53, desc[UR6][R8.64] ;  /* 0x0000000608357981 */ /* 0x000722000c1e1100 */
[----:B------:R-:W-:-:S05]  /*14ea0*/  LEA.HI.X.SX32 R51, R22, UR5, 0x1, P3 ;  /* 0x0000000516337c11 */ /* 0x000fca00098f0eff */
[----:B------:R5:W4:Y:S01]  /*14eb0*/  LDG.E.U8 R50, desc[UR6][R50.64] ;  /* 0x0000000632327981 */ /* 0x000b22000c1e1100 */
[----:B0-----:R-:W0:Y:S08]  /*14ec0*/  I2F.S8 R15, UR10 ;  /* 0x0000000a000f7d06 */ /* 0x001e300008001400 */
[----:B-1----:R-:W1:Y:S01]  /*14ed0*/  I2F.S8 R6, UR9 ;  /* 0x0000000900067d06 */ /* 0x002e620008001400 */
[----:B------:R-:W5:Y:S01]  /*14ee0*/  LDCU.U8 UR10, c[0x3][0x1e9] ;  /* 0x00c03d20ff0a77ac */ /* 0x000f620008000000 */
[----:B------:R-:W5:Y:S01]  /*14ef0*/  LDCU.U8 UR9, c[0x3][0x1e8] ;  /* 0x00c03d00ff0977ac */ /* 0x000f620008000000 */
[----:B0-----:R-:W-:-:S04]  /*14f00*/  FMUL R27, R13, R15 ;  /* 0x0000000f0d1b7220 */ /* 0x001fc80000400000 */
[----:B-1----:R-:W-:-:S04]  /*14f10*/  FFMA R27, R0, R6, R27 ;  /* 0x00000006001b7223 */ /* 0x002fc8000000001b */
[----:B------:R-:W-:-:S04]  /*14f20*/  FADD R54, R27, 0.5 ;  /* 0x3f0000001b367421 */ /* 0x000fc80000000000 */
[----:B---3--:R-:W0:Y:S01]  /*14f30*/  F2I.TRUNC.NTZ R9, R54 ;  /* 0x0000003600097305 */ /* 0x008e22000020f100 */
[----:B------:R-:W-:-:S04]  /*14f40*/  FMUL R22, R0, R15 ;  /* 0x0000000f00167220 */ /* 0x000fc80000400000 */
[----:B------:R-:W-:-:S04]  /*14f50*/  FFMA R15, R13, R6, -R22 ;  /* 0x000000060d0f7223 */ /* 0x000fc80000000816 */
[----:B------:R-:W-:Y:S01]  /*14f60*/  FADD R15, R15, 0.5 ;  /* 0x3f0000000f0f7421 */ /* 0x000fe20000000000 */
[----:B0-----:R-:W-:-:S05]  /*14f70*/  IMAD.IADD R6, R10, 0x1, R9 ;  /* 0x000000010a067824 */ /* 0x001fca00078e0209 */
[----:B------:R-:W-:Y:S02]  /*14f80*/  ISETP.GE.AND P3, PT, R6, RZ, PT ;  /* 0x000000ff0600720c */ /* 0x000fe40003f66270 */
[----:B------:R-:W-:Y:S02]  /*14f90*/  VIMNMX R22, PT, PT, R11, R6, PT ;  /* 0x000000060b167248 */ /* 0x000fe40003fe0100 */
[----:B------:R-:W0:Y:S08]  /*14fa0*/  F2I.TRUNC.NTZ R6, R15 ;  /* 0x0000000f00067305 */ /* 0x000e30000020f100 */
[----:B-----5:R-:W1:Y:S01]  /*14fb0*/  I2F.S8 R8, UR10 ;  /* 0x0000000a00087d06 */ /* 0x020e620008001400 */
[----:B0-----:R-:W-:-:S07]  /*14fc0*/  IMAD.IADD R9, R7, 0x1, R6 ;  /* 0x0000000107097824 */ /* 0x001fce00078e0206 */
[----:B------:R-:W0:Y:S01]  /*14fd0*/  I2F.S8 R6, UR9 ;  /* 0x0000000900067d06 */ /* 0x000e220008001400 */
[----:B------:R-:W-:Y:S02]  /*14fe0*/  SEL R22, R22, RZ, P3 ;  /* 0x000000ff16167207 */ /* 0x000fe40001800000 */
[----:B------:R-:W-:Y:S02]  /*14ff0*/  ISETP.GE.AND P3, PT, R9, RZ, PT ;  /* 0x000000ff0900720c */ /* 0x000fe40003f66270 */
[----:B------:R-:W-:Y:S01]  /*15000*/  VIMNMX R27, PT, PT, R12, R9, PT ;  /* 0x000000090c1b7248 */ /* 0x000fe20003fe0100 */
[----:B-1----:R-:W-:-:S03]  /*15010*/  FMUL R9, R13, R8 ;  /* 0x000000080d097220 */ /* 0x002fc60000400000 */
[----:B------:R-:W-:Y:S01]  /*15020*/  SEL R27, R27, RZ, P3 ;  /* 0x000000ff1b1b7207 */ /* 0x000fe20001800000 */
[----:B0-----:R-:W-:-:S04]  /*15030*/  FFMA R9, R0, R6, R9 ;  /* 0x0000000600097223 */ /* 0x001fc80000000009 */
[----:B------:R-:W-:Y:S01]  /*15040*/  FADD R9, R9, 0.5 ;  /* 0x3f00000009097421 */ /* 0x000fe20000000000 */
[----:B--2---:R-:W-:Y:S01]  /*15050*/  ISETP.GE.U32.AND P3, PT, R52, R55, PT ;  /* 0x000000373400720c */ /* 0x004fe20003f66070 */
[----:B------:R-:W-:-:S04]  /*15060*/  FMUL R52, R0, R8 ;  /* 0x0000000800347220 */ /* 0x000fc80000400000 */
[----:B------:R-:W-:Y:S01]  /*15070*/  FFMA R52, R13, R6, -R52 ;  /* 0x000000060d347223 */ /* 0x000fe20000000834 */
[----:B------:R-:W0:Y:S03]  /*15080*/  F2I.TRUNC.NTZ R9, R9 ;  /* 0x0000000900097305 */ /* 0x000e26000020f100 */
[----:B------:R-:W-:-:S06]  /*15090*/  FADD R52, R52, 0.5 ;  /* 0x3f00000034347421 */ /* 0x000fcc0000000000 */
[----:B------:R-:W1:Y:S01]  /*150a0*/  F2I.TRUNC.NTZ R52, R52 ;  /* 0x0000003400347305 */ /* 0x000e62000020f100 */
[----:B------:R-:W-:Y:S01]  /*150b0*/  LOP3.LUT R37, R37, 0xfffff7ff, RZ, 0xc0, !PT ;  /* 0xfffff7ff25257812 */ /* 0x000fe200078ec0ff */
[----:B0-----:R-:W-:-:S03]  /*150c0*/  IMAD.IADD R6, R10, 0x1, R9 ;  /* 0x000000010a067824 */ /* 0x001fc600078e0209 */
        /* <DEDUP_REMOVED lines=34> */
[----:B-1----:R-:W-:Y:S02]  /*152f0*/  SEL R29, R8, RZ, P3 ;  /* 0x000000ff081d7207 */ /* 0x002fe40001800000 */
[----:B------:R-:W-:Y:S02]  /*15300*/  ISETP.GE.AND P3, PT, R9, RZ, PT ;  /* 0x000000ff0900720c */ /* 0x000fe40003f66270 */
[----:B------:R-:W-:Y:S02]  /*15310*/  VIMNMX R28, PT, PT, R12, R9, PT ;  /* 0x000000090c1c7248 */ /* 0x000fe40003fe0100 */
[----:B------:R-:W0:Y:S08]  /*15320*/  I2F.S8 R9, UR10 ;  /* 0x0000000a00097d06 */ /* 0x000e300008001400 */
[----:B------:R-:W1:Y:S01]  /*15330*/  I2F.S8 R8, UR9 ;  /* 0x0000000900087d06 */ /* 0x000e620008001400 */
[-C--:B0-----:R-:W-:Y:S01]  /*15340*/  FMUL R14, R0, R9.reuse ;  /* 0x00000009000e7220 */ /* 0x081fe20000400000 */
[----:B------:R-:W-:-:S04]  /*15350*/  FMUL R9, R13, R9 ;  /* 0x000000090d097220 */ /* 0x000fc80000400000 */
[----:B-1----:R-:W-:-:S04]  /*15360*/  FFMA R9, R0, R8, R9 ;  /* 0x0000000800097223 */ /* 0x002fc80000000009 */
[----:B------:R-:W-:Y:S01]  /*15370*/  FADD R9, R9, 0.5 ;  /* 0x3f00000009097421 */ /* 0x000fe20000000000 */
[----:B------:R-:W-:-:S05]  /*15380*/  SEL R28, R28, RZ, P3 ;  /* 0x000000ff1c1c7207 */ /* 0x000fca0001800000 */
[----:B------:R-:W0:Y:S01]  /*15390*/  F2I.TRUNC.NTZ R9, R9 ;  /* 0x0000000900097305 */ /* 0x000e22000020f100 */
[----:B------:R-:W-:Y:S01]  /*153a0*/  FFMA R14, R13, R8, -R14 ;  /* 0x000000080d0e7223 */ /* 0x000fe2000000080e */
[----:B------:R-:W-:Y:S02]  /*153b0*/  LOP3.LUT R37, R37, 0xfffffeff, RZ, 0xc0, !PT ;  /* 0xfffffeff25257812 */ /* 0x000fe400078ec0ff */
[----:B----4-:R-:W-:Y:S01]  /*153c0*/  ISETP.GE.U32.AND P3, PT, R53, R50, PT ;  /* 0x000000323500720c */ /* 0x010fe20003f66070 */
[----:B0-----:R-:W-:Y:S02]  /*153d0*/  IMAD.IADD R8, R10, 0x1, R9 ;  /* 0x000000010a087824 */ /* 0x001fe400078e0209 */
[----:B------:R-:W-:-:S03]  /*153e0*/  FADD R53, R14, 0.5 ;  /* 0x3f0000000e357421 */ /* 0x000fc60000000000 */
[----:B------:R-:W-:-:S07]  /*153f0*/  VIMNMX R17, PT, PT, R11, R8, PT ;  /* 0x000000080b117248 */ /* 0x000fce0003fe0100 */
[----:B------:R-:W-:Y:S02]  /*15400*/  @P3 LOP3.LUT R37, R37, 0x100, RZ, 0xfc, !PT ;  /* 0x0000010025253812 */ /* 0x000fe400078efcff */
[----:B------:R-:W-:Y:S02]  /*15410*/  ISETP.GE.AND P3, PT, R8, RZ, PT ;  /* 0x000000ff0800720c */ /* 0x000fe40003f66270 */
[----:B------:R-:W0:Y:S01]  /*15420*/  F2I.TRUNC.NTZ R8, R53 ;  /* 0x0000003500087305 */ /* 0x000e22000020f100 */
[----:B------:R-:W1:Y:S01]  /*15430*/  LDCU.U8 UR10, c[0x3][0x1ef] ;  /* 0x00c03de0ff0a77ac */ /* 0x000e620008000000 */
[----:B------:R-:W-:Y:S01]  /*15440*/  SEL R17, R17, RZ, P3 ;  /* 0x000000ff11117207 */ /* 0x000fe20001800000 */
[----:B------:R-:W-:Y:S01]  /*15450*/  IMAD R18, R18, UR8, R21 ;  /* 0x0000000812127c24 */ /* 0x000fe2000f8e0215 */
[----:B------:R-:W3:Y:S01]  /*15460*/  LDCU.U8 UR9, c[0x3][0x1ee] ;  /* 0x00c03dc0ff0977ac */ /* 0x000ee20008000000 */
[----:B0-----:R-:W-:-:S05]  /*15470*/  IMAD.IADD R51, R7, 0x1, R8 ;  /* 0x0000000107337824 */ /* 0x001fca00078e0208 */
[----:B------:R-:W-:Y:S02]  /*15480*/  ISETP.GE.AND P3, PT, R51, RZ, PT ;  /* 0x000000ff3300720c */ /* 0x000fe40003f66270 */
[----:B------:R-:W-:Y:S01]  /*15490*/  VIMNMX R14, PT, PT, R12, R51, PT ;  /* 0x000000330c0e7248 */ /* 0x000fe20003fe0100 */
[----:B------:R-:W-:-:S03]  /*154a0*/  IMAD R30, R30, UR8, R41 ;  /* 0x000000081e1e7c24 */ /* 0x000fc6000f8e0229 */
[----:B------:R-:W-:Y:S02]  /*154b0*/  SEL R14, R14, RZ, P3 ;  /* 0x000000ff0e0e7207 */ /* 0x000fe40001800000 */
[----:B------:R-:W-:-:S04]  /*154c0*/  IADD3 R8, P3, PT, R18, UR4, RZ ;  /* 0x0000000412087c10 */ /* 0x000fc8000ff7e0ff */
[----:B------:R-:W-:Y:S02]  /*154d0*/  LEA.HI.X.SX32 R9, R18, UR5, 0x1, P3 ;  /* 0x0000000512097c11 */ /* 0x000fe400098f0eff */
[C---:B------:R-:W-:Y:S01]  /*154e0*/  IADD3 R50, P3, PT, R30.reuse, UR4, RZ ;  /* 0x000000041e327c10 */ /* 0x040fe2000ff7e0ff */
[----:B-1----:R-:W0:Y:S02]  /*154f0*/  I2F.S8 R21, UR10 ;  /* 0x0000000a00157d06 */ /* 0x002e240008001400 */
[----:B------:R1:W4:Y:S01]  /*15500*/  LDG.E.U8 R53, desc[UR6][R8.64] ;  /* 0x0000000608357981 */ /* 0x000322000c1e1100 */
[----:B------:R-:W-:-:S05]  /*15510*/  LEA.HI.X.SX32 R51, R30, UR5, 0x1, P3 ;  /* 0x000000051e337c11 */ /* 0x000fca00098f0eff */
[----:B------:R-:W4:Y:S01]  /*15520*/  LDG.E.U8 R50, desc[UR6][R50.64] ;  /* 0x0000000632327981 */ /* 0x000f22000c1e1100 */
[----:B---3--:R-:W3:Y:S01]  /*15530*/  I2F.S8 R18, UR9 ;  /* 0x0000000900127d06 */ /* 0x008ee20008001400 */
[----:B------:R-:W5:Y:S01]  /*15540*/  LDCU.U8 UR10, c[0x3][0x1f1] ;  /* 0x00c03e20ff0a77ac */ /* 0x000f620008000000 */
[----:B------:R-:W5:Y:S01]  /*15550*/  LDCU.U8 UR9, c[0x3][0x1f0] ;  /* 0x00c03e00ff0977ac */ /* 0x000f620008000000 */
[-C--:B0-----:R-:W-:Y:S01]  /*15560*/  FMUL R30, R0, R21.reuse ;  /* 0x00000015001e7220 */ /* 0x081fe20000400000 */
[----:B------:R-:W-:-:S04]  /*15570*/  FMUL R21, R13, R21 ;  /* 0x000000150d157220 */ /* 0x000fc80000400000 */
[----:B---3--:R-:W-:-:S04]  /*15580*/  FFMA R21, R0, R18, R21 ;  /* 0x0000001200157223 */ /* 0x008fc80000000015 */
[----:B------:R-:W-:-:S06]  /*15590*/  FADD R21, R21, 0.5 ;  /* 0x3f00000015157421 */ /* 0x000fcc0000000000 */
[----:B------:R-:W1:Y:S01]  /*155a0*/  F2I.TRUNC.NTZ R21, R21 ;  /* 0x0000001500157305 */ /* 0x000e62000020f100 */
[----:B------:R-:W-:Y:S01]  /*155b0*/  FFMA R30, R13, R18, -R30 ;  /* 0x000000120d1e7223 */ /* 0x000fe2000000081e */
[----:B-1----:R-:W-:-:S05]  /*155c0*/  IMAD.IADD R8, R10, 0x1, R21 ;  /* 0x000000010a087824 */ /* 0x002fca00078e0215 */
[----:B------:R-:W-:Y:S02]  /*155d0*/  ISETP.GE.AND P3, PT, R8, RZ, PT ;  /* 0x000000ff0800720c */ /* 0x000fe40003f66270 */
[----:B------:R-:W-:Y:S01]  /*155e0*/  VIMNMX R41, PT, PT, R11, R8, PT ;  /* 0x000000080b297248 */ /* 0x000fe20003fe0100 */
[----:B------:R-:W-:-:S06]  /*155f0*/  FADD R8, R30, 0.5 ;  /* 0x3f0000001e087421 */ /* 0x000fcc0000000000 */
[----:B------:R-:W0:Y:S01]  /*15600*/  F2I.TRUNC.NTZ R8, R8 ;  /* 0x0000000800087305 */ /* 0x000e22000020f100 */
[----:B------:R-:W-:-:S07]  /*15610*/  SEL R41, R41, RZ, P3 ;  /* 0x000000ff29297207 */ /* 0x000fce0001800000 */
[----:B-----5:R-:W1:Y:S01]  /*15620*/  I2F.S8 R18, UR10 ;  /* 0x0000000a00127d06 */ /* 0x020e620008001400 */
[----:B0-----:R-:W-:-:S05]  /*15630*/  IMAD.IADD R9, R7, 0x1, R8 ;  /* 0x0000000107097824 */ /* 0x001fca00078e0208 */
[----:B------:R-:W-:Y:S02]  /*15640*/  ISETP.GE.AND P3, PT, R9, RZ, PT ;  /* 0x000000ff0900720c */ /* 0x000fe40003f66270 */
[----:B------:R-:W-:Y:S02]  /*15650*/  VIMNMX R30, PT, PT, R12, R9, PT ;  /* 0x000000090c1e7248 */ /* 0x000fe40003fe0100 */
[----:B------:R-:W0:Y:S01]  /*15660*/  I2F.S8 R9, UR9 ;  /* 0x0000000900097d06 */ /* 0x000e220008001400 */
[----:B-1----:R-:W-:Y:S01]  /*15670*/  FMUL R21, R13, R18 ;  /* 0x000000120d157220 */ /* 0x002fe20000400000 */
[----:B------:R-:W-:-:S03]  /*15680*/  SEL R30, R30, RZ, P3 ;  /* 0x000000ff1e1e7207 */ /* 0x000fc60001800000 */
[----:B0-----:R-:W-:Y:S01]  /*15690*/  FFMA R21, R0, R9, R21 ;  /* 0x0000000900157223 */ /* 0x001fe20000000015 */
[----:B--2---:R-:W-:Y:S01]  /*156a0*/  ISETP.GE.U32.AND P3, PT, R52, R55, PT ;  /* 0x000000373400720c */ /* 0x004fe20003f66070 */
[----:B------:R-:W-:Y:S02]  /*156b0*/  FMUL R52, R0, R18 ;  /* 0x0000001200347220 */ /* 0x000fe40000400000 */
[----:B------:R-:W-:Y:S02]  /*156c0*/  FADD R8, R21, 0.5 ;  /* 0x3f00000015087421 */ /* 0x000fe40000000000 */
[----:B------:R-:W-:Y:S02]  /*156d0*/  FFMA R52, R13, R9, -R52 ;  /* 0x000000090d347223 */ /* 0x000fe40000000834 */
[----:B------:R-:W0:Y:S02]  /*156e0*/  F2I.TRUNC.NTZ R9, R8 ;  /* 0x0000000800097305 */ /* 0x000e24000020f100 */
[----:B------:R-:W-:-:S06]  /*156f0*/  FADD R52, R52, 0.5 ;  /* 0x3f00000034347421 */ /* 0x000fcc0000000000 */
        /* <DEDUP_REMOVED lines=49> */
[----:B------:R-:W-:Y:S02]  /*15a10*/  LOP3.LUT R37, R37, 0xfffbffff, RZ, 0xc0, !PT ;  /* 0xfffbffff25257812 */ /* 0x000fe400078ec0ff */
[----:B----4-:R-:W-:Y:S01]  /*15a20*/  ISETP.GE.U32.AND P3, PT, R53, R50, PT ;  /* 0x000000323500720c */ /* 0x010fe20003f66070 */
        /* <DEDUP_REMOVED lines=11> */
[----:B------:R-:W-:Y:S01]  /*15ae0*/  IMAD R47, R46, UR8, R47 ;  /* 0x000000082e2f7c24 */ /* 0x000fe2000f8e022f */
[----:B------:R-:W0:Y:S02]  /*15af0*/  LDCU.U8 UR10, c[0x3][0x1f7] ;  /* 0x00c03ee0ff0a77ac */ /* 0x000e240008000000 */
[----:B------:R-:W-:Y:S02]  /*15b00*/  SEL R24, R24, RZ, P3 ;  /* 0x000000ff18187207 */ /* 0x000fe40001800000 */
[C---:B------:R-:W-:Y:S01]  /*15b10*/  IADD3 R8, P3, PT, R26.reuse, UR4, RZ ;  /* 0x000000041a087c10 */ /* 0x040fe2000ff7e0ff */
[----:B------:R-:W1:Y:S03]  /*15b20*/  LDCU.U8 UR9, c[0x3][0x1f6] ;  /* 0x00c03ec0ff0977ac */ /* 0x000e660008000000 */
[----:B------:R-:W-:-:S02]  /*15b30*/  LEA.HI.X.SX32 R9, R26, UR5, 0x1, P3 ;  /* 0x000000051a097c11 */ /* 0x000fc400098f0eff */
[----:B------:R-:W-:-:S03]  /*15b40*/  IADD3 R46, P3, PT, R47, UR4, RZ ;  /* 0x000000042f2e7c10 */ /* 0x000fc6000ff7e0ff */
[----:B------:R3:W4:Y:S01]  /*15b50*/  LDG.E.U8 R50, desc[UR6][R8.64] ;  /* 0x0000000608327981 */ /* 0x000722000c1e1100 */
[----:B------:R-:W-:-:S05]  /*15b60*/  LEA.HI.X.SX32 R47, R47, UR5, 0x1, P3 ;  /* 0x000000052f2f7c11 */ /* 0x000fca00098f0eff */
[----:B------:R5:W4:Y:S01]  /*15b70*/  LDG.E.U8 R53, desc[UR6][R46.64] ;  /* 0x000000062e357981 */ /* 0x000b22000c1e1100 */
[----:B0-----:R-:W0:Y:S08]  /*15b80*/  I2F.S8 R31, UR10 ;  /* 0x0000000a001f7d06 */ /* 0x001e300008001400 */
        /* <DEDUP_REMOVED lines=27> */
[----:B--2---:R-:W-:Y:S02]  /*15d40*/  ISETP.GE.U32.AND P3, PT, R51, R52, PT ;  /* 0x000000343300720c */ /* 0x004fe40003f66070 */
[----:B------:R-:W-:Y:S01]  /*15d50*/  LOP3.LUT R37, R37, 0xfffdffff, RZ, 0xc0, !PT ;  /* 0xfffdffff25257812 */ /* 0x000fe200078ec0ff */
[----:B------:R-:W-:Y:S01]  /*15d60*/  FADD R51, R26, 0.5 ;  /* 0x3f0000001a337421 */ /* 0x000fe20000000000 */
[----:B0-----:R-:W-:-:S05]  /*15d70*/  IMAD.IADD R8, R10, 0x1, R9 ;  /* 0x000000010a087824 */ /* 0x001fca00078e0209 */
[----:B------:R-:W-:-:S04]  /*15d80*/  VIMNMX R31, PT, PT, R11, R8, PT ;  /* 0x000000080b1f7248 */ /* 0x000fc80003fe0100 */
        /* <DEDUP_REMOVED lines=69> */
[----:B------:R5:W4:Y:S01]  /*161e0*/  LDG.E.U8 R54, desc[UR6][R50.64] ;  /* 0x0000000632367981 */ /* 0x000b22000c1e1100 */
        /* <DEDUP_REMOVED lines=20> */
[CC--:B-1----:R-:W-:Y:S01]  /*16330*/  FMUL R23, R13.reuse, R20.reuse ;  /* 0x000000140d177220 */ /* 0x0c2fe20000400000 */
[----:B------:R-:W-:Y:S01]  /*16340*/  FMUL R50, R0, R20 ;  /* 0x0000001400327220 */ /* 0x000fe20000400000 */
[----:B------:R-:W-:Y:S02]  /*16350*/  SEL R44, R44, RZ, P3 ;  /* 0x000000ff2c2c7207 */ /* 0x000fe40001800000 */
[-C--:B0-----:R-:W-:Y:S01]  /*16360*/  FFMA R23, R0, R9.reuse, R23 ;  /* 0x0000000900177223 */ /* 0x081fe20000000017 */
[----:B------:R-:W-:-:S03]  /*16370*/  FFMA R50, R13, R9, -R50 ;  /* 0x000000090d327223 */ /* 0x000fc60000000832 */
[----:B------:R-:W-:-:S04]  /*16380*/  FADD R8, R23, 0.5 ;  /* 0x3f00000017087421 */ /* 0x000fc80000000000 */
[----:B------:R-:W0:Y:S01]  /*16390*/  F2I.TRUNC.NTZ R9, R8 ;  /* 0x0000000800097305 */ /* 0x000e22000020f100 */
[----:B--2---:R-:W-:Y:S01]  /*163a0*/  ISETP.GE.U32.AND P3, PT, R52, R55, PT ;  /* 0x000000373400720c */ /* 0x004fe20003f66070 */
        /* <DEDUP_REMOVED lines=28> */
[----:B-----5:R-:W-:-:S04]  /*16570*/  FFMA R19, R0, R16, R19 ;  /* 0x0000001000137223 */ /* 0x020fc80000000013 */
[----:B------:R-:W-:-:S06]  /*16580*/  FADD R19, R19, 0.5 ;  /* 0x3f00000013137421 */ /* 0x000fcc0000000000 */
[----:B------:R-:W0:Y:S01]  /*16590*/  F2I.TRUNC.NTZ R19, R19 ;  /* 0x0000001300137305 */ /* 0x000e22000020f100 */
[----:B------:R-:W-:Y:S01]  /*165a0*/  FFMA R22, R13, R16, -R22 ;  /* 0x000000100d167223 */ /* 0x000fe20000000816 */
[----:B0-----:R-:W-:-:S05]  /*165b0*/  IMAD.IADD R8, R10, 0x1, R19 ;  /* 0x000000010a087824 */ /* 0x001fca00078e0213 */
[----:B------:R-:W-:Y:S02]  /*165c0*/  ISETP.GE.AND P3, PT, R8, RZ, PT ;  /* 0x000000ff0800720c */ /* 0x000fe40003f66270 */
[----:B------:R-:W-:Y:S01]  /*165d0*/  VIMNMX R27, PT, PT, R11, R8, PT ;  /* 0x000000080b1b7248 */ /* 0x000fe20003fe0100 */
[----:B------:R-:W-:-:S06]  /*165e0*/  FADD R8, R22, 0.5 ;  /* 0x3f00000016087421 */ /* 0x000fcc0000000000 */
[----:B------:R-:W0:Y:S01]  /*165f0*/  F2I.TRUNC.NTZ R8, R8 ;  /* 0x0000000800087305 */ /* 0x000e22000020f100 */
[----:B------:R-:W-:-:S07]  /*16600*/  SEL R27, R27, RZ, P3 ;  /* 0x000000ff1b1b7207 */ /* 0x000fce0001800000 */
[----:B-1----:R-:W1:Y:S01]  /*16610*/  I2F.S8 R16, UR10 ;  /* 0x0000000a00107d06 */ /* 0x002e620008001400 */
[----:B0-----:R-:W-:-:S05]  /*16620*/  IMAD.IADD R9, R7, 0x1, R8 ;  /* 0x0000000107097824 */ /* 0x001fca00078e0208 */
[----:B------:R-:W-:Y:S02]  /*16630*/  ISETP.GE.AND P3, PT, R9, RZ, PT ;  /* 0x000000ff0900720c */ /* 0x000fe40003f66270 */
[----:B------:R-:W-:Y:S02]  /*16640*/  VIMNMX R22, PT, PT, R12, R9, PT ;  /* 0x000000090c167248 */ /* 0x000fe40003fe0100 */
[----:B------:R-:W0:Y:S01]  /*16650*/  I2F.S8 R9, UR9 ;  /* 0x0000000900097d06 */ /* 0x000e220008001400 */
[-C--:B-1----:R-:W-:Y:S01]  /*16660*/  FMUL R19, R13, R16.reuse ;  /* 0x000000100d137220 */ /* 0x082fe20000400000 */
[----:B------:R-:W-:-:S03]  /*16670*/  FMUL R50, R0, R16 ;  /* 0x0000001000327220 */ /* 0x000fc60000400000 */
[-C--:B0-----:R-:W-:Y:S01]  /*16680*/  FFMA R19, R0, R9.reuse, R19 ;  /* 0x0000000900137223 */ /* 0x081fe20000000013 */
[----:B------:R-:W-:-:S03]  /*16690*/  FFMA R50, R13, R9, -R50 ;  /* 0x000000090d327223 */ /* 0x000fc60000000832 */
[----:B------:R-:W-:Y:S01]  /*166a0*/  FADD R8, R19, 0.5 ;  /* 0x3f00000013087421 */ /* 0x000fe20000000000 */
[----:B------:R-:W-:-:S03]  /*166b0*/  FADD R50, R50, 0.5 ;  /* 0x3f00000032327421 */ /* 0x000fc60000000000 */
[----:B------:R-:W0:Y:S01]  /*166c0*/  F2I.TRUNC.NTZ R9, R8 ;  /* 0x0000000800097305 */ /* 0x000e22000020f100 */
[----:B------:R-:W-:-:S07]  /*166d0*/  SEL R22, R22, RZ, P3 ;  /* 0x000000ff16167207 */ /* 0x000fce0001800000 */
[----:B------:R-:W1:Y:S01]  /*166e0*/  F2I.TRUNC.NTZ R50, R50 ;  /* 0x0000003200327305 */ /* 0x000e62000020f100 */
[----:B----4-:R-:W-:Y:S02]  /*166f0*/  ISETP.GE.U32.AND P3, PT, R53, R54, PT ;  /* 0x000000363500720c */ /* 0x010fe40003f66070 */
[----:B------:R-:W-:Y:S01]  /*16700*/  LOP3.LUT R37, R37, 0xfffffbff, RZ, 0xc0, !PT ;  /* 0xfffffbff25257812 */ /* 0x000fe200078ec0ff */
[----:B0-----:R-:W-:-:S05]  /*16710*/  IMAD.IADD R16, R10, 0x1, R9 ;  /* 0x000000010a107824 */ /* 0x001fca00078e0209 */
[----:B------:R-:W-:Y:S01]  /*16720*/  VIMNMX R19, PT, PT, R11, R16, PT ;  /* 0x000000100b137248 */ /* 0x000fe20003fe0100 */
[----:B-1----:R-:W-:-:S04]  /*16730*/  IMAD.IADD R9, R7, 0x1, R50 ;  /* 0x0000000107097824 */ /* 0x002fc800078e0232 */
[----:B------:R-:W-:Y:S02]  /*16740*/  @P3 LOP3.LUT R37, R37, 0x400, RZ, 0xfc, !PT ;  /* 0x0000040025253812 */ /* 0x000fe400078efcff */
[----:B------:R-:W-:Y:S01]  /*16750*/  ISETP.GE.AND P3, PT, R16, RZ, PT ;  /* 0x000000ff1000720c */ /* 0x000fe20003f66270 */
[----:B------:R-:W-:Y:S01]  /*16760*/  IMAD R6, R15, UR8, R6 ;  /* 0x000000080f067c24 */ /* 0x000fe2000f8e0206 */
[----:B------:R-:W-:Y:S02]  /*16770*/  VIMNMX R16, PT, PT, R12, R9, PT ;  /* 0x000000090c107248 */ /* 0x000fe40003fe0100 */
[----:B------:R-:W-:Y:S02]  /*16780*/  SEL R19, R19, RZ, P3 ;  /* 0x000000ff13137207 */ /* 0x000fe40001800000 */
[----:B------:R-:W-:Y:S01]  /*16790*/  ISETP.GE.AND P3, PT, R9, RZ, PT ;  /* 0x000000ff0900720c */ /* 0x000fe20003f66270 */
[----:B------:R-:W-:-:S03]  /*167a0*/  IMAD R29, R29, UR8, R28 ;  /* 0x000000081d1d7c24 */ /* 0x000fc6000f8e021c */
[----:B------:R-:W-:Y:S02]  /*167b0*/  SEL R16, R16, RZ, P3 ;  /* 0x000000ff10107207 */ /* 0x000fe40001800000 */
[----:B------:R-:W-:-:S04]  /*167c0*/  IADD3 R8, P3, PT, R6, UR4, RZ ;  /* 0x0000000406087c10 */ /* 0x000fc8000ff7e0ff */
[----:B------:R-:W-:Y:S02]  /*167d0*/  LEA.HI.X.SX32 R9, R6, UR5, 0x1, P3 ;  /* 0x0000000506097c11 */ /* 0x000fe400098f0eff */
[----:B------:R-:W-:-:S03]  /*167e0*/  IADD3 R28, P3, PT, R29, UR4, RZ ;  /* 0x000000041d1c7c10 */ /* 0x000fc6000ff7e0ff */
[----:B------:R0:W3:Y:S01]  /*167f0*/  LDG.E.U8 R53, desc[UR6][R8.64] ;  /* 0x0000000608357981 */ /* 0x0000e2000c1e1100 */
[----:B------:R-:W-:-:S05]  /*16800*/  LEA.HI.X.SX32 R29, R29, UR5, 0x1, P3 ;  /* 0x000000051d1d7c11 */ /* 0x000fca00098f0eff */
[----:B------:R1:W3:Y:S01]  /*16810*/  LDG.E.U8 R54, desc[UR6][R28.64] ;  /* 0x000000061c367981 */ /* 0x0002e2000c1e1100 */
[----:B------:R-:W4:Y:S01]  /*16820*/  LDCU.U8 UR10, c[0x3][0x207] ;  /* 0x00c040e0ff0a77ac */ /* 0x000f220008000000 */
[----:B------:R-:W5:Y:S01]  /*16830*/  LDCU.U8 UR9, c[0x3][0x206] ;  /* 0x00c040c0ff0977ac */ /* 0x000f620008000000 */
[----:B----4-:R-:W4:Y:S08]  /*16840*/  I2F.S8 R15, UR10 ;  /* 0x0000000a000f7d06 */ /* 0x010f300008001400 */
[----:B-----5:R-:W5:Y:S01]  /*16850*/  I2F.S8 R6, UR9 ;  /* 0x0000000900067d06 */ /* 0x020f620008001400 */
[----:B------:R-:W0:Y:S01]  /*16860*/  LDCU.U8 UR10, c[0x3][0x209] ;  /* 0x00c04120ff0a77ac */ /* 0x000e220008000000 */
[----:B------:R-:W1:Y:S01]  /*16870*/  LDCU.U8 UR9, c[0x3][0x208] ;  /* 0x00c04100ff0977ac */ /* 0x000e620008000000 */
[-C--:B----4-:R-:W-:Y:S01]  /*16880*/  FMUL R50, R0, R15.reuse ;  /* 0x0000000f00327220 */ /* 0x090fe20000400000 */
[----:B------:R-:W-:-:S04]  /*16890*/  FMUL R15, R13, R15 ;  /* 0x0000000f0d0f7220 */ /* 0x000fc80000400000 */
[----:B-----5:R-:W-:-:S04]  /*168a0*/  FFMA R15, R0, R6, R15 ;  /* 0x00000006000f7223 */ /* 0x020fc8000000000f */
[----:B------:R-:W-:-:S06]  /*168b0*/  FADD R15, R15, 0.5 ;  /* 0x3f0000000f0f7421 */ /* 0x000fcc0000000000 */
[----:B------:R-:W4:Y:S01]  /*168c0*/  F2I.TRUNC.NTZ R15, R15 ;  /* 0x0000000f000f7305 */ /* 0x000f22000020f100 */
[----:B------:R-:W-:-:S04]  /*168d0*/  FFMA R50, R13, R6, -R50 ;  /* 0x000000060d327223 */ /* 0x000fc80000000832 */
[----:B------:R-:W-:-:S06]  /*168e0*/  FADD R50, R50, 0.5 ;  /* 0x3f00000032327421 */ /* 0x000fcc0000000000 */
[----:B------:R-:W5:Y:S01]  /*168f0*/  F2I.TRUNC.NTZ R50, R50 ;  /* 0x0000003200327305 */ /* 0x000f62000020f100 */
[----:B----4-:R-:W-:-:S05]  /*16900*/  IMAD.IADD R6, R10, 0x1, R15 ;  /* 0x000000010a067824 */ /* 0x010fca00078e020f */
[----:B------:R-:W-:Y:S02]  /*16910*/  ISETP.GE.AND P3, PT, R6, RZ, PT ;  /* 0x000000ff0600720c */ /* 0x000fe40003f66270 */
[----:B------:R-:W-:Y:S01]  /*16920*/  VIMNMX R6, PT, PT, R11, R6, PT ;  /* 0x000000060b067248 */ /* 0x000fe20003fe0100 */
[----:B0-----:R-:W0:Y:S03]  /*16930*/  I2F.S8 R8, UR10 ;  /* 0x0000000a00087d06 */ /* 0x001e260008001400 */
[----:B-1----:R-:W-:-:S05]  /*16940*/  SEL R29, R6, RZ, P3 ;  /* 0x000000ff061d7207 */ /* 0x002fca0001800000 */
[----:B------:R-:W1:Y:S01]  /*16950*/  I2F.S8 R6, UR9 ;  /* 0x0000000900067d06 */ /* 0x000e620008001400 */
[----:B-----5:R-:W-:-:S05]  /*16960*/  IMAD.IADD R9, R7, 0x1, R50 ;  /* 0x0000000107097824 */ /* 0x020fca00078e0232 */
[----:B------:R-:W-:Y:S02]  /*16970*/  ISETP.GE.AND P3, PT, R9, RZ, PT ;  /* 0x000000ff0900720c */ /* 0x000fe40003f66270 */
[----:B------:R-:W-:Y:S01]  /*16980*/  VIMNMX R28, PT, PT, R12, R9, PT ;  /* 0x000000090c1c7248 */ /* 0x000fe20003fe0100 */
[----:B0-----:R-:W-:-:S03]  /*16990*/  FMUL R9, R13, R8 ;  /* 0x000000080d097220 */ /* 0x001fc60000400000 */
[----:B------:R-:W-:Y:S01]  /*169a0*/  SEL R28, R28, RZ, P3 ;  /* 0x000000ff1c1c7207 */ /* 0x000fe20001800000 */
[----:B-1----:R-:W-:-:S04]  /*169b0*/  FFMA R9, R0, R6, R9 ;  /* 0x0000000600097223 */ /* 0x002fc80000000009 */
[----:B------:R-:W-:-:S06]  /*169c0*/  FADD R9, R9, 0.5 ;  /* 0x3f00000009097421 */ /* 0x000fcc0000000000 */
[----:B------:R-:W0:Y:S01]  /*169d0*/  F2I.TRUNC.NTZ R9, R9 ;  /* 0x0000000900097305 */ /* 0x000e22000020f100 */
[----:B--2---:R-:W-:Y:S01]  /*169e0*/  ISETP.GE.U32.AND P3, PT, R52, R51, PT ;  /* 0x000000333400720c */ /* 0x004fe20003f66070 */
[----:B------:R-:W-:-:S04]  /*169f0*/  FMUL R52, R0, R8 ;  /* 0x0000000800347220 */ /* 0x000fc80000400000 */
[----:B------:R-:W-:-:S04]  /*16a00*/  FFMA R52, R13, R6, -R52 ;  /* 0x000000060d347223 */ /* 0x000fc80000000834 */
        /* <DEDUP_REMOVED lines=72> */
[----:B------:R-:W3:Y:S01]  /*16e90*/  LDG.E.U8 R50, desc[UR6][R50.64] ;  /* 0x0000000632327981 */ /* 0x000ee2000c1e1100 */
[----:B0-----:R-:W0:Y:S08]  /*16ea0*/  I2F.S8 R21, UR10 ;  /* 0x0000000a00157d06 */ /* 0x001e300008001400 */
[----:B----4-:R-:W4:Y:S01]  /*16eb0*/  I2F.S8 R18, UR9 ;  /* 0x0000000900127d06 */ /* 0x010f220008001400 */
[----:B------:R-:W5:Y:S01]  /*16ec0*/  LDCU.U8 UR10, c[0x3][0x211] ;  /* 0x00c04220ff0a77ac */ /* 0x000f620008000000 */
[----:B------:R-:W5:Y:S01]  /*16ed0*/  LDCU.U8 UR9, c[0x3][0x210] ;  /* 0x00c04200ff0977ac */ /* 0x000f620008000000 */
[-C--:B0-----:R-:W-:Y:S01]  /*16ee0*/  FMUL R42, R0, R21.reuse ;  /* 0x00000015002a7220 */ /* 0x081fe20000400000 */
[----:B------:R-:W-:-:S04]  /*16ef0*/  FMUL R21, R13, R21 ;  /* 0x000000150d157220 */ /* 0x000fc80000400000 */
[----:B----4-:R-:W-:-:S04]  /*16f00*/  FFMA R21, R0, R18, R21 ;  /* 0x0000001200157223 */ /* 0x010fc80000000015 */
        /* <DEDUP_REMOVED lines=14> */
[-C--:B-1----:R-:W-:Y:S01]  /*16ff0*/  FMUL R21, R13, R18.reuse ;  /* 0x000000120d157220 */ /* 0x082fe20000400000 */
[----:B------:R-:W-:Y:S02]  /*17000*/  SEL R42, R42, RZ, P3 ;  /* 0x000000ff2a2a7207 */ /* 0x000fe40001800000 */
[----:B--2---:R-:W-:Y:S01]  /*17010*/  ISETP.GE.U32.AND P3, PT, R52, R55, PT ;  /* 0x000000373400720c */ /* 0x004fe20003f66070 */
[C---:B------:R-:W-:Y:S01]  /*17020*/  FMUL R52, R0.reuse, R18 ;  /* 0x0000001200347220 */ /* 0x040fe20000400000 */
[----:B0-----:R-:W-:-:S03]  /*17030*/  FFMA R21, R0, R9, R21 ;  /* 0x0000000900157223 */ /* 0x001fc60000000015 */
[----:B------:R-:W-:Y:S01]  /*17040*/  FFMA R52, R13, R9, -R52 ;  /* 0x000000090d347223 */ /* 0x000fe20000000834 */
[----:B------:R-:W-:-:S03]  /*17050*/  FADD R8, R21, 0.5 ;  /* 0x3f00000015087421 */ /* 0x000fc60000000000 */
[----:B------:R-:W-:Y:S01]  /*17060*/  FADD R52, R52, 0.5 ;  /* 0x3f00000034347421 */ /* 0x000fe20000000000 */
        /* <DEDUP_REMOVED lines=27> */
[----:B------:R-:W-:-:S04]  /*17220*/  FMUL R47, R13, R47 ;  /* 0x0000002f0d2f7220 */ /* 0x000fc80000400000 */
[-C--:B-----5:R-:W-:Y:S01]  /*17230*/  FFMA R47, R0, R46.reuse, R47 ;  /* 0x0000002e002f7223 */ /* 0x0a0fe2000000002f */
[----:B------:R-:W-:-:S03]  /*17240*/  FFMA R54, R13, R46, -R54 ;  /* 0x0000002e0d367223 */ /* 0x000fc60000000836 */
[----:B------:R-:W-:Y:S01]  /*17250*/  FADD R55, R47, 0.5 ;  /* 0x3f0000002f377421 */ /* 0x000fe20000000000 */
[----:B------:R-:W-:-:S05]  /*17260*/  FADD R54, R54, 0.5 ;  /* 0x3f00000036367421 */ /* 0x000fca0000000000 */
[----:B------:R-:W0:Y:S08]  /*17270*/  F2I.TRUNC.NTZ R55, R55 ;  /* 0x0000003700377305 */ /* 0x000e30000020f100 */
[----:B------:R-:W4:Y:S01]  /*17280*/  F2I.TRUNC.NTZ R54, R54 ;  /* 0x0000003600367305 */ /* 0x000f22000020f100 */
[----:B0-----:R-:W-:-:S05]  /*17290*/  IMAD.IADD R8, R10, 0x1, R55 ;  /* 0x000000010a087824 */ /* 0x001fca00078e0237 */
[----:B------:R-:W-:Y:S02]  /*172a0*/  ISETP.GE.AND P3, PT, R8, RZ, PT ;  /* 0x000000ff0800720c */ /* 0x000fe40003f66270 */
[----:B------:R-:W-:Y:S01]  /*172b0*/  VIMNMX R47, PT, PT, R11, R8, PT ;  /* 0x000000080b2f7248 */ /* 0x000fe20003fe0100 */
[----:B----4-:R-:W-:-:S03]  /*172c0*/  IMAD.IADD R9, R7, 0x1, R54 ;  /* 0x0000000107097824 */ /* 0x010fc600078e0236 */
        /* <DEDUP_REMOVED lines=12> */
[----:B---3--:R-:W-:Y:S01]  /*17390*/  ISETP.GE.U32.AND P3, PT, R53, R50, PT ;  /* 0x000000323500720c */ /* 0x008fe20003f66070 */
        /* <DEDUP_REMOVED lines=17> */
[----:B------:R0:W3:Y:S01]  /*174b0*/  LDG.E.U8 R50, desc[UR6][R8.64] ;  /* 0x0000000608327981 */ /* 0x0000e2000c1e1100 */
[----:B------:R-:W-:Y:S01]  /*174c0*/  LEA.HI.X.SX32 R49, R49, UR5, 0x1, P3 ;  /* 0x0000000531317c11 */ /* 0x000fe200098f0eff */
[----:B------:R-:W1:Y:S04]  /*174d0*/  LDCU.U8 UR10, c[0x3][0x217] ;  /* 0x00c042e0ff0a77ac */ /* 0x000e680008000000 */
[----:B------:R4:W3:Y:S01]  /*174e0*/  LDG.E.U8 R53, desc[UR6][R48.64] ;  /* 0x0000000630357981 */ /* 0x0008e2000c1e1100 */
[----:B------:R-:W5:Y:S01]  /*174f0*/  LDCU.U8 UR9, c[0x3][0x216] ;  /* 0x00c042c0ff0977ac */ /* 0x000f620008000000 */
[----:B-1----:R-:W1:Y:S08]  /*17500*/  I2F.S8 R31, UR10 ;  /* 0x0000000a001f7d06 */ /* 0x002e700008001400 */
[----:B-----5:R-:W5:Y:S01]  /*17510*/  I2F.S8 R26, UR9 ;  /* 0x00000009001a7d06 */ /* 0x020f620008001400 */
[----:B------:R-:W4:Y:S01]  /*17520*/  LDCU.U8 UR10, c[0x3][0x219] ;  /* 0x00c04320ff0a77ac */ /* 0x000f220008000000 */
[----:B------:R-:W4:Y:S01]  /*17530*/  LDCU.U8 UR9, c[0x3][0x218] ;  /* 0x00c04300ff0977ac */ /* 0x000f220008000000 */
[-C--:B-1----:R-:W-:Y:S01]  /*17540*/  FMUL R54, R0, R31.reuse ;  /* 0x0000001f00367220 */ /* 0x082fe20000400000 */
[----:B------:R-:W-:-:S04]  /*17550*/  FMUL R31, R13, R31 ;  /* 0x0000001f0d1f7220 */ /* 0x000fc80000400000 */
[-C--:B-----5:R-:W-:Y:S01]  /*17560*/  FFMA R31, R0, R26.reuse, R31 ;  /* 0x0000001a001f7223 */ /* 0x0a0fe2000000001f */
[----:B------:R-:W-:-:S03]  /*17570*/  FFMA R54, R13, R26, -R54 ;  /* 0x0000001a0d367223 */ /* 0x000fc60000000836 */
[----:B------:R-:W-:Y:S01]  /*17580*/  FADD R31, R31, 0.5 ;  /* 0x3f0000001f1f7421 */ /* 0x000fe20000000000 */
[----:B------:R-:W-:-:S05]  /*17590*/  FADD R54, R54, 0.5 ;  /* 0x3f00000036367421 */ /* 0x000fca0000000000 */
[----:B------:R-:W0:Y:S08]  /*175a0*/  F2I.TRUNC.NTZ R31, R31 ;  /* 0x0000001f001f7305 */ /* 0x000e30000020f100 */
[----:B------:R-:W1:Y:S01]  /*175b0*/  F2I.TRUNC.NTZ R54, R54 ;  /* 0x0000003600367305 */ /* 0x000e62000020f100 */
[----:B0-----:R-:W-:-:S05]  /*175c0*/  IMAD.IADD R8, R10, 0x1, R31 ;  /* 0x000000010a087824 */ /* 0x001fca00078e021f */
[----:B------:R-:W-:Y:S02]  /*175d0*/  ISETP.GE.AND P3, PT, R8, RZ, PT ;  /* 0x000000ff0800720c */ /* 0x000fe40003f66270 */
[----:B------:R-:W-:Y:S01]  /*175e0*/  VIMNMX R8, PT, PT, R11, R8, PT ;  /* 0x000000080b087248 */ /* 0x000fe20003fe0100 */
[----:B-1----:R-:W-:-:S03]  /*175f0*/  IMAD.IADD R9, R7, 0x1, R54 ;  /* 0x0000000107097824 */ /* 0x002fc600078e0236 */
[----:B----4-:R-:W-:Y:S02]  /*17600*/  SEL R49, R8, RZ, P3 ;  /* 0x000000ff08317207 */ /* 0x010fe40001800000 */
        /* <DEDUP_REMOVED lines=94> */
[----:B------:R-:W-:-:S03]  /*17bf0*/  FADD R54, R54, 0.5 ;  /* 0x3f00000036367421 */ /* 0x000fc60000000000 */
[----:B0-----:R-:W0:Y:S08]  /*17c00*/  F2I.TRUNC.NTZ R9, R20 ;  /* 0x0000001400097305 */ /* 0x001e30000020f100 */
[----:B------:R-:W4:Y:S01]  /*17c10*/  F2I.TRUNC.NTZ R54, R54 ;  /* 0x0000003600367305 */ /* 0x000f22000020f100 */
[----:B0-----:R-:W-:-:S05]  /*17c20*/  IMAD.IADD R8, R10, 0x1, R9 ;  /* 0x000000010a087824 */ /* 0x001fca00078e0209 */
[----:B------:R-:W-:Y:S02]  /*17c30*/  ISETP.GE.AND P3, PT, R8, RZ, PT ;  /* 0x000000ff0800720c */ /* 0x000fe40003f66270 */
[----:B------:R-:W-:Y:S01]  /*17c40*/  VIMNMX R27, PT, PT, R11, R8, PT ;  /* 0x000000080b1b7248 */ /* 0x000fe20003fe0100 */
[----:B----4-:R-:W-:-:S03]  /*17c50*/  IMAD.IADD R9, R7, 0x1, R54 ;  /* 0x0000000107097824 */ /* 0x010fc600078e0236 */
[----:B------:R-:W-:Y:S02]  /*17c60*/  SEL R27, R27, RZ, P3 ;  /* 0x000000ff1b1b7207 */ /* 0x000fe40001800000 */
[----:B------:R-:W-:Y:S02]  /*17c70*/  ISETP.GE.AND P3, PT, R9, RZ, PT ;  /* 0x000000ff0900720c */ /* 0x000fe40003f66270 */
[----:B-1----:R-:W-:Y:S02]  /*17c80*/  VIMNMX R22, PT, PT, R12, R9, PT ;  /* 0x000000090c167248 */ /* 0x002fe40003fe0100 */
        /* <DEDUP_REMOVED lines=10> */
[----:B--2---:R-:W-:Y:S01]  /*17d30*/  ISETP.GE.U32.AND P3, PT, R51, R52, PT ;  /* 0x000000343300720c */ /* 0x004fe20003f66070 */
[----:B0-----:R-:W-:Y:S02]  /*17d40*/  IMAD.IADD R8, R10, 0x1, R9 ;  /* 0x000000010a087824 */ /* 0x001fe400078e0209 */
[----:B------:R-:W-:-:S03]  /*17d50*/  FADD R51, R20, 0.5 ;  /* 0x3f00000014337421 */ /* 0x000fc60000000000 */
        /* <DEDUP_REMOVED lines=39> */
[----:B------:R-:W1:Y:S01]  /*17fd0*/  I2F.S8 R8, UR9 ;  /* 0x0000000900087d06 */ /* 0x000e620008001400 */
[----:B------:R-:W-:Y:S01]  /*17fe0*/  SEL R29, R29, RZ, P3 ;  /* 0x000000ff1d1d7207 */ /* 0x000fe20001800000 */
[----:B0-----:R-:W-:-:S04]  /*17ff0*/  FMUL R19, R13, R9 ;  /* 0x000000090d137220 */ /* 0x001fc80000400000 */
[----:B-1----:R-:W-:Y:S01]  /*18000*/  FFMA R19, R0, R8, R19 ;  /* 0x0000000800137223 */ /* 0x002fe20000000013 */
[----:B---3--:R-:W-:-:S03]  /*18010*/  ISETP.GE.U32.AND P3, PT, R50, R53, PT ;  /* 0x000000353200720c */ /* 0x008fc60003f66070 */
[----:B------:R-:W-:-:S04]  /*18020*/  FADD R50, R19, 0.5 ;  /* 0x3f00000013327421 */ /* 0x000fc80000000000 */
[----:B------:R-:W0:Y:S01]  /*18030*/  F2I.TRUNC.NTZ R19, R50 ;  /* 0x0000003200137305 */ /* 0x000e22000020f100 */
[----:B------:R-:W-:Y:S01]  /*18040*/  FMUL R16, R0, R9 ;  /* 0x0000000900107220 */ /* 0x000fe20000400000 */
[----:B------:R-:W-:-:S03]  /*18050*/  LOP3.LUT R38, R38, 0xfffffeff, RZ, 0xc0, !PT ;  /* 0xfffffeff26267812 */ /* 0x000fc600078ec0ff */
[----:B------:R-:W-:Y:S01]  /*18060*/  FFMA R9, R13, R8, -R16 ;  /* 0x000000080d097223 */ /* 0x000fe20000000810 */
[----:B------:R-:W-:-:S03]  /*18070*/  @P3 LOP3.LUT R38, R38, 0x100, RZ, 0xfc, !PT ;  /* 0x0000010026263812 */ /* 0x000fc600078efcff */
[----:B------:R-:W-:Y:S01]  /*18080*/  FADD R53, R9, 0.5 ;  /* 0x3f00000009357421 */ /* 0x000fe20000000000 */
[----:B0-----:R-:W-:-:S05]  /*18090*/  IMAD.IADD R8, R10, 0x1, R19 ;  /* 0x000000010a087824 */ /* 0x001fca00078e0213 */
[----:B------:R-:W-:Y:S02]  /*180a0*/  ISETP.GE.AND P3, PT, R8, RZ, PT ;  /* 0x000000ff0800720c */ /* 0x000fe40003f66270 */
[----:B------:R-:W-:Y:S02]  /*180b0*/  VIMNMX R16, PT, PT, R11, R8, PT ;  /* 0x000000080b107248 */ /* 0x000fe40003fe0100 */
[----:B------:R-:W0:Y:S01]  /*180c0*/  F2I.TRUNC.NTZ R8, R53 ;  /* 0x0000003500087305 */ /* 0x000e22000020f100 */
[----:B------:R-:W-:Y:S01]  /*180d0*/  IMAD R6, R6, UR8, R15 ;  /* 0x0000000806067c24 */ /* 0x000fe2000f8e020f */
[----:B------:R-:W-:Y:S01]  /*180e0*/  SEL R16, R16, RZ, P3 ;  /* 0x000000ff10107207 */ /* 0x000fe20001800000 */
[----:B------:R-:W-:Y:S01]  /*180f0*/  IMAD R30, R30, UR8, R41 ;  /* 0x000000081e1e7c24 */ /* 0x000fe2000f8e0229 */
[----:B------:R-:W1:Y:S01]  /*18100*/  LDCU.U8 UR10, c[0x3][0x227] ;  /* 0x00c044e0ff0a77ac */ /* 0x000e620008000000 */
[----:B0-----:R-:W-:-:S05]  /*18110*/  IMAD.IADD R9, R7, 0x1, R8 ;  /* 0x0000000107097824 */ /* 0x001fca00078e0208 */
[----:B------:R-:W-:Y:S02]  /*18120*/  ISETP.GE.AND P3, PT, R9, RZ, PT ;  /* 0x000000ff0900720c */ /* 0x000fe40003f66270 */
[----:B------:R-:W-:-:S04]  /*18130*/  VIMNMX R19, PT, PT, R12, R9, PT ;  /* 0x000000090c137248 */ /* 0x000fc80003fe0100 */
[----:B------:R-:W-:Y:S02]  /*18140*/  SEL R19, R19, RZ, P3 ;  /* 0x000000ff13137207 */ /* 0x000fe40001800000 */
[C---:B------:R-:W-:Y:S01]  /*18150*/  IADD3 R8, P3, PT, R6.reuse, UR4, RZ ;  /* 0x0000000406087c10 */ /* 0x040fe2000ff7e0ff */
[----:B------:R-:W0:Y:S03]  /*18160*/  LDCU.U8 UR9, c[0x3][0x226] ;  /* 0x00c044c0ff0977ac */ /* 0x000e260008000000 */
[----:B------:R-:W-:Y:S02]  /*18170*/  LEA.HI.X.SX32 R9, R6, UR5, 0x1, P3 ;  /* 0x0000000506097c11 */ /* 0x000fe400098f0eff */
[----:B------:R-:W-:-:S03]  /*18180*/  IADD3 R50, P3, PT, R30, UR4, RZ ;  /* 0x000000041e327c10 */ /* 0x000fc6000ff7e0ff */
[----:B------:R3:W4:Y:S01]  /*18190*/  LDG.E.U8 R53, desc[UR6][R8.64] ;  /* 0x0000000608357981 */ /* 0x000722000c1e1100 */
[----:B------:R-:W-:-:S05]  /*181a0*/  LEA.HI.X.SX32 R51, R30, UR5, 0x1, P3 ;  /* 0x000000051e337c11 */ /* 0x000fca00098f0eff */
[----:B------:R5:W4:Y:S01]  /*181b0*/  LDG.E.U8 R54, desc[UR6][R50.64] ;  /* 0x0000000632367981 */ /* 0x000b22000c1e1100 */
[----:B-1----:R-:W1:Y:S08]  /*181c0*/  I2F.S8 R15, UR10 ;  /* 0x0000000a000f7d06 */ /* 0x002e700008001400 */
[----:B0-----:R-:W0:Y:S01]  /*181d0*/  I2F.S8 R6, UR9 ;  /* 0x0000000900067d06 */ /* 0x001e220008001400 */
[----:B------:R-:W5:Y:S01]  /*181e0*/  LDCU.U8 UR10, c[0x3][0x229] ;  /* 0x00c04520ff0a77ac */ /* 0x000f620008000000 */
[----:B------:R-:W5:Y:S01]  /*181f0*/  LDCU.U8 UR9, c[0x3][0x228] ;  /* 0x00c04500ff0977ac */ /* 0x000f620008000000 */
[-C--:B-1----:R-:W-:Y:S01]  /*18200*/  FMUL R30, R0, R15.reuse ;  /* 0x0000000f001e7220 */ /* 0x082fe20000400000 */
[----:B------:R-:W-:-:S04]  /*18210*/  FMUL R15, R13, R15 ;  /* 0x0000000f0d0f7220 */ /* 0x000fc80000400000 */
[----:B0-----:R-:W-:-:S04]  /*18220*/  FFMA R15, R0, R6, R15 ;  /* 0x00000006000f7223 */ /* 0x001fc8000000000f */
[----:B------:R-:W-:-:S06]  /*18230*/  FADD R15, R15, 0.5 ;  /* 0x3f0000000f0f7421 */ /* 0x000fcc0000000000 */
[----:B------:R-:W0:Y:S01]  /*18240*/  F2I.TRUNC.NTZ R15, R15 ;  /* 0x0000000f000f7305 */ /* 0x000e22000020f100 */
[----:B------:R-:W-:Y:S01]  /*18250*/  FFMA R30, R13, R6, -R30 ;  /* 0x000000060d1e7223 */ /* 0x000fe2000000081e */
[----:B0-----:R-:W-:-:S05]  /*18260*/  IMAD.IADD R6, R10, 0x1, R15 ;  /* 0x000000010a067824 */ /* 0x001fca00078e020f */
[----:B------:R-:W-:Y:S02]  /*18270*/  ISETP.GE.AND P3, PT, R6, RZ, PT ;  /* 0x000000ff0600720c */ /* 0x000fe40003f66270 */
[----:B------:R-:W-:Y:S01]  /*18280*/  VIMNMX R41, PT, PT, R11, R6, PT ;  /* 0x000000060b297248 */ /* 0x000fe20003fe0100 */
[----:B------:R-:W-:-:S06]  /*18290*/  FADD R6, R30, 0.5 ;  /* 0x3f0000001e067421 */ /* 0x000fcc0000000000 */
[----:B------:R-:W3:Y:S01]  /*182a0*/  F2I.TRUNC.NTZ R6, R6 ;  /* 0x0000000600067305 */ /* 0x000ee2000020f100 */
[----:B------:R-:W-:Y:S01]  /*182b0*/  SEL R41, R41, RZ, P3 ;  /* 0x000000ff29297207 */ /* 0x000fe20001800000 */
[----:B---3--:R-:W-:-:S05]  /*182c0*/  IMAD.IADD R9, R7, 0x1, R6 ;  /* 0x0000000107097824 */ /* 0x008fca00078e0206 */
[----:B------:R-:W-:Y:S02]  /*182d0*/  ISETP.GE.AND P3, PT, R9, RZ, PT ;  /* 0x000000ff0900720c */ /* 0x000fe40003f66270 */
[----:B------:R-:W-:Y:S02]  /*182e0*/  VIMNMX R30, PT, PT, R12, R9, PT ;  /* 0x000000090c1e7248 */ /* 0x000fe40003fe0100 */
[----:B-----5:R-:W0:Y:S08]  /*182f0*/  I2F.S8 R9, UR10 ;  /* 0x0000000a00097d06 */ /* 0x020e300008001400 */
[----:B------:R-:W1:Y:S01]  /*18300*/  I2F.S8 R8, UR9 ;  /* 0x0000000900087d06 */ /* 0x000e620008001400 */
[-C--:B0-----:R-:W-:Y:S01]  /*18310*/  FMUL R50, R0, R9.reuse ;  /* 0x0000000900327220 */ /* 0x081fe20000400000 */
[----:B------:R-:W-:-:S04]  /*18320*/  FMUL R9, R13, R9 ;  /* 0x000000090d097220 */ /* 0x000fc80000400000 */
[-C--:B-1----:R-:W-:Y:S01]  /*18330*/  FFMA R9, R0, R8.reuse, R9 ;  /* 0x0000000800097223 */ /* 0x082fe20000000009 */
[----:B------:R-:W-:-:S03]  /*18340*/  FFMA R50, R13, R8, -R50 ;  /* 0x000000080d327223 */ /* 0x000fc60000000832 */
[----:B------:R-:W-:Y:S01]  /*18350*/  FADD R9, R9, 0.5 ;  /* 0x3f00000009097421 */ /* 0x000fe20000000000 */
[----:B------:R-:W-:Y:S02]  /*18360*/  SEL R30, R30, RZ, P3 ;  /* 0x000000ff1e1e7207 */ /* 0x000fe40001800000 */
[----:B--2---:R-:W-:Y:S01]  /*18370*/  ISETP.GE.U32.AND P3, PT, R52, R55, PT ;  /* 0x000000373400720c */ /* 0x004fe20003f66070 */
[----:B------:R-:W-:Y:S02]  /*18380*/  FADD R52, R50, 0.5 ;  /* 0x3f00000032347421 */ /* 0x000fe40000000000 */
        /* <DEDUP_REMOVED lines=50> */
[----:B------:R-:W-:Y:S02]  /*186b0*/  SEL R42, R42, RZ, P3 ;  /* 0x000000ff2a2a7207 */ /* 0x000fe40001800000 */
[----:B----4-:R-:W-:-:S05]  /*186c0*/  ISETP.GE.U32.AND P3, PT, R53, R54, PT ;  /* 0x000000363500720c */ /* 0x010fca0003f66070 */
[----:B------:R-:W1:Y:S01]  /*186d0*/  F2I.TRUNC.NTZ R50, R50 ;  /* 0x0000003200327305 */ /* 0x000e62000020f100 */
[----:B------:R-:W-:Y:S01]  /*186e0*/  LOP3.LUT R38, R38, 0xfffffbff, RZ, 0xc0, !PT ;  /* 0xfffffbff26267812 */ /* 0x000fe200078ec0ff */
[----:B0-----:R-:W-:-:S06]  /*186f0*/  IMAD.IADD R14, R10, 0x1, R9 ;  /* 0x000000010a0e7824 */ /* 0x001fcc00078e0209 */
        /* <DEDUP_REMOVED lines=45> */
[----:B--2---:R-:W-:Y:S01]  /*189d0*/  ISETP.GE.U32.AND P3, PT, R52, R51, PT ;  /* 0x000000333400720c */ /* 0x004fe20003f66070 */
        /* <DEDUP_REMOVED lines=69> */
[----:B------:R0:W3:Y:S01]  /*18e30*/  LDG.E.U8 R53, desc[UR6][R8.64] ;  /* 0x0000000608357981 */ /* 0x0000e2000c1e1100 */
[----:B------:R-:W-:-:S05]  /*18e40*/  LEA.HI.X.SX32 R51, R43, UR5, 0x1, P3 ;  /* 0x000000052b337c11 */ /* 0x000fca00098f0eff */
[----:B------:R-:W3:Y:S01]  /*18e50*/  LDG.E.U8 R50, desc[UR6][R50.64] ;  /* 0x0000000632327981 */ /* 0x000ee2000c1e1100 */
[----:B------:R-:W1:Y:S01]  /*18e60*/  LDCU.U8 UR10, c[0x3][0x237] ;  /* 0x00c046e0ff0a77ac */ /* 0x000e620008000000 */
[----:B------:R-:W4:Y:S01]  /*18e70*/  LDCU.U8 UR9, c[0x3][0x236] ;  /* 0x00c046c0ff0977ac */ /* 0x000f220008000000 */
[----:B-1----:R-:W1:Y:S08]  /*18e80*/  I2F.S8 R31, UR10 ;  /* 0x0000000a001f7d06 */ /* 0x002e700008001400 */
[----:B----4-:R-:W4:Y:S01]  /*18e90*/  I2F.S8 R26, UR9 ;  /* 0x00000009001a7d06 */ /* 0x010f220008001400 */
[----:B------:R-:W5:Y:S01]  /*18ea0*/  LDCU.U8 UR10, c[0x3][0x239] ;  /* 0x00c04720ff0a77ac */ /* 0x000f620008000000 */
[----:B------:R-:W5:Y:S01]  /*18eb0*/  LDCU.U8 UR9, c[0x3][0x238] ;  /* 0x00c04700ff0977ac */ /* 0x000f620008000000 */
[-C--:B-1----:R-:W-:Y:S01]  /*18ec0*/  FMUL R44, R0, R31.reuse ;  /* 0x0000001f002c7220 */ /* 0x082fe20000400000 */
[----:B------:R-:W-:-:S04]  /*18ed0*/  FMUL R31, R13, R31 ;  /* 0x0000001f0d1f7220 */ /* 0x000fc80000400000 */
[----:B----4-:R-:W-:-:S04]  /*18ee0*/  FFMA R31, R0, R26, R31 ;  /* 0x0000001a001f7223 */ /* 0x010fc8000000001f */
        /* <DEDUP_REMOVED lines=142> */
[----:B------:R1:W2:Y:S01]  /*197d0*/  LDG.E.U8 R52, desc[UR6][R8.64] ;  /* 0x0000000608347981 */ /* 0x0002a2000c1e1100 */
[----:B------:R-:W-:Y:S01]  /*197e0*/  LEA.HI.X.SX32 R51, R30, UR5, 0x1, P3 ;  /* 0x000000051e337c11 */ /* 0x000fe200098f0eff */
[----:B------:R-:W4:Y:S04]  /*197f0*/  LDCU.U8 UR9, c[0x3][0x242] ;  /* 0x00c04840ff0977ac */ /* 0x000f280008000000 */
[----:B------:R5:W2:Y:S01]  /*19800*/  LDG.E.U8 R55, desc[UR6][R50.64] ;  /* 0x0000000632377981 */ /* 0x000aa2000c1e1100 */
        /* <DEDUP_REMOVED lines=26> */
[----:B------:R-:W-:-:S05]  /*199b0*/  SEL R30, R30, RZ, P3 ;  /* 0x000000ff1e1e7207 */ /* 0x000fca0001800000 */
[----:B------:R-:W0:Y:S01]  /*199c0*/  F2I.TRUNC.NTZ R9, R9 ;  /* 0x0000000900097305 */ /* 0x000e22000020f100 */
[----:B---3--:R-:W-:Y:S02]  /*199d0*/  ISETP.GE.U32.AND P3, PT, R53, R54, PT ;  /* 0x000000363500720c */ /* 0x008fe40003f66070 */
[----:B------:R-:W-:Y:S01]  /*199e0*/  LOP3.LUT R38, R38, 0xf7ffffff, RZ, 0xc0, !PT ;  /* 0xf7ffffff26267812 */ /* 0x000fe200078ec0ff */
[----:B------:R-:W-:Y:S01]  /*199f0*/  FADD R53, R50, 0.5 ;  /* 0x3f00000032357421 */ /* 0x000fe20000000000 */
[----:B0-----:R-:W-:-:S09]  /*19a00*/  IMAD.IADD R8, R10, 0x1, R9 ;  /* 0x000000010a087824 */ /* 0x001fd200078e0209 */
[----:B------:R-:W-:Y:S02]  /*19a10*/  @P3 LOP3.LUT R38, R38, 0x8000000, RZ, 0xfc, !PT ;  /* 0x0800000026263812 */ /* 0x000fe400078efcff */
[----:B------:R-:W-:Y:S02]  /*19a20*/  ISETP.GE.AND P3, PT, R8, RZ, PT ;  /* 0x000000ff0800720c */ /* 0x000fe40003f66270 */
[----:B------:R-:W-:Y:S02]  /*19a30*/  VIMNMX R16, PT, PT, R11, R8, PT ;  /* 0x000000080b107248 */ /* 0x000fe40003fe0100 */
[----:B------:R-:W0:Y:S02]  /*19a40*/  F2I.TRUNC.NTZ R8, R53 ;  /* 0x0000003500087305 */ /* 0x000e24000020f100 */
[----:B------:R-:W-:Y:S01]  /*19a50*/  SEL R16, R16, RZ, P3 ;  /* 0x000000ff10107207 */ /* 0x000fe20001800000 */
[----:B------:R-:W-:Y:S02]  /*19a60*/  IMAD R6, R6, UR8, R15 ;  /* 0x0000000806067c24 */ /* 0x000fe4000f8e020f */
[----:B0-----:R-:W-:-:S05]  /*19a70*/  IMAD.IADD R19, R7, 0x1, R8 ;  /* 0x0000000107137824 */ /* 0x001fca00078e0208 */
        /* <DEDUP_REMOVED lines=18> */
[----:B-----5:R-:W-:-:S04]  /*19ba0*/  FFMA R15, R0, R6, R15 ;  /* 0x00000006000f7223 */ /* 0x020fc8000000000f */
[----:B------:R-:W-:-:S06]  /*19bb0*/  FADD R15, R15, 0.5 ;  /* 0x3f0000000f0f7421 */ /* 0x000fcc0000000000 */
[----:B------:R-:W4:Y:S01]  /*19bc0*/  F2I.TRUNC.NTZ R15, R15 ;  /* 0x0000000f000f7305 */ /* 0x000f22000020f100 */
[----:B------:R-:W-:Y:S01]  /*19bd0*/  FFMA R42, R13, R6, -R42 ;  /* 0x000000060d2a7223 */ /* 0x000fe2000000082a */
[----:B----4-:R-:W-:-:S05]  /*19be0*/  IMAD.IADD R6, R10, 0x1, R15 ;  /* 0x000000010a067824 */ /* 0x010fca00078e020f */
[----:B------:R-:W-:Y:S02]  /*19bf0*/  ISETP.GE.AND P3, PT, R6, RZ, PT ;  /* 0x000000ff0600720c */ /* 0x000fe40003f66270 */
[----:B------:R-:W-:Y:S01]  /*19c00*/  VIMNMX R45, PT, PT, R11, R6, PT ;  /* 0x000000060b2d7248 */ /* 0x000fe20003fe0100 */
[----:B------:R-:W-:-:S06]  /*19c10*/  FADD R6, R42, 0.5 ;  /* 0x3f0000002a067421 */ /* 0x000fcc0000000000 */
[----:B------:R-:W0:Y:S01]  /*19c20*/  F2I.TRUNC.NTZ R6, R6 ;  /* 0x0000000600067305 */ /* 0x000e22000020f100 */
[----:B------:R-:W-:Y:S01]  /*19c30*/  SEL R45, R45, RZ, P3 ;  /* 0x000000ff2d2d7207 */ /* 0x000fe20001800000 */
[----:B0-----:R-:W-:-:S05]  /*19c40*/  IMAD.IADD R9, R7, 0x1, R6 ;  /* 0x0000000107097824 */ /* 0x001fca00078e0206 */
[----:B------:R-:W-:Y:S02]  /*19c50*/  ISETP.GE.AND P3, PT, R9, RZ, PT ;  /* 0x000000ff0900720c */ /* 0x000fe40003f66270 */
[----:B------:R-:W-:Y:S02]  /*19c60*/  VIMNMX R42, PT, PT, R12, R9, PT ;  /* 0x000000090c2a7248 */ /* 0x000fe40003fe0100 */
[----:B-1----:R-:W0:Y:S08]  /*19c70*/  I2F.S8 R9, UR10 ;  /* 0x0000000a00097d06 */ /* 0x002e300008001400 */
[----:B------:R-:W1:Y:S01]  /*19c80*/  I2F.S8 R8, UR9 ;  /* 0x0000000900087d06 */ /* 0x000e620008001400 */
[----:B------:R-:W-:-:S02]  /*19c90*/  SEL R42, R42, RZ, P3 ;  /* 0x000000ff2a2a7207 */ /* 0x000fc40001800000 */
        /* <DEDUP_REMOVED lines=55> */
[----:B------:R-:W-:Y:S02]  /*1a010*/  SEL R46, R46, RZ, P3 ;  /* 0x000000ff2e2e7207 */ /* 0x000fe40001800000 */
[----:B---3--:R-:W-:Y:S01]  /*1a020*/  ISETP.GE.U32.AND P3, PT, R53, R50, PT ;  /* 0x000000323500720c */ /* 0x008fe20003f66070 */
        /* <DEDUP_REMOVED lines=90> */
[----:B------:R-:W-:Y:S02]  /*1a5d0*/  SEL R43, R43, RZ, P3 ;  /* 0x000000ff2b2b7207 */ /* 0x000fe40001800000 */
        /* <DEDUP_REMOVED lines=62> */
[----:B------:R-:W-:Y:S01]  /*1a9c0*/  LOP3.LUT R38, R38, 0xffbfffff, RZ, 0xc0, !PT ;  /* 0xffbfffff26267812 */ /* 0x000fe200078ec0ff */
[----:B0-----:R-:W-:Y:S01]  /*1a9d0*/  IMAD.IADD R8, R10, 0x1, R9 ;  /* 0x000000010a087824 */ /* 0x001fe200078e0209 */
[----:B--2---:R-:W-:Y:S01]  /*1a9e0*/  ISETP.GE.U32.AND P3, PT, R51, R52, PT ;  /* 0x000000343300720c */ /* 0x004fe20003f66070 */
[----:B------:R-:W-:-:S03]  /*1a9f0*/  FADD R51, R26, 0.5 ;  /* 0x3f0000001a337421 */ /* 0x000fc60000000000 */
[----:B------:R-:W-:-:S09]  /*1aa00*/  VIMNMX R31, PT, PT, R11, R8, PT ;  /* 0x000000080b1f7248 */ /* 0x000fd20003fe0100 */
        /* <DEDUP_REMOVED lines=118> */
[----:B------:R-:W-:-:S06]  /*1b170*/  LEA.HI.X.SX32 R51, R42, UR5, 0x1, P3 ;  /* 0x000000052a337c11 */ /* 0x000fcc00098f0eff */
[----:B------:R5:W4:Y:S01]  /*1b180*/  LDG.E.U8 R51, desc[UR6][R50.64] ;  /* 0x0000000632337981 */ /* 0x000b22000c1e1100 */
[----:B0-----:R-:W0:Y:S08]  /*1b190*/  I2F.S8 R19, UR10 ;  /* 0x0000000a00137d06 */ /* 0x001e300008001400 */
[----:B-1----:R-:W1:Y:S01]  /*1b1a0*/  I2F.S8 R16, UR9 ;  /* 0x0000000900107d06 */ /* 0x002e620008001400 */
[----:B------:R-:W5:Y:S01]  /*1b1b0*/  LDCU.U8 UR10, c[0x3][0x265] ;  /* 0x00c04ca0ff0a77ac */ /* 0x000f620008000000 */
[----:B------:R-:W5:Y:S01]  /*1b1c0*/  LDCU.U8 UR9, c[0x3][0x264] ;  /* 0x00c04c80ff0977ac */ /* 0x000f620008000000 */
[-C--:B0-----:R-:W-:Y:S01]  /*1b1d0*/  FMUL R42, R0, R19.reuse ;  /* 0x00000013002a7220 */ /* 0x081fe20000400000 */
[----:B------:R-:W-:-:S04]  /*1b1e0*/  FMUL R19, R13, R19 ;  /* 0x000000130d137220 */ /* 0x000fc80000400000 */
[----:B-1----:R-:W-:-:S04]  /*1b1f0*/  FFMA R19, R0, R16, R19 ;  /* 0x0000001000137223 */ /* 0x002fc80000000013 */
[----:B------:R-:W-:-:S06]  /*1b200*/  FADD R19, R19, 0.5 ;  /* 0x3f00000013137421 */ /* 0x000fcc0000000000 */
[----:B------:R-:W2:Y:S01]  /*1b210*/  F2I.TRUNC.NTZ R19, R19 ;  /* 0x0000001300137305 */ /* 0x000ea2000020f100 */
[----:B------:R-:W-:Y:S01]  /*1b220*/  FFMA R42, R13, R16, -R42 ;  /* 0x000000100d2a7223 */ /* 0x000fe2000000082a */
[----:B--2---:R-:W-:-:S05]  /*1b230*/  IMAD.IADD R8, R10, 0x1, R19 ;  /* 0x000000010a087824 */ /* 0x004fca00078e0213 */
        /* <DEDUP_REMOVED lines=18> */
[----:B---3--:R-:W-:-:S05]  /*1b360*/  ISETP.GE.U32.AND P3, PT, R53, R54, PT ;  /* 0x000000363500720c */ /* 0x008fca0003f66070 */
[----:B------:R-:W1:Y:S01]  /*1b370*/  F2I.TRUNC.NTZ R50, R50 ;  /* 0x0000003200327305 */ /* 0x000e62000020f100 */
[----:B------:R-:W-:Y:S01]  /*1b380*/  LOP3.LUT R38, R38, 0xfff7ffff, RZ, 0xc0, !PT ;  /* 0xfff7ffff26267812 */ /* 0x000fe200078ec0ff */
[----:B0-----:R-:W-:-:S06]  /*1b390*/  IMAD.IADD R16, R10, 0x1, R9 ;  /* 0x000000010a107824 */ /* 0x001fcc00078e0209 */
[----:B------:R-:W-:Y:S02]  /*1b3a0*/  @P3 LOP3.LUT R38, R38, 0x80000, RZ, 0xfc, !PT ;  /* 0x0008000026263812 */ /* 0x000fe400078efcff */
[----:B------:R-:W-:Y:S01]  /*1b3b0*/  ISETP.GE.AND P3, PT, R16, RZ, PT ;  /* 0x000000ff1000720c */ /* 0x000fe20003f66270 */
[----:B-1----:R-:W-:Y:S01]  /*1b3c0*/  IMAD.IADD R9, R7, 0x1, R50 ;  /* 0x0000000107097824 */ /* 0x002fe200078e0232 */
[----:B------:R-:W-:Y:S01]  /*1b3d0*/  VIMNMX R19, PT, PT, R11, R16, PT ;  /* 0x000000100b137248 */ /* 0x000fe20003fe0100 */
[----:B------:R-:W-:-:S03]  /*1b3e0*/  IMAD R6, R15, UR8, R6 ;  /* 0x000000080f067c24 */ /* 0x000fc6000f8e0206 */
[----:B------:R-:W-:Y:S02]  /*1b3f0*/  SEL R19, R19, RZ, P3 ;  /* 0x000000ff13137207 */ /* 0x000fe40001800000 */
        /* <DEDUP_REMOVED lines=14> */
[----:B------:R-:W0:Y:S01]  /*1b4e0*/  LDCU.U8 UR10, c[0x3][0x269] ;  /* 0x00c04d20ff0a77ac */ /* 0x000e220008000000 */
[----:B------:R-:W1:Y:S01]  /*1b4f0*/  LDCU.U8 UR9, c[0x3][0x268] ;  /* 0x00c04d00ff0977ac */ /* 0x000e620008000000 */
[-C--:B---3--:R-:W-:Y:S01]  /*1b500*/  FMUL R54, R0, R15.reuse ;  /* 0x0000000f00367220 */ /* 0x088fe20000400000 */
[----:B------:R-:W-:-:S04]  /*1b510*/  FMUL R15, R13, R15 ;  /* 0x0000000f0d0f7220 */ /* 0x000fc80000400000 */
[----:B-----5:R-:W-:-:S04]  /*1b520*/  FFMA R15, R0, R6, R15 ;  /* 0x00000006000f7223 */ /* 0x020fc8000000000f */
[----:B------:R-:W-:-:S06]  /*1b530*/  FADD R15, R15, 0.5 ;  /* 0x3f0000000f0f7421 */ /* 0x000fcc0000000000 */
[----:B------:R-:W3:Y:S01]  /*1b540*/  F2I.TRUNC.NTZ R15, R15 ;  /* 0x0000000f000f7305 */ /* 0x000ee2000020f100 */
[----:B------:R-:W-:-:S04]  /*1b550*/  FFMA R54, R13, R6, -R54 ;  /* 0x000000060d367223 */ /* 0x000fc80000000836 */
[----:B------:R-:W-:-:S06]  /*1b560*/  FADD R54, R54, 0.5 ;  /* 0x3f00000036367421 */ /* 0x000fcc0000000000 */
[----:B------:R-:W5:Y:S01]  /*1b570*/  F2I.TRUNC.NTZ R54, R54 ;  /* 0x0000003600367305 */ /* 0x000f62000020f100 */
[----:B---3--:R-:W-:-:S05]  /*1b580*/  IMAD.IADD R6, R10, 0x1, R15 ;  /* 0x000000010a067824 */ /* 0x008fca00078e020f */
        /* <DEDUP_REMOVED lines=13> */
[----:B------:R-:W-:Y:S02]  /*1b660*/  LOP3.LUT R38, R38, 0xfffbffff, RZ, 0xc0, !PT ;  /* 0xfffbffff26267812 */ /* 0x000fe400078ec0ff */
[----:B----4-:R-:W-:Y:S01]  /*1b670*/  ISETP.GE.U32.AND P3, PT, R52, R51, PT ;  /* 0x000000333400720c */ /* 0x010fe20003f66070 */
[----:B------:R-:W-:-:S04]  /*1b680*/  FMUL R52, R0, R8 ;  /* 0x0000000800347220 */ /* 0x000fc80000400000 */
[----:B------:R-:W-:-:S04]  /*1b690*/  FFMA R52, R13, R6, -R52 ;  /* 0x000000060d347223 */ /* 0x000fc80000000834 */
[----:B------:R-:W-:-:S06]  /*1b6a0*/  FADD R52, R52, 0.5 ;  /* 0x3f00000034347421 */ /* 0x000fcc0000000000 */
[----:B------:R-:W1:Y:S01]  /*1b6b0*/  F2I.TRUNC.NTZ R52, R52 ;  /* 0x0000003400347305 */ /* 0x000e62000020f100 */
[----:B0-----:R-:W-:Y:S01]  /*1b6c0*/  IMAD.IADD R6, R10, 0x1, R9 ;  /* 0x000000010a067824 */ /* 0x001fe200078e0209 */
[----:B------:R-:W-:-:S04]  /*1b6d0*/  @P3 LOP3.LUT R38, R38, 0x40000, RZ, 0xfc, !PT ;  /* 0x0004000026263812 */ /* 0x000fc800078efcff */
[----:B------:R-:W-:Y:S02]  /*1b6e0*/  ISETP.GE.AND P3, PT, R6, RZ, PT ;  /* 0x000000ff0600720c */ /* 0x000fe40003f66270 */
[----:B------:R-:W-:Y:S01]  /*1b6f0*/  VIMNMX R15, PT, PT, R11, R6, PT ;  /* 0x000000060b0f7248 */ /* 0x000fe20003fe0100 */
[----:B------:R-:W-:Y:S02]  /*1b700*/  IMAD R14, R17, UR8, R14 ;  /* 0x00000008110e7c24 */ /* 0x000fe4000f8e020e */
[----:B-1----:R-:W-:Y:S01]  /*1b710*/  IMAD.IADD R51, R7, 0x1, R52 ;  /* 0x0000000107337824 */ /* 0x002fe200078e0234 */
[----:B------:R-:W-:Y:S01]  /*1b720*/  SEL R15, R15, RZ, P3 ;  /* 0x000000ff0f0f7207 */ /* 0x000fe20001800000 */
[----:B------:R-:W0:Y:S03]  /*1b730*/  LDCU.U8 UR10, c[0x3][0x26b] ;  /* 0x00c04d60ff0a77ac */ /* 0x000e260008000000 */
[----:B------:R-:W-:-:S02]  /*1b740*/  ISETP.GE.AND P3, PT, R51, RZ, PT ;  /* 0x000000ff3300720c */ /* 0x000fc40003f66270 */
[----:B------:R-:W-:Y:S01]  /*1b750*/  VIMNMX R6, PT, PT, R12, R51, PT ;  /* 0x000000330c067248 */ /* 0x000fe20003fe0100 */
[----:B------:R-:W-:-:S03]  /*1b760*/  IMAD R49, R49, UR8, R48 ;  /* 0x0000000831317c24 */ /* 0x000fc6000f8e0230 */
[----:B------:R-:W-:Y:S02]  /*1b770*/  SEL R6, R6, RZ, P3 ;  /* 0x000000ff06067207 */ /* 0x000fe40001800000 */
[C---:B------:R-:W-:Y:S01]  /*1b780*/  IADD3 R8, P3, PT, R14.reuse, UR4, RZ ;  /* 0x000000040e087c10 */ /* 0x040fe2000ff7e0ff */
[----:B------:R-:W1:Y:S03]  /*1b790*/  LDCU.U8 UR9, c[0x3][0x26a] ;  /* 0x00c04d40ff0977ac */ /* 0x000e660008000000 */
[----:B------:R-:W-:Y:S02]  /*1b7a0*/  LEA.HI.X.SX32 R9, R14, UR5, 0x1, P3 ;  /* 0x000000050e097c11 */ /* 0x000fe400098f0eff */
[C---:B------:R-:W-:Y:S01]  /*1b7b0*/  IADD3 R48, P3, PT, R49.reuse, UR4, RZ ;  /* 0x0000000431307c10 */ /* 0x040fe2000ff7e0ff */
[----:B0-----:R-:W0:Y:S02]  /*1b7c0*/  I2F.S8 R17, UR10 ;  /* 0x0000000a00117d06 */ /* 0x001e240008001400 */
[----:B------:R3:W4:Y:S01]  /*1b7d0*/  LDG.E.U8 R52, desc[UR6][R8.64] ;  /* 0x0000000608347981 */ /* 0x000722000c1e1100 */
[----:B------:R-:W-:-:S05]  /*1b7e0*/  LEA.HI.X.SX32 R49, R49, UR5, 0x1, P3 ;  /* 0x0000000531317c11 */ /* 0x000fca00098f0eff */
[----:B------:R5:W4:Y:S01]  /*1b7f0*/  LDG.E.U8 R55, desc[UR6][R48.64] ;  /* 0x0000000630377981 */ /* 0x000b22000c1e1100 */
[----:B-1----:R-:W1:Y:S01]  /*1b800*/  I2F.S8 R14, UR9 ;  /* 0x00000009000e7d06 */ /* 0x002e620008001400 */
[----:B------:R-:W5:Y:S01]  /*1b810*/  LDCU.U8 UR10, c[0x3][0x26d] ;  /* 0x00c04da0ff0a77ac */ /* 0x000f620008000000 */
[CC--:B0-----:R-:W-:Y:S01]  /*1b820*/  FMUL R54, R0.reuse, R17.reuse ;  /* 0x0000001100367220 */ /* 0x0c1fe20000400000 */
[C---:B------:R-:W-:Y:S01]  /*1b830*/  FMUL R17, R13.reuse, R17 ;  /* 0x000000110d117220 */ /* 0x040fe20000400000 */
[----:B------:R-:W0:Y:S03]  /*1b840*/  LDCU.U8 UR9, c[0x3][0x26c] ;  /* 0x00c04d80ff0977ac */ /* 0x000e260008000000 */
[-C--:B-1----:R-:W-:Y:S01]  /*1b850*/  FFMA R17, R0, R14.reuse, R17 ;  /* 0x0000000e00117223 */ /* 0x082fe20000000011 */
[----:B------:R-:W-:-:S03]  /*1b860*/  FFMA R54, R13, R14, -R54 ;  /* 0x0000000e0d367223 */ /* 0x000fc60000000836 */
[----:B------:R-:W-:Y:S01]  /*1b870*/  FADD R17, R17, 0.5 ;  /* 0x3f00000011117421 */ /* 0x000fe20000000000 */
[----:B------:R-:W-:-:S05]  /*1b880*/  FADD R54, R54, 0.5 ;  /* 0x3f00000036367421 */ /* 0x000fca0000000000 */
[----:B------:R-:W3:Y:S08]  /*1b890*/  F2I.TRUNC.NTZ R17, R17 ;  /* 0x0000001100117305 */ /* 0x000ef0000020f100 */
[----:B------:R-:W1:Y:S01]  /*1b8a0*/  F2I.TRUNC.NTZ R54, R54 ;  /* 0x0000003600367305 */ /* 0x000e62000020f100 */
[----:B---3--:R-:W-:-:S05]  /*1b8b0*/  IMAD.IADD R8, R10, 0x1, R17 ;  /* 0x000000010a087824 */ /* 0x008fca00078e0211 */
[----:B------:R-:W-:Y:S02]  /*1b8c0*/  ISETP.GE.AND P3, PT, R8, RZ, PT ;  /* 0x000000ff0800720c */ /* 0x000fe40003f66270 */
[----:B------:R-:W-:Y:S01]  /*1b8d0*/  VIMNMX R8, PT, PT, R11, R8, PT ;  /* 0x000000080b087248 */ /* 0x000fe20003fe0100 */
[----:B-1----:R-:W-:-:S03]  /*1b8e0*/  IMAD.IADD R9, R7, 0x1, R54 ;  /* 0x0000000107097824 */ /* 0x002fc600078e0236 */
[----:B-----5:R-:W-:Y:S02]  /*1b8f0*/  SEL R49, R8, RZ, P3 ;  /* 0x000000ff08317207 */ /* 0x020fe40001800000 */
[----:B------:R-:W-:Y:S02]  /*1b900*/  ISETP.GE.AND P3, PT, R9, RZ, PT ;  /* 0x000000ff0900720c */ /* 0x000fe40003f66270 */
[----:B------:R-:W-:Y:S02]  /*1b910*/  VIMNMX R48, PT, PT, R12, R9, PT ;  /* 0x000000090c307248 */ /* 0x000fe40003fe0100 */
[----:B------:R-:W1:Y:S08]  /*1b920*/  I2F.S8 R9, UR10 ;  /* 0x0000000a00097d06 */ /* 0x000e700008001400 */
        /* <DEDUP_REMOVED lines=8> */
[----:B------:R-:W-:Y:S02]  /*1b9b0*/  LOP3.LUT R38, R38, 0xfffdffff, RZ, 0xc0, !PT ;  /* 0xfffdffff26267812 */ /* 0x000fe400078ec0ff */
[----:B--2---:R-:W-:Y:S01]  /*1b9c0*/  ISETP.GE.U32.AND P3, PT, R50, R53, PT ;  /* 0x000000353200720c */ /* 0x004fe20003f66070 */
[----:B------:R-:W-:Y:S01]  /*1b9d0*/  FADD R53, R14, 0.5 ;  /* 0x3f0000000e357421 */ /* 0x000fe20000000000 */
[----:B0-----:R-:W-:-:S05]  /*1b9e0*/  IMAD.IADD R8, R10, 0x1, R9 ;  /* 0x000000010a087824 */ /* 0x001fca00078e0209 */
[----:B------:R-:W-:-:S06]  /*1b9f0*/  VIMNMX R17, PT, PT, R11, R8, PT ;  /* 0x000000080b117248 */ /* 0x000fcc0003fe0100 */
        /* <DEDUP_REMOVED lines=129> */
[----:B------:R-:W-:-:S03]  /*1c210*/  FADD R50, R50, 0.5 ;  /* 0x3f00000032327421 */ /* 0x000fc60000000000 */
[----:B0-----:R-:W0:Y:S08]  /*1c220*/  F2I.TRUNC.NTZ R9, R26 ;  /* 0x0000001a00097305 */ /* 0x001e30000020f100 */
[----:B------:R-:W3:Y:S01]  /*1c230*/  F2I.TRUNC.NTZ R50, R50 ;  /* 0x0000003200327305 */ /* 0x000ee2000020f100 */
[----:B0-----:R-:W-:-:S05]  /*1c240*/  IMAD.IADD R8, R10, 0x1, R9 ;  /* 0x000000010a087824 */ /* 0x001fca00078e0209 */
[----:B------:R-:W-:Y:S02]  /*1c250*/  ISETP.GE.AND P3, PT, R8, RZ, PT ;  /* 0x000000ff0800720c */ /* 0x000fe40003f66270 */
[----:B------:R-:W-:Y:S01]  /*1c260*/  VIMNMX R31, PT, PT, R11, R8, PT ;  /* 0x000000080b1f7248 */ /* 0x000fe20003fe0100 */
[----:B---3--:R-:W-:-:S03]  /*1c270*/  IMAD.IADD R9, R7, 0x1, R50 ;  /* 0x0000000107097824 */ /* 0x008fc600078e0232 */
[----:B------:R-:W-:Y:S02]  /*1c280*/  SEL R31, R31, RZ, P3 ;  /* 0x000000ff1f1f7207 */ /* 0x000fe40001800000 */
[----:B------:R-:W-:Y:S02]  /*1c290*/  ISETP.GE.AND P3, PT, R9, RZ, PT ;  /* 0x000000ff0900720c */ /* 0x000fe40003f66270 */
[----:B-1----:R-:W-:Y:S02]  /*1c2a0*/  VIMNMX R28, PT, PT, R12, R9, PT ;  /* 0x000000090c1c7248 */ /* 0x002fe40003fe0100 */
        /* <DEDUP_REMOVED lines=9> */
[----:B------:R-:W1:Y:S01]  /*1c340*/  LDCU.U8 UR10, c[0x3][0x27b] ;  /* 0x00c04f60ff0a77ac */ /* 0x000e620008000000 */
[----:B------:R-:W-:Y:S01]  /*1c350*/  LOP3.LUT R38, R38, 0xffffbfff, RZ, 0xc0, !PT ;  /* 0xffffbfff26267812 */ /* 0x000fe200078ec0ff */
[----:B------:R-:W3:Y:S01]  /*1c360*/  LDCU.U8 UR9, c[0x3][0x27a] ;  /* 0x00c04f40ff0977ac */ /* 0x000ee20008000000 */
[----:B----4-:R-:W-:Y:S01]  /*1c370*/  ISETP.GE.U32.AND P3, PT, R51, R52, PT ;  /* 0x000000343300720c */ /* 0x010fe20003f66070 */
[----:B------:R-:W-:-:S06]  /*1c380*/  FADD R52, R26, 0.5 ;  /* 0x3f0000001a347421 */ /* 0x000fcc0000000000 */
[----:B------:R-:W4:Y:S01]  /*1c390*/  F2I.TRUNC.NTZ R52, R52 ;  /* 0x0000003400347305 */ /* 0x000f22000020f100 */
[----:B0-----:R-:W-:-:S05]  /*1c3a0*/  IMAD.IADD R8, R10, 0x1, R9 ;  /* 0x000000010a087824 */ /* 0x001fca00078e0209 */
[----:B------:R-:W-:Y:S02]  /*1c3b0*/  @P3 LOP3.LUT R38, R38, 0x4000, RZ, 0xfc, !PT ;  /* 0x0000400026263812 */ /* 0x000fe400078efcff */
[----:B------:R-:W-:Y:S02]  /*1c3c0*/  ISETP.GE.AND P3, PT, R8, RZ, PT ;  /* 0x000000ff0800720c */ /* 0x000fe40003f66270 */
[----:B------:R-:W-:Y:S01]  /*1c3d0*/  VIMNMX R29, PT, PT, R11, R8, PT ;  /* 0x000000080b1d7248 */ /* 0x000fe20003fe0100 */
[----:B----4-:R-:W-:-:S03]  /*1c3e0*/  IMAD.IADD R51, R7, 0x1, R52 ;  /* 0x0000000107337824 */ /* 0x010fc600078e0234 */
[----:B------:R-:W-:Y:S01]  /*1c3f0*/  SEL R29, R29, RZ, P3 ;  /* 0x000000ff1d1d7207 */ /* 0x000fe20001800000 */
[----:B------:R-:W-:Y:S01]  /*1c400*/  IMAD R22, R22, UR8, R27 ;  /* 0x0000000816167c24 */ /* 0x000fe2000f8e021b */
        /* <DEDUP_REMOVED lines=13> */
[----:B------:R-:W-:Y:S01]  /*1c4e0*/  FMUL R27, R13, R27 ;  /* 0x0000001b0d1b7220 */ /* 0x000fe20000400000 */
[----:B------:R-:W0:Y:S02]  /*1c4f0*/  LDCU.U8 UR9, c[0x3][0x27c] ;  /* 0x00c04f80ff0977ac */ /* 0x000e240008000000 */
[----:B------:R0:W5:Y:S01]  /*1c500*/  LDG.E.U8 R55, desc[UR6][R50.64] ;  /* 0x0000000632377981 */ /* 0x000162000c1e1100 */
[----:B-1----:R-:W-:-:S04]  /*1c510*/  FFMA R27, R0, R22, R27 ;  /* 0x00000016001b7223 */ /* 0x002fc8000000001b */
[----:B------:R-:W-:-:S06]  /*1c520*/  FADD R27, R27, 0.5 ;  /* 0x3f0000001b1b7421 */ /* 0x000fcc0000000000 */
[----:B------:R-:W4:Y:S01]  /*1c530*/  F2I.TRUNC.NTZ R27, R27 ;  /* 0x0000001b001b7305 */ /* 0x000f22000020f100 */
[----:B------:R-:W-:Y:S01]  /*1c540*/  FFMA R30, R13, R22, -R30 ;  /* 0x000000160d1e7223 */ /* 0x000fe2000000081e */
[----:B----4-:R-:W-:-:S05]  /*1c550*/  IMAD.IADD R8, R10, 0x1, R27 ;  /* 0x000000010a087824 */ /* 0x010fca00078e021b */
[----:B------:R-:W-:Y:S02]  /*1c560*/  ISETP.GE.AND P3, PT, R8, RZ, PT ;  /* 0x000000ff0800720c */ /* 0x000fe40003f66270 */
[----:B------:R-:W-:Y:S01]  /*1c570*/  VIMNMX R41, PT, PT, R11, R8, PT ;  /* 0x000000080b297248 */ /* 0x000fe20003fe0100 */
[----:B------:R-:W-:-:S06]  /*1c580*/  FADD R8, R30, 0.5 ;  /* 0x3f0000001e087421 */ /* 0x000fcc0000000000 */
[----:B------:R-:W1:Y:S01]  /*1c590*/  F2I.TRUNC.NTZ R8, R8 ;  /* 0x0000000800087305 */ /* 0x000e62000020f100 */
[----:B------:R-:W-:-:S07]  /*1c5a0*/  SEL R41, R41, RZ, P3 ;  /* 0x000000ff29297207 */ /* 0x000fce0001800000 */
[----:B---3--:R-:W3:Y:S01]  /*1c5b0*/  I2F.S8 R22, UR10 ;  /* 0x0000000a00167d06 */ /* 0x008ee20008001400 */
[----:B-1----:R-:W-:-:S05]  /*1c5c0*/  IMAD.IADD R9, R7, 0x1, R8 ;  /* 0x0000000107097824 */ /* 0x002fca00078e0208 */
[----:B------:R-:W-:Y:S02]  /*1c5d0*/  ISETP.GE.AND P3, PT, R9, RZ, PT ;  /* 0x000000ff0900720c */ /* 0x000fe40003f66270 */
[----:B------:R-:W-:Y:S02]  /*1c5e0*/  VIMNMX R30, PT, PT, R12, R9, PT ;  /* 0x000000090c1e7248 */ /* 0x000fe40003fe0100 */
[----:B0-----:R-:W0:Y:S01]  /*1c5f0*/  I2F.S8 R9, UR9 ;  /* 0x0000000900097d06 */ /* 0x001e220008001400 */
[-C--:B---3--:R-:W-:Y:S01]  /*1c600*/  FMUL R27, R13, R22.reuse ;  /* 0x000000160d1b7220 */ /* 0x088fe20000400000 */
[----:B------:R-:W-:-:S03]  /*1c610*/  FMUL R50, R0, R22 ;  /* 0x0000001600327220 */ /* 0x000fc60000400000 */
[-C--:B0-----:R-:W-:Y:S01]  /*1c620*/  FFMA R27, R0, R9.reuse, R27 ;  /* 0x00000009001b7223 */ /* 0x081fe2000000001b */
[----:B------:R-:W-:-:S03]  /*1c630*/  FFMA R50, R13, R9, -R50 ;  /* 0x000000090d327223 */ /* 0x000fc60000000832 */
[----:B------:R-:W-:Y:S01]  /*1c640*/  FADD R9, R27, 0.5 ;  /* 0x3f0000001b097421 */ /* 0x000fe20000000000 */
[----:B------:R-:W-:-:S05]  /*1c650*/  SEL R30, R30, RZ, P3 ;  /* 0x000000ff1e1e7207 */ /* 0x000fca0001800000 */
[----:B------:R-:W0:Y:S01]  /*1c660*/  F2I.TRUNC.NTZ R9, R9 ;  /* 0x0000000900097305 */ /* 0x000e22000020f100 */
        /* <DEDUP_REMOVED lines=28> */
[----:B------:R-:W-:-:S03]  /*1c830*/  FMUL R42, R0, R23 ;  /* 0x00000017002a7220 */ /* 0x000fc60000400000 */
[-C--:B----4-:R-:W-:Y:S01]  /*1c840*/  FFMA R45, R0, R20.reuse, R45 ;  /* 0x00000014002d7223 */ /* 0x090fe2000000002d */
        /* <DEDUP_REMOVED lines=14> */
[----:B------:R-:W-:Y:S01]  /*1c930*/  SEL R45, R45, RZ, P3 ;  /* 0x000000ff2d2d7207 */ /* 0x000fe20001800000 */
[----:B0-----:R-:W-:-:S04]  /*1c940*/  FMUL R23, R13, R9 ;  /* 0x000000090d177220 */ /* 0x001fc80000400000 */
[C---:B-1----:R-:W-:Y:S01]  /*1c950*/  FFMA R23, R0.reuse, R8, R23 ;  /* 0x0000000800177223 */ /* 0x042fe20000000017 */
[----:B------:R-:W-:Y:S01]  /*1c960*/  FMUL R20, R0, R9 ;  /* 0x0000000900147220 */ /* 0x000fe20000400000 */
[----:B-----5:R-:W-:Y:S02]  /*1c970*/  ISETP.GE.U32.AND P3, PT, R52, R55, PT ;  /* 0x000000373400720c */ /* 0x020fe40003f66070 */
[----:B------:R-:W-:-:S04]  /*1c980*/  FADD R52, R23, 0.5 ;  /* 0x3f00000017347421 */ /* 0x000fc80000000000 */
[----:B------:R-:W0:Y:S01]  /*1c990*/  F2I.TRUNC.NTZ R23, R52 ;  /* 0x0000003400177305 */ /* 0x000e22000020f100 */
[----:B------:R-:W-:Y:S01]  /*1c9a0*/  FFMA R9, R13, R8, -R20 ;  /* 0x000000080d097223 */ /* 0x000fe20000000814 */
[----:B------:R-:W-:-:S03]  /*1c9b0*/  LOP3.LUT R38, R38, 0xffffefff, RZ, 0xc0, !PT ;  /* 0xffffefff26267812 */ /* 0x000fc600078ec0ff */
[----:B------:R-:W-:Y:S02]  /*1c9c0*/  FADD R51, R9, 0.5 ;  /* 0x3f00000009337421 */ /* 0x000fe40000000000 */
[----:B------:R-:W-:Y:S01]  /*1c9d0*/  @P3 LOP3.LUT R38, R38, 0x1000, RZ, 0xfc, !PT ;  /* 0x0000100026263812 */ /* 0x000fe200078efcff */
[----:B0-----:R-:W-:-:S05]  /*1c9e0*/  IMAD.IADD R8, R10, 0x1, R23 ;  /* 0x000000010a087824 */ /* 0x001fca00078e0217 */
[----:B------:R-:W-:Y:S02]  /*1c9f0*/  ISETP.GE.AND P3, PT, R8, RZ, PT ;  /* 0x000000ff0800720c */ /* 0x000fe40003f66270 */
[----:B------:R-:W-:Y:S02]  /*1ca00*/  VIMNMX R20, PT, PT, R11, R8, PT ;  /* 0x000000080b147248 */ /* 0x000fe40003fe0100 */
[----:B------:R-:W0:Y:S01]  /*1ca10*/  F2I.TRUNC.NTZ R8, R51 ;  /* 0x0000003300087305 */ /* 0x000e22000020f100 */
[----:B------:R-:W-:Y:S01]  /*1ca20*/  IMAD R16, R19, UR8, R16 ;  /* 0x0000000813107c24 */ /* 0x000fe2000f8e0210 */
[----:B------:R-:W-:Y:S01]  /*1ca30*/  SEL R20, R20, RZ, P3 ;  /* 0x000000ff14147207 */ /* 0x000fe20001800000 */
[----:B------:R-:W1:Y:S01]  /*1ca40*/  LDCU.U8 UR10, c[0x3][0x283] ;  /* 0x00c05060ff0a77ac */ /* 0x000e620008000000 */
        /* <DEDUP_REMOVED lines=9> */
[----:B-1----:R-:W1:Y:S02]  /*1cae0*/  I2F.S8 R19, UR10 ;  /* 0x0000000a00137d06 */ /* 0x002e640008001400 */
[----:B------:R3:W4:Y:S01]  /*1caf0*/  LDG.E.U8 R52, desc[UR6][R8.64] ;  /* 0x0000000608347981 */ /* 0x000722000c1e1100 */
[----:B------:R-:W-:-:S05]  /*1cb00*/  LEA.HI.X.SX32 R47, R47, UR5, 0x1, P3 ;  /* 0x000000052f2f7c11 */ /* 0x000fca00098f0eff */
[----:B------:R5:W4:Y:S01]  /*1cb10*/  LDG.E.U8 R55, desc[UR6][R46.64] ;  /* 0x000000062e377981 */ /* 0x000b22000c1e1100 */
[----:B0-----:R-:W0:Y:S01]  /*1cb20*/  I2F.S8 R16, UR9 ;  /* 0x0000000900107d06 */ /* 0x001e220008001400 */
[----:B------:R-:W5:Y:S01]  /*1cb30*/  LDCU.U8 UR10, c[0x3][0x285] ;  /* 0x00c050a0ff0a77ac */ /* 0x000f620008000000 */
[CC--:B-1----:R-:W-:Y:S01]  /*1cb40*/  FMUL R54, R0.reuse, R19.reuse ;  /* 0x0000001300367220 */ /* 0x0c2fe20000400000 */
[C---:B------:R-:W-:Y:S01]  /*1cb50*/  FMUL R19, R13.reuse, R19 ;  /* 0x000000130d137220 */ /* 0x040fe20000400000 */
[----:B------:R-:W1:Y:S03]  /*1cb60*/  LDCU.U8 UR9, c[0x3][0x284] ;  /* 0x00c05080ff0977ac */ /* 0x000e660008000000 */
[-C--:B0-----:R-:W-:Y:S01]  /*1cb70*/  FFMA R19, R0, R16.reuse, R19 ;  /* 0x0000001000137223 */ /* 0x081fe20000000013 */
        /* <DEDUP_REMOVED lines=11> */
[----:B-----5:R-:W-:Y:S02]  /*1cc30*/  VIMNMX R46, PT, PT, R12, R9, PT ;  /* 0x000000090c2e7248 */ /* 0x020fe40003fe0100 */
[----:B------:R-:W0:Y:S08]  /*1cc40*/  I2F.S8 R9, UR10 ;  /* 0x0000000a00097d06 */ /* 0x000e300008001400 */
[----:B-1----:R-:W1:Y:S01]  /*1cc50*/  I2F.S8 R8, UR9 ;  /* 0x0000000900087d06 */ /* 0x002e620008001400 */
[----:B------:R-:W-:Y:S01]  /*1cc60*/  SEL R46, R46, RZ, P3 ;  /* 0x000000ff2e2e7207 */ /* 0x000fe20001800000 */
[----:B0-----:R-:W-:-:S04]  /*1cc70*/  FMUL R19, R13, R9 ;  /* 0x000000090d137220 */ /* 0x001fc80000400000 */
[----:B-1----:R-:W-:Y:S01]  /*1cc80*/  FFMA R19, R0, R8, R19 ;  /* 0x0000000800137223 */ /* 0x002fe20000000013 */
[----:B--2---:R-:W-:-:S03]  /*1cc90*/  ISETP.GE.U32.AND P3, PT, R53, R50, PT ;  /* 0x000000323500720c */ /* 0x004fc60003f66070 */
[----:B------:R-:W-:-:S04]  /*1cca0*/  FADD R50, R19, 0.5 ;  /* 0x3f00000013327421 */ /* 0x000fc80000000000 */
[----:B------:R-:W0:Y:S01]  /*1ccb0*/  F2I.TRUNC.NTZ R19, R50 ;  /* 0x0000003200137305 */ /* 0x000e22000020f100 */
[----:B------:R-:W-:Y:S01]  /*1ccc0*/  FMUL R16, R0, R9 ;  /* 0x0000000900107220 */ /* 0x000fe20000400000 */
[----:B------:R-:W-:-:S03]  /*1ccd0*/  LOP3.LUT R38, R38, 0xfffff7ff, RZ, 0xc0, !PT ;  /* 0xfffff7ff26267812 */ /* 0x000fc600078ec0ff */
[----:B------:R-:W-:-:S04]  /*1cce0*/  FFMA R9, R13, R8, -R16 ;  /* 0x000000080d097223 */ /* 0x000fc80000000810 */
[----:B------:R-:W-:Y:S01]  /*1ccf0*/  FADD R47, R9, 0.5 ;  /* 0x3f000000092f7421 */ /* 0x000fe20000000000 */
        /* <DEDUP_REMOVED lines=62> */
[----:B------:R-:W-:Y:S01]  /*1d0e0*/  IMAD R43, R44, UR8, R43 ;  /* 0x000000082c2b7c24 */ /* 0x000fe2000f8e022b */
[----:B------:R-:W1:Y:S02]  /*1d0f0*/  LDCU.U8 UR9, c[0x3][0x28a] ;  /* 0x00c05140ff0977ac */ /* 0x000e640008000000 */
[----:B------:R-:W-:Y:S02]  /*1d100*/  SEL R15, R15, RZ, P3 ;  /* 0x000000ff0f0f7207 */ /* 0x000fe40001800000 */
[----:B------:R-:W-:-:S04]  /*1d110*/  IADD3 R8, P3, PT, R14, UR4, RZ ;  /* 0x000000040e087c10 */ /* 0x000fc8000ff7e0ff */
[----:B------:R-:W-:Y:S02]  /*1d120*/  LEA.HI.X.SX32 R9, R14, UR5, 0x1, P3 ;  /* 0x000000050e097c11 */ /* 0x000fe400098f0eff */
[C---:B------:R-:W-:Y:S01]  /*1d130*/  IADD3 R52, P3, PT, R43.reuse, UR4, RZ ;  /* 0x000000042b347c10 */ /* 0x040fe2000ff7e0ff */
[----:B0-----:R-:W0:Y:S02]  /*1d140*/  I2F.S8 R17, UR10 ;  /* 0x0000000a00117d06 */ /* 0x001e240008001400 */
[----:B------:R3:W4:Y:S01]  /*1d150*/  LDG.E.U8 R54, desc[UR6][R8.64] ;  /* 0x0000000608367981 */ /* 0x000722000c1e1100 */
[----:B------:R-:W-:-:S06]  /*1d160*/  LEA.HI.X.SX32 R53, R43, UR5, 0x1, P3 ;  /* 0x000000052b357c11 */ /* 0x000fcc00098f0eff */
[----:B------:R5:W4:Y:S01]  /*1d170*/  LDG.E.U8 R53, desc[UR6][R52.64] ;  /* 0x0000000634357981 */ /* 0x000b22000c1e1100 */
[----:B-1----:R-:W1:Y:S01]  /*1d180*/  I2F.S8 R14, UR9 ;  /* 0x00000009000e7d06 */ /* 0x002e620008001400 */
[----:B------:R-:W5:Y:S01]  /*1d190*/  LDCU.U8 UR10, c[0x3][0x28d] ;  /* 0x00c051a0ff0a77ac */ /* 0x000f620008000000 */
[CC--:B0-----:R-:W-:Y:S01]  /*1d1a0*/  FMUL R44, R0.reuse, R17.reuse ;  /* 0x00000011002c7220 */ /* 0x0c1fe20000400000 */
[----:B------:R-:W-:Y:S01]  /*1d1b0*/  FMUL R17, R13, R17 ;  /* 0x000000110d117220 */ /* 0x000fe20000400000 */
[----:B------:R-:W0:Y:S03]  /*1d1c0*/  LDCU.U8 UR9, c[0x3][0x28c] ;  /* 0x00c05180ff0977ac */ /* 0x000e260008000000 */
[----:B-1----:R-:W-:-:S04]  /*1d1d0*/  FFMA R17, R0, R14, R17 ;  /* 0x0000000e00117223 */ /* 0x002fc80000000011 */
[----:B------:R-:W-:-:S06]  /*1d1e0*/  FADD R17, R17, 0.5 ;  /* 0x3f00000011117421 */ /* 0x000fcc0000000000 */
[----:B------:R-:W3:Y:S01]  /*1d1f0*/  F2I.TRUNC.NTZ R17, R17 ;  /* 0x0000001100117305 */ /* 0x000ee2000020f100 */
[----:B------:R-:W-:Y:S01]  /*1d200*/  FFMA R44, R13, R14, -R44 ;  /* 0x0000000e0d2c7223 */ /* 0x000fe2000000082c */
[----:B---3--:R-:W-:-:S05]  /*1d210*/  IMAD.IADD R8, R10, 0x1, R17 ;  /* 0x000000010a087824 */ /* 0x008fca00078e0211 */
[----:B------:R-:W-:Y:S02]  /*1d220*/  ISETP.GE.AND P3, PT, R8, RZ, PT ;  /* 0x000000ff0800720c */ /* 0x000fe40003f66270 */
[----:B------:R-:W-:Y:S01]  /*1d230*/  VIMNMX R43, PT, PT, R11, R8, PT ;  /* 0x000000080b2b7248 */ /* 0x000fe20003fe0100 */
[----:B------:R-:W-:-:S06]  /*1d240*/  FADD R8, R44, 0.5 ;  /* 0x3f0000002c087421 */ /* 0x000fcc0000000000 */
[----:B------:R-:W1:Y:S01]  /*1d250*/  F2I.TRUNC.NTZ R8, R8 ;  /* 0x0000000800087305 */ /* 0x000e62000020f100 */
[----:B------:R-:W-:-:S07]  /*1d260*/  SEL R43, R43, RZ, P3 ;  /* 0x000000ff2b2b7207 */ /* 0x000fce0001800000 */
[----:B-----5:R-:W3:Y:S01]  /*1d270*/  I2F.S8 R14, UR10 ;  /* 0x0000000a000e7d06 */ /* 0x020ee20008001400 */
[----:B-1----:R-:W-:-:S05]  /*1d280*/  IMAD.IADD R9, R7, 0x1, R8 ;  /* 0x0000000107097824 */ /* 0x002fca00078e0208 */
[----:B------:R-:W-:Y:S02]  /*1d290*/  ISETP.GE.AND P3, PT, R9, RZ, PT ;  /* 0x000000ff0900720c */ /* 0x000fe40003f66270 */
[----:B------:R-:W-:Y:S02]  /*1d2a0*/  VIMNMX R44, PT, PT, R12, R9, PT ;  /* 0x000000090c2c7248 */ /* 0x000fe40003fe0100 */
[----:B0-----:R-:W0:Y:S01]  /*1d2b0*/  I2F.S8 R9, UR9 ;  /* 0x0000000900097d06 */ /* 0x001e220008001400 */
[----:B---3--:R-:W-:Y:S01]  /*1d2c0*/  FMUL R17, R13, R14 ;  /* 0x0000000e0d117220 */ /* 0x008fe20000400000 */
[----:B------:R-:W-:-:S03]  /*1d2d0*/  SEL R44, R44, RZ, P3 ;  /* 0x000000ff2c2c7207 */ /* 0x000fc60001800000 */
[----:B0-----:R-:W-:-:S04]  /*1d2e0*/  FFMA R17, R0, R9, R17 ;  /* 0x0000000900117223 */ /* 0x001fc80000000011 */
[----:B------:R-:W-:Y:S01]  /*1d2f0*/  FADD R8, R17, 0.5 ;  /* 0x3f00000011087421 */ /* 0x000fe20000000000 */
[----:B--2---:R-:W-:Y:S01]  /*1d300*/  ISETP.GE.U32.AND P3, PT, R50, R49, PT ;  /* 0x000000313200720c */ /* 0x004fe20003f66070 */
[----:B------:R-:W-:-:S04]  /*1d310*/  FMUL R50, R0, R14 ;  /* 0x0000000e00327220 */ /* 0x000fc80000400000 */
        /* <DEDUP_REMOVED lines=54> */
[----:B------:R-:W-:Y:S02]  /*1d680*/  LOP3.LUT R39, R39, 0xfffffff7, RZ, 0xc0, !PT ;  /* 0xfffffff727277812 */ /* 0x000fe400078ec0ff */
[----:B----4-:R-:W-:Y:S01]  /*1d690*/  ISETP.GE.U32.AND P3, PT, R54, R53, PT ;  /* 0x000000353600720c */ /* 0x010fe20003f66070 */
[----:B0-----:R-:W-:Y:S02]  /*1d6a0*/  IMAD.IADD R8, R10, 0x1, R9 ;  /* 0x000000010a087824 */ /* 0x001fe400078e0209 */
[----:B-1----:R-:W-:-:S03]  /*1d6b0*/  IMAD.IADD R53, R7, 0x1, R52 ;  /* 0x0000000107357824 */ /* 0x002fc600078e0234 */
[----:B------:R-:W-:Y:S01]  /*1d6c0*/  VIMNMX R21, PT, PT, R11, R8, PT ;  /* 0x000000080b157248 */ /* 0x000fe20003fe0100 */
[----:B------:R-:W-:-:S06]  /*1d6d0*/  IMAD R24, R25, UR8, R24 ;  /* 0x0000000819187c24 */ /* 0x000fcc000f8e0218 */
[----:B------:R-:W-:Y:S02]  /*1d6e0*/  @P3 LOP3.LUT R39, R39, 0x8, RZ, 0xfc, !PT ;  /* 0x0000000827273812 */ /* 0x000fe400078efcff */
[----:B------:R-:W-:Y:S02]  /*1d6f0*/  ISETP.GE.AND P3, PT, R8, RZ, PT ;  /* 0x000000ff0800720c */ /* 0x000fe40003f66270 */
[----:B------:R-:W-:Y:S02]  /*1d700*/  VIMNMX R18, PT, PT, R12, R53, PT ;  /* 0x000000350c127248 */ /* 0x000fe40003fe0100 */
[----:B------:R-:W-:Y:S02]  /*1d710*/  SEL R21, R21, RZ, P3 ;  /* 0x000000ff15157207 */ /* 0x000fe40001800000 */
[----:B------:R-:W-:Y:S01]  /*1d720*/  ISETP.GE.AND P3, PT, R53, RZ, PT ;  /* 0x000000ff3500720c */ /* 0x000fe20003f66270 */
        /* <DEDUP_REMOVED lines=104> */
[C---:B------:R-:W-:Y:S01]  /*1ddb0*/  IADD3 R8, P3, PT, R22.reuse, UR4, RZ ;  /* 0x0000000416087c10 */ /* 0x040fe2000ff7e0ff */
[----:B------:R-:W0:Y:S03]  /*1ddc0*/  LDCU.U8 UR10, c[0x3][0x29b] ;  /* 0x00c05360ff0a77ac */ /* 0x000e260008000000 */
[----:B------:R-:W-:Y:S02]  /*1ddd0*/  LEA.HI.X.SX32 R9, R22, UR5, 0x1, P3 ;  /* 0x0000000516097c11 */ /* 0x000fe400098f0eff */
[C---:B------:R-:W-:Y:S01]  /*1dde0*/  IADD3 R52, P3, PT, R42.reuse, UR4, RZ ;  /* 0x000000042a347c10 */ /* 0x040fe2000ff7e0ff */
[----:B------:R-:W1:Y:S02]  /*1ddf0*/  LDCU.U8 UR9, c[0x3][0x29a] ;  /* 0x00c05340ff0977ac */ /* 0x000e640008000000 */
[----:B------:R3:W4:Y:S01]  /*1de00*/  LDG.E.U8 R54, desc[UR6][R8.64] ;  /* 0x0000000608367981 */ /* 0x000722000c1e1100 */
[----:B------:R-:W-:-:S06]  /*1de10*/  LEA.HI.X.SX32 R53, R42, UR5, 0x1, P3 ;  /* 0x000000052a357c11 */ /* 0x000fcc00098f0eff */
[----:B------:R-:W4:Y:S01]  /*1de20*/  LDG.E.U8 R53, desc[UR6][R52.64] ;  /* 0x0000000634357981 */ /* 0x000f22000c1e1100 */
[----:B0-----:R-:W0:Y:S08]  /*1de30*/  I2F.S8 R27, UR10 ;  /* 0x0000000a001b7d06 */ /* 0x001e300008001400 */
[----:B-1----:R-:W1:Y:S01]  /*1de40*/  I2F.S8 R22, UR9 ;  /* 0x0000000900167d06 */ /* 0x002e620008001400 */
[----:B------:R-:W5:Y:S01]  /*1de50*/  LDCU.U8 UR10, c[0x3][0x29d] ;  /* 0x00c053a0ff0a77ac */ /* 0x000f620008000000 */
[----:B------:R-:W5:Y:S01]  /*1de60*/  LDCU.U8 UR9, c[0x3][0x29c] ;  /* 0x00c05380ff0977ac */ /* 0x000f620008000000 */
[-C--:B0-----:R-:W-:Y:S01]  /*1de70*/  FMUL R45, R13, R27.reuse ;  /* 0x0000001b0d2d7220 */ /* 0x081fe20000400000 */
[----:B------:R-:W-:-:S03]  /*1de80*/  FMUL R42, R0, R27 ;  /* 0x0000001b002a7220 */ /* 0x000fc60000400000 */
[-C--:B-1----:R-:W-:Y:S01]  /*1de90*/  FFMA R45, R0, R22.reuse, R45 ;  /* 0x00000016002d7223 */ /* 0x082fe2000000002d */
[----:B------:R-:W-:-:S03]  /*1dea0*/  FFMA R27, R13, R22, -R42 ;  /* 0x000000160d1b7223 */ /* 0x000fc6000000082a */
[----:B------:R-:W-:-:S04]  /*1deb0*/  FADD R22, R45, 0.5 ;  /* 0x3f0000002d167421 */ /* 0x000fc80000000000 */
[----:B---3--:R-:W0:Y:S01]  /*1dec0*/  F2I.TRUNC.NTZ R9, R22 ;  /* 0x0000001600097305 */ /* 0x008e22000020f100 */
        /* <DEDUP_REMOVED lines=27> */
[----:B------:R-:W-:Y:S01]  /*1e080*/  SEL R27, R27, RZ, P3 ;  /* 0x000000ff1b1b7207 */ /* 0x000fe20001800000 */
[----:B------:R-:W-:Y:S01]  /*1e090*/  IMAD R20, R20, UR8, R23 ;  /* 0x0000000814147c24 */ /* 0x000fe2000f8e0217 */
[----:B------:R-:W2:Y:S01]  /*1e0a0*/  LDCU.U8 UR9, c[0x3][0x29e] ;  /* 0x00c053c0ff0977ac */ /* 0x000ea20008000000 */
[----:B0-----:R-:W-:-:S05]  /*1e0b0*/  IMAD.IADD R55, R7, 0x1, R8 ;  /* 0x0000000107377824 */ /* 0x001fca00078e0208 */
[----:B------:R-:W-:Y:S02]  /*1e0c0*/  ISETP.GE.AND P3, PT, R55, RZ, PT ;  /* 0x000000ff3700720c */ /* 0x000fe40003f66270 */
[----:B------:R-:W-:Y:S01]  /*1e0d0*/  VIMNMX R22, PT, PT, R12, R55, PT ;  /* 0x000000370c167248 */ /* 0x000fe20003fe0100 */
[----:B------:R-:W-:-:S03]  /*1e0e0*/  IMAD R46, R51, UR8, R46 ;  /* 0x00000008332e7c24 */ /* 0x000fc6000f8e022e */
[----:B------:R-:W-:Y:S02]  /*1e0f0*/  SEL R22, R22, RZ, P3 ;  /* 0x000000ff16167207 */ /* 0x000fe40001800000 */
[C---:B------:R-:W-:Y:S01]  /*1e100*/  IADD3 R8, P3, PT, R20.reuse, UR4, RZ ;  /* 0x0000000414087c10 */ /* 0x040fe2000ff7e0ff */
[----:B-1----:R-:W0:Y:S03]  /*1e110*/  I2F.S8 R23, UR10 ;  /* 0x0000000a00177d06 */ /* 0x002e260008001400 */
[----:B------:R-:W-:Y:S02]  /*1e120*/  LEA.HI.X.SX32 R9, R20, UR5, 0x1, P3 ;  /* 0x0000000514097c11 */ /* 0x000fe400098f0eff */
[----:B------:R-:W-:-:S03]  /*1e130*/  IADD3 R50, P3, PT, R46, UR4, RZ ;  /* 0x000000042e327c10 */ /* 0x000fc6000ff7e0ff */
[----:B--2---:R-:W1:Y:S01]  /*1e140*/  I2F.S8 R20, UR9 ;  /* 0x0000000900147d06 */ /* 0x004e620008001400 */
[----:B------:R-:W-:Y:S01]  /*1e150*/  LEA.HI.X.SX32 R51, R46, UR5, 0x1, P3 ;  /* 0x000000052e337c11 */ /* 0x000fe200098f0eff */
[----:B------:R2:W3:Y:S01]  /*1e160*/  LDG.E.U8 R55, desc[UR6][R8.64] ;  /* 0x0000000608377981 */ /* 0x0004e2000c1e1100 */
[----:B------:R-:W-:Y:S01]  /*1e170*/  ISETP.GE.U32.AND P4, PT, R56, R57, PT ;  /* 0x000000393800720c */ /* 0x000fe20003f86070 */
[----:B------:R-:W5:Y:S02]  /*1e180*/  LDCU.U8 UR10, c[0x3][0x2a1] ;  /* 0x00c05420ff0a77ac */ /* 0x000f640008000000 */
[----:B------:R5:W3:Y:S01]  /*1e190*/  LDG.E.U8 R56, desc[UR6][R50.64] ;  /* 0x0000000632387981 */ /* 0x000ae2000c1e1100 */
[CC--:B0-----:R-:W-:Y:S01]  /*1e1a0*/  FMUL R46, R0.reuse, R23.reuse ;  /* 0x00000017002e7220 */ /* 0x0c1fe20000400000 */
[C---:B------:R-:W-:Y:S01]  /*1e1b0*/  FMUL R23, R13.reuse, R23 ;  /* 0x000000170d177220 */ /* 0x040fe20000400000 */
[----:B------:R-:W0:Y:S03]  /*1e1c0*/  LDCU.U8 UR9, c[0x3][0x2a0] ;  /* 0x00c05400ff0977ac */ /* 0x000e260008000000 */
[-C--:B-1----:R-:W-:Y:S01]  /*1e1d0*/  FFMA R23, R0, R20.reuse, R23 ;  /* 0x0000001400177223 */ /* 0x082fe20000000017 */
[----:B------:R-:W-:-:S03]  /*1e1e0*/  FFMA R46, R13, R20, -R46 ;  /* 0x000000140d2e7223 */ /* 0x000fc6000000082e */
[----:B------:R-:W-:Y:S01]  /*1e1f0*/  FADD R23, R23, 0.5 ;  /* 0x3f00000017177421 */ /* 0x000fe20000000000 */
[----:B------:R-:W-:-:S05]  /*1e200*/  FADD R46, R46, 0.5 ;  /* 0x3f0000002e2e7421 */ /* 0x000fca0000000000 */
[----:B------:R-:W2:Y:S08]  /*1e210*/  F2I.TRUNC.NTZ R23, R23 ;  /* 0x0000001700177305 */ /* 0x000eb0000020f100 */
[----:B------:R-:W1:Y:S01]  /*1e220*/  F2I.TRUNC.NTZ R46, R46 ;  /* 0x0000002e002e7305 */ /* 0x000e62000020f100 */
[----:B--2---:R-:W-:-:S05]  /*1e230*/  IMAD.IADD R8, R10, 0x1, R23 ;  /* 0x000000010a087824 */ /* 0x004fca00078e0217 */
[----:B------:R-:W-:Y:S02]  /*1e240*/  ISETP.GE.AND P3, PT, R8, RZ, PT ;  /* 0x000000ff0800720c */ /* 0x000fe40003f66270 */
[----:B------:R-:W-:Y:S01]  /*1e250*/  VIMNMX R49, PT, PT, R11, R8, PT ;  /* 0x000000080b317248 */ /* 0x000fe20003fe0100 */
[----:B-1----:R-:W-:-:S03]  /*1e260*/  IMAD.IADD R9, R7, 0x1, R46 ;  /* 0x0000000107097824 */ /* 0x002fc600078e022e */
[----:B------:R-:W-:Y:S02]  /*1e270*/  SEL R49, R49, RZ, P3 ;  /* 0x000000ff31317207 */ /* 0x000fe40001800000 */
[----:B------:R-:W-:Y:S02]  /*1e280*/  ISETP.GE.AND P3, PT, R9, RZ, PT ;  /* 0x000000ff0900720c */ /* 0x000fe40003f66270 */
[----:B------:R-:W-:Y:S02]  /*1e290*/  VIMNMX R20, PT, PT, R12, R9, PT ;  /* 0x000000090c147248 */ /* 0x000fe40003fe0100 */
[----:B-----5:R-:W1:Y:S08]  /*1e2a0*/  I2F.S8 R9, UR10 ;  /* 0x0000000a00097d06 */ /* 0x020e700008001400 */
[----:B0-----:R-:W0:Y:S01]  /*1e2b0*/  I2F.S8 R8, UR9 ;  /* 0x0000000900087d06 */ /* 0x001e220008001400 */
[-C--:B-1----:R-:W-:Y:S01]  /*1e2c0*/  FMUL R52, R0, R9.reuse ;  /* 0x0000000900347220 */ /* 0x082fe20000400000 */
[----:B------:R-:W-:-:S04]  /*1e2d0*/  FMUL R9, R13, R9 ;  /* 0x000000090d097220 */ /* 0x000fc80000400000 */
[----:B0-----:R-:W-:-:S04]  /*1e2e0*/  FFMA R9, R0, R8, R9 ;  /* 0x0000000800097223 */ /* 0x001fc80000000009 */
[----:B------:R-:W-:-:S06]  /*1e2f0*/  FADD R9, R9, 0.5 ;  /* 0x3f00000009097421 */ /* 0x000fcc0000000000 */
[----:B------:R-:W0:Y:S01]  /*1e300*/  F2I.TRUNC.NTZ R9, R9 ;  /* 0x0000000900097305 */ /* 0x000e22000020f100 */
[----:B------:R-:W-:Y:S01]  /*1e310*/  FFMA R52, R13, R8, -R52 ;  /* 0x000000080d347223 */ /* 0x000fe20000000834 */
[----:B------:R-:W-:-:S03]  /*1e320*/  SEL R20, R20, RZ, P3 ;  /* 0x000000ff14147207 */ /* 0x000fc60001800000 */
[----:B------:R-:W-:Y:S01]  /*1e330*/  FADD R51, R52, 0.5 ;  /* 0x3f00000034337421 */ /* 0x000fe20000000000 */
[----:B0-----:R-:W-:-:S05]  /*1e340*/  IMAD.IADD R8, R10, 0x1, R9 ;  /* 0x000000010a087824 */ /* 0x001fca00078e0209 */
[----:B------:R-:W-:Y:S02]  /*1e350*/  ISETP.GE.AND P3, PT, R8, RZ, PT ;  /* 0x000000ff0800720c */ /* 0x000fe40003f66270 */
[----:B------:R-:W-:Y:S02]  /*1e360*/  VIMNMX R46, PT, PT, R11, R8, PT ;  /* 0x000000080b2e7248 */ /* 0x000fe40003fe0100 */
[----:B------:R-:W0:Y:S01]  /*1e370*/  F2I.TRUNC.NTZ R8, R51 ;  /* 0x0000003300087305 */ /* 0x000e22000020f100 */
[----:B------:R-:W-:Y:S02]  /*1e380*/  LOP3.LUT P6, RZ, R36, 0x80, RZ, 0xc0, !PT ;  /* 0x0000008024ff7812 */ /* 0x000fe400078cc0ff */
[----:B------:R-:W-:Y:S01]  /*1e390*/  SEL R46, R46, RZ, P3 ;  /* 0x000000ff2e2e7207 */ /* 0x000fe20001800000 */
[----:B------:R-:W-:Y:S02]  /*1e3a0*/  IMAD R16, R16, UR8, R19 ;  /* 0x0000000810107c24 */ /* 0x000fe4000f8e0213 */
[----:B0-----:R-:W-:-:S05]  /*1e3b0*/  IMAD.IADD R23, R7, 0x1, R8 ;  /* 0x0000000107177824 */ /* 0x001fca00078e0208 */
[----:B------:R-:W-:Y:S02]  /*1e3c0*/  ISETP.GE.AND P3, PT, R23, RZ, PT ;  /* 0x000000ff1700720c */ /* 0x000fe40003f66270 */
[----:B------:R-:W-:Y:S01]  /*1e3d0*/  VIMNMX R23, PT, PT, R12, R23, PT ;  /* 0x000000170c177248 */ /* 0x000fe20003fe0100 */
[----:B------:R-:W-:-:S03]  /*1e3e0*/  IMAD R47, R48, UR8, R47 ;  /* 0x00000008302f7c24 */ /* 0x000fc6000f8e022f */
[----:B------:R-:W-:Y:S02]  /*1e3f0*/  SEL R23, R23, RZ, P3 ;  /* 0x000000ff17177207 */ /* 0x000fe40001800000 */
[----:B------:R-:W-:Y:S01]  /*1e400*/  IADD3 R8, P3, PT, R16, UR4, RZ ;  /* 0x0000000410087c10 */ /* 0x000fe2000ff7e0ff */
[----:B------:R-:W-:-:S03]  /*1e410*/  @!P6 VIADD R4, R4, 0x20 ;  /* 0x000000200404e836 */ /* 0x000fc60000000000 */
[----:B------:R-:W-:Y:S02]  /*1e420*/  LEA.HI.X.SX32 R9, R16, UR5, 0x1, P3 ;  /* 0x0000000510097c11 */ /* 0x000fe400098f0eff */
[C---:B------:R-:W-:Y:S02]  /*1e430*/  IADD3 R52, P3, PT, R47.reuse, UR4, RZ ;  /* 0x000000042f347c10 */ /* 0x040fe4000ff7e0ff */
[----:B----4-:R-:W-:Y:S01]  /*1e440*/  ISETP.GE.U32.AND P6, PT, R54, R53, PT ;  /* 0x000000353600720c */ /* 0x010fe20003fc6070 */
        /* <DEDUP_REMOVED lines=9> */
[----:B----4-:R-:W-:-:S04]  /*1e4e0*/  FMUL R47, R13, R19 ;  /* 0x000000130d2f7220 */ /* 0x010fc80000400000 */
[----:B-----5:R-:W-:-:S04]  /*1e4f0*/  FFMA R47, R0, R16, R47 ;  /* 0x00000010002f7223 */ /* 0x020fc8000000002f */
[----:B------:R-:W-:-:S06]  /*1e500*/  FADD R47, R47, 0.5 ;  /* 0x3f0000002f2f7421 */ /* 0x000fcc0000000000 */
[----:B------:R-:W0:Y:S01]  /*1e510*/  F2I.TRUNC.NTZ R47, R47 ;  /* 0x0000002f002f7305 */ /* 0x000e22000020f100 */
[----:B------:R-:W-:-:S04]  /*1e520*/  FMUL R48, R0, R19 ;  /* 0x0000001300307220 */ /* 0x000fc80000400000 */
        /* <DEDUP_REMOVED lines=19> */
[----:B------:R-:W-:Y:S02]  /*1e660*/  LOP3.LUT R39, R39, 0xfffffeff, RZ, 0xc0, !PT ;  /* 0xfffffeff27277812 */ /* 0x000fe400078ec0ff */
[----:B---3--:R-:W-:Y:S01]  /*1e670*/  ISETP.GE.U32.AND P3, PT, R55, R56, PT ;  /* 0x000000383700720c */ /* 0x008fe20003f66070 */
        /* <DEDUP_REMOVED lines=102> */
[----:B---3--:R-:W-:Y:S01]  /*1ece0*/  ISETP.GE.U32.AND P3, PT, R55, R52, PT ;  /* 0x000000343700720c */ /* 0x008fe20003f66070 */
[----:B------:R-:W-:-:S03]  /*1ecf0*/  FADD R55, R14, 0.5 ;  /* 0x3f0000000e377421 */ /* 0x000fc60000000000 */
[----:B------:R-:W-:Y:S01]  /*1ed00*/  VIMNMX R17, PT, PT, R11, R8, PT ;  /* 0x000000080b117248 */ /* 0x000fe20003fe0100 */
[----:B------:R-:W0:Y:S08]  /*1ed10*/  LDCU.U8 UR10, c[0x3][0x2af] ;  /* 0x00c055e0ff0a77ac */ /* 0x000e300008000000 */
[----:B------:R-:W-:Y:S02]  /*1ed20*/  @P3 LOP3.LUT R39, R39, 0x1000, RZ, 0xfc, !PT ;  /* 0x0000100027273812 */ /* 0x000fe400078efcff */
[----:B------:R-:W-:-:S02]  /*1ed30*/  ISETP.GE.AND P3, PT, R8, RZ, PT ;  /* 0x000000ff0800720c */ /* 0x000fc40003f66270 */
[----:B------:R-:W1:Y:S01]  /*1ed40*/  F2I.TRUNC.NTZ R8, R55 ;  /* 0x0000003700087305 */ /* 0x000e62000020f100 */
[----:B------:R-:W3:Y:S01]  /*1ed50*/  LDCU.U8 UR9, c[0x3][0x2ae] ;  /* 0x00c055c0ff0977ac */ /* 0x000ee20008000000 */
[----:B------:R-:W-:Y:S01]  /*1ed60*/  SEL R17, R17, RZ, P3 ;  /* 0x000000ff11117207 */ /* 0x000fe20001800000 */
[----:B------:R-:W-:Y:S02]  /*1ed70*/  IMAD R18, R21, UR8, R18 ;  /* 0x0000000815127c24 */ /* 0x000fe4000f8e0212 */
[----:B-1----:R-:W-:-:S05]  /*1ed80*/  IMAD.IADD R53, R7, 0x1, R8 ;  /* 0x0000000107357824 */ /* 0x002fca00078e0208 */
[----:B------:R-:W-:Y:S02]  /*1ed90*/  ISETP.GE.AND P3, PT, R53, RZ, PT ;  /* 0x000000ff3500720c */ /* 0x000fe40003f66270 */
[----:B------:R-:W-:Y:S01]  /*1eda0*/  VIMNMX R14, PT, PT, R12, R53, PT ;  /* 0x000000350c0e7248 */ /* 0x000fe20003fe0100 */
[----:B------:R-:W-:Y:S01]  /*1edb0*/  IMAD R28, R28, UR8, R31 ;  /* 0x000000081c1c7c24 */ /* 0x000fe2000f8e021f */
[----:B0-----:R-:W0:Y:S02]  /*1edc0*/  I2F.S8 R21, UR10 ;  /* 0x0000000a00157d06 */ /* 0x001e240008001400 */
[----:B------:R-:W-:Y:S02]  /*1edd0*/  SEL R14, R14, RZ, P3 ;  /* 0x000000ff0e0e7207 */ /* 0x000fe40001800000 */
[----:B------:R-:W-:-:S04]  /*1ede0*/  IADD3 R8, P3, PT, R18, UR4, RZ ;  /* 0x0000000412087c10 */ /* 0x000fc8000ff7e0ff */
[----:B------:R-:W-:Y:S02]  /*1edf0*/  LEA.HI.X.SX32 R9, R18, UR5, 0x1, P3 ;  /* 0x0000000512097c11 */ /* 0x000fe400098f0eff */
[----:B---3--:R-:W1:Y:S01]  /*1ee00*/  I2F.S8 R18, UR9 ;  /* 0x0000000900127d06 */ /* 0x008e620008001400 */
[C---:B------:R-:W-:Y:S01]  /*1ee10*/  IADD3 R52, P3, PT, R28.reuse, UR4, RZ ;  /* 0x000000041c347c10 */ /* 0x040fe2000ff7e0ff */
[----:B------:R-:W3:Y:S01]  /*1ee20*/  LDCU.U8 UR10, c[0x3][0x2b1] ;  /* 0x00c05620ff0a77ac */ /* 0x000ee20008000000 */
[----:B------:R4:W5:Y:S02]  /*1ee30*/  LDG.E.U8 R55, desc[UR6][R8.64] ;  /* 0x0000000608377981 */ /* 0x000964000c1e1100 */
[----:B------:R-:W-:Y:S01]  /*1ee40*/  LEA.HI.X.SX32 R53, R28, UR5, 0x1, P3 ;  /* 0x000000051c357c11 */ /* 0x000fe200098f0eff */
[-C--:B0-----:R-:W-:Y:S01]  /*1ee50*/  FMUL R31, R13, R21.reuse ;  /* 0x000000150d1f7220 */ /* 0x081fe20000400000 */
[----:B------:R-:W0:Y:S03]  /*1ee60*/  LDCU.U8 UR9, c[0x3][0x2b0] ;  /* 0x00c05600ff0977ac */ /* 0x000e260008000000 */
[----:B------:R2:W5:Y:S01]  /*1ee70*/  LDG.E.U8 R52, desc[UR6][R52.64] ;  /* 0x0000000634347981 */ /* 0x000562000c1e1100 */
[C---:B------:R-:W-:Y:S01]  /*1ee80*/  FMUL R28, R0.reuse, R21 ;  /* 0x00000015001c7220 */ /* 0x040fe20000400000 */
[----:B-1----:R-:W-:-:S03]  /*1ee90*/  FFMA R31, R0, R18, R31 ;  /* 0x00000012001f7223 */ /* 0x002fc6000000001f */
[----:B------:R-:W-:Y:S01]  /*1eea0*/  FFMA R21, R13, R18, -R28 ;  /* 0x000000120d157223 */ /* 0x000fe2000000081c */
        /* <DEDUP_REMOVED lines=72> */
[----:B-----5:R-:W-:Y:S01]  /*1f330*/  ISETP.GE.U32.AND P3, PT, R55, R52, PT ;  /* 0x000000343700720c */ /* 0x020fe20003f66070 */
[----:B0-----:R-:W-:Y:S02]  /*1f340*/  IMAD.IADD R8, R10, 0x1, R9 ;  /* 0x000000010a087824 */ /* 0x001fe400078e0209 */
[----:B------:R-:W-:-:S03]  /*1f350*/  FADD R55, R24, 0.5 ;  /* 0x3f00000018377421 */ /* 0x000fc60000000000 */
[----:B------:R-:W-:-:S07]  /*1f360*/  VIMNMX R25, PT, PT, R11, R8, PT ;  /* 0x000000080b197248 */ /* 0x000fce0003fe0100 */
[----:B------:R-:W-:Y:S02]  /*1f370*/  @P3 LOP3.LUT R39, R39, 0x200, RZ, 0xfc, !PT ;  /* 0x0000020027273812 */ /* 0x000fe400078efcff */
[----:B------:R-:W-:Y:S02]  /*1f380*/  ISETP.GE.AND P3, PT, R8, RZ, PT ;  /* 0x000000ff0800720c */ /* 0x000fe40003f66270 */
[----:B------:R-:W0:Y:S01]  /*1f390*/  F2I.TRUNC.NTZ R8, R55 ;  /* 0x0000003700087305 */ /* 0x000e22000020f100 */
[----:B------:R-:W1:Y:S01]  /*1f3a0*/  LDCU.U8 UR10, c[0x3][0x2b7] ;  /* 0x00c056e0ff0a77ac */ /* 0x000e620008000000 */
[----:B------:R-:W3:Y:S01]  /*1f3b0*/  LDCU.U8 UR9, c[0x3][0x2b6] ;  /* 0x00c056c0ff0977ac */ /* 0x000ee20008000000 */
[----:B------:R-:W-:Y:S01]  /*1f3c0*/  SEL R25, R25, RZ, P3 ;  /* 0x000000ff19197207 */ /* 0x000fe20001800000 */
[----:B------:R-:W-:Y:S02]  /*1f3d0*/  IMAD R26, R29, UR8, R26 ;  /* 0x000000081d1a7c24 */ /* 0x000fe4000f8e021a */
        /* <DEDUP_REMOVED lines=9> */
[----:B---3--:R-:W1:Y:S01]  /*1f470*/  I2F.S8 R26, UR9 ;  /* 0x00000009001a7d06 */ /* 0x008e620008001400 */
[----:B------:R-:W-:Y:S01]  /*1f480*/  LEA.HI.X.SX32 R53, R42, UR5, 0x1, P3 ;  /* 0x000000052a357c11 */ /* 0x000fe200098f0eff */
[----:B------:R3:W4:Y:S01]  /*1f490*/  LDG.E.U8 R55, desc[UR6][R8.64] ;  /* 0x0000000608377981 */ /* 0x000722000c1e1100 */
[----:B------:R-:W5:Y:S03]  /*1f4a0*/  LDCU.U8 UR10, c[0x3][0x2b9] ;  /* 0x00c05720ff0a77ac */ /* 0x000f660008000000 */
[----:B------:R5:W4:Y:S01]  /*1f4b0*/  LDG.E.U8 R56, desc[UR6][R52.64] ;  /* 0x0000000634387981 */ /* 0x000b22000c1e1100 */
[CC--:B0-----:R-:W-:Y:S01]  /*1f4c0*/  FMUL R45, R13.reuse, R29.reuse ;  /* 0x0000001d0d2d7220 */ /* 0x0c1fe20000400000 */
[C---:B------:R-:W-:Y:S01]  /*1f4d0*/  FMUL R42, R0.reuse, R29 ;  /* 0x0000001d002a7220 */ /* 0x040fe20000400000 */
[----:B------:R-:W0:Y:S02]  /*1f4e0*/  LDCU.U8 UR9, c[0x3][0x2b8] ;  /* 0x00c05700ff0977ac */ /* 0x000e240008000000 */
[-C--:B-1----:R-:W-:Y:S01]  /*1f4f0*/  FFMA R45, R0, R26.reuse, R45 ;  /* 0x0000001a002d7223 */ /* 0x082fe2000000002d */
[----:B------:R-:W-:-:S03]  /*1f500*/  FFMA R29, R13, R26, -R42 ;  /* 0x0000001a0d1d7223 */ /* 0x000fc6000000082a */
[----:B------:R-:W-:-:S04]  /*1f510*/  FADD R26, R45, 0.5 ;  /* 0x3f0000002d1a7421 */ /* 0x000fc80000000000 */
[----:B---3--:R-:W1:Y:S01]  /*1f520*/  F2I.TRUNC.NTZ R9, R26 ;  /* 0x0000001a00097305 */ /* 0x008e62000020f100 */
        /* <DEDUP_REMOVED lines=9> */
[----:B-----5:R-:W1:Y:S08]  /*1f5c0*/  I2F.S8 R9, UR10 ;  /* 0x0000000a00097d06 */ /* 0x020e700008001400 */
[----:B0-----:R-:W0:Y:S01]  /*1f5d0*/  I2F.S8 R8, UR9 ;  /* 0x0000000900087d06 */ /* 0x001e220008001400 */
[----:B-1----:R-:W-:-:S04]  /*1f5e0*/  FMUL R29, R13, R9 ;  /* 0x000000090d1d7220 */ /* 0x002fc80000400000 */
[----:B0-----:R-:W-:-:S04]  /*1f5f0*/  FFMA R29, R0, R8, R29 ;  /* 0x00000008001d7223 */ /* 0x001fc8000000001d */
[----:B------:R-:W-:-:S04]  /*1f600*/  FADD R52, R29, 0.5 ;  /* 0x3f0000001d347421 */ /* 0x000fc80000000000 */
[----:B------:R-:W0:Y:S01]  /*1f610*/  F2I.TRUNC.NTZ R29, R52 ;  /* 0x00000034001d7305 */ /* 0x000e22000020f100 */
[----:B------:R-:W-:Y:S01]  /*1f620*/  SEL R45, R45, RZ, P3 ;  /* 0x000000ff2d2d7207 */ /* 0x000fe20001800000 */
[----:B------:R-:W-:Y:S01]  /*1f630*/  FMUL R26, R0, R9 ;  /* 0x00000009001a7220 */ /* 0x000fe20000400000 */
[----:B--2---:R-:W-:-:S03]  /*1f640*/  ISETP.GE.U32.AND P3, PT, R51, R54, PT ;  /* 0x000000363300720c */ /* 0x004fc60003f66070 */
[----:B------:R-:W-:Y:S01]  /*1f650*/  FFMA R9, R13, R8, -R26 ;  /* 0x000000080d097223 */ /* 0x000fe2000000081a */
[----:B------:R-:W-:-:S03]  /*1f660*/  LOP3.LUT R39, R39, 0xffffff7f, RZ, 0xc0, !PT ;  /* 0xffffff7f27277812 */ /* 0x000fc600078ec0ff */
[----:B------:R-:W-:Y:S01]  /*1f670*/  FADD R51, R9, 0.5 ;  /* 0x3f00000009337421 */ /* 0x000fe20000000000 */
[----:B0-----:R-:W-:-:S05]  /*1f680*/  IMAD.IADD R8, R10, 0x1, R29 ;  /* 0x000000010a087824 */ /* 0x001fca00078e021d */
        /* <DEDUP_REMOVED lines=57> */
[----:B------:R-:W1:Y:S01]  /*1fa20*/  LDCU.U8 UR10, c[0x3][0x2bf] ;  /* 0x00c057e0ff0a77ac */ /* 0x000e620008000000 */
[----:B------:R-:W-:Y:S02]  /*1fa30*/  IMAD R19, R48, UR8, R19 ;  /* 0x0000000830137c24 */ /* 0x000fe4000f8e0213 */
[----:B0-----:R-:W-:-:S05]  /*1fa40*/  IMAD.IADD R53, R7, 0x1, R8 ;  /* 0x0000000107357824 */ /* 0x001fca00078e0208 */
[----:B------:R-:W-:Y:S02]  /*1fa50*/  ISETP.GE.AND P3, PT, R53, RZ, PT ;  /* 0x000000ff3500720c */ /* 0x000fe40003f66270 */
[----:B------:R-:W-:Y:S01]  /*1fa60*/  VIMNMX R20, PT, PT, R12, R53, PT ;  /* 0x000000350c147248 */ /* 0x000fe20003fe0100 */
[----:B------:R-:W0:Y:S03]  /*1fa70*/  LDCU.U8 UR9, c[0x3][0x2be] ;  /* 0x00c057c0ff0977ac */ /* 0x000e260008000000 */
[----:B------:R-:W-:Y:S02]  /*1fa80*/  SEL R20, R20, RZ, P3 ;  /* 0x000000ff14147207 */ /* 0x000fe40001800000 */
[----:B------:R-:W-:-:S04]  /*1fa90*/  IADD3 R8, P3, PT, R23, UR4, RZ ;  /* 0x0000000417087c10 */ /* 0x000fc8000ff7e0ff */
        /* <DEDUP_REMOVED lines=8> */
[----:B------:R-:W5:Y:S01]  /*1fb20*/  LDCU.U8 UR9, c[0x3][0x2c0] ;  /* 0x00c05800ff0977ac */ /* 0x000f620008000000 */
[-C--:B-1----:R-:W-:Y:S01]  /*1fb30*/  FMUL R46, R0, R23.reuse ;  /* 0x00000017002e7220 */ /* 0x082fe20000400000 */
[----:B------:R-:W-:-:S04]  /*1fb40*/  FMUL R23, R13, R23 ;  /* 0x000000170d177220 */ /* 0x000fc80000400000 */
        /* <DEDUP_REMOVED lines=73> */
[----:B------:R-:W-:-:S03]  /*1ffe0*/  LOP3.LUT R39, R39, 0xf7ffffff, RZ, 0xc0, !PT ;  /* 0xf7ffffff27277812 */ /* 0x000fc600078ec0ff */
[----:B------:R-:W-:Y:S01]  /*1fff0*/  FADD R53, R16, 0.5 ;  /* 0x3f00000010357421 */ /* 0x000fe20000000000 */
[----:B----4-:R-:W-:Y:S01]  /*20000*/  ISETP.GE.U32.AND P3, PT, R55, R56, PT ;  /* 0x000000383700720c */ /* 0x010fe20003f66070 */
        /* <DEDUP_REMOVED lines=101> */
[----:B----4-:R-:W-:Y:S01]  /*20660*/  ISETP.GE.U32.AND P3, PT, R53, R54, PT ;  /* 0x000000363500720c */ /* 0x010fe20003f66070 */
[----:B------:R-:W-:-:S03]  /*20670*/  FADD R53, R14, 0.5 ;  /* 0x3f0000000e357421 */ /* 0x000fc60000000000 */
[----:B------:R-:W-:-:S09]  /*20680*/  VIMNMX R31, PT, PT, R11, R8, PT ;  /* 0x000000080b1f7248 */ /* 0x000fd20003fe0100 */
[----:B------:R-:W-:Y:S02]  /*20690*/  @P3 LOP3.LUT R39, R39, 0x2000000, RZ, 0xfc, !PT ;  /* 0x0200000027273812 */ /* 0x000fe400078efcff */
[----:B------:R-:W-:Y:S02]  /*206a0*/  ISETP.GE.AND P3, PT, R8, RZ, PT ;  /* 0x000000ff0800720c */ /* 0x000fe40003f66270 */
[----:B------:R-:W0:Y:S01]  /*206b0*/  F2I.TRUNC.NTZ R8, R53 ;  /* 0x0000003500087305 */ /* 0x000e22000020f100 */
[----:B------:R-:W1:Y:S01]  /*206c0*/  LDCU.U8 UR10, c[0x3][0x2cf] ;  /* 0x00c059e0ff0a77ac */ /* 0x000e620008000000 */
[----:B------:R-:W-:Y:S01]  /*206d0*/  SEL R31, R31, RZ, P3 ;  /* 0x000000ff1f1f7207 */ /* 0x000fe20001800000 */
[----:B------:R-:W3:Y:S01]  /*206e0*/  LDCU.U8 UR9, c[0x3][0x2ce] ;  /* 0x00c059c0ff0977ac */ /* 0x000ee20008000000 */
        /* <DEDUP_REMOVED lines=10> */
[----:B------:R1:W4:Y:S01]  /*20790*/  LDG.E.U8 R18, desc[UR6][R8.64] ;  /* 0x0000000608127981 */ /* 0x000322000c1e1100 */
[----:B------:R-:W-:Y:S02]  /*207a0*/  LEA.HI.X.SX32 R15, R30, UR5, 0x1, P3 ;  /* 0x000000051e0f7c11 */ /* 0x000fe400098f0eff */
[----:B---3--:R-:W3:Y:S01]  /*207b0*/  I2F.S8 R30, UR9 ;  /* 0x00000009001e7d06 */ /* 0x008ee20008001400 */
[----:B------:R-:W5:Y:S02]  /*207c0*/  LDCU.U8 UR10, c[0x3][0x2d1] ;  /* 0x00c05a20ff0a77ac */ /* 0x000f640008000000 */
[----:B------:R5:W4:Y:S01]  /*207d0*/  LDG.E.U8 R21, desc[UR6][R14.64] ;  /* 0x000000060e157981 */ /* 0x000b22000c1e1100 */
[CC--:B0-----:R-:W-:Y:S01]  /*207e0*/  FMUL R54, R0.reuse, R41.reuse ;  /* 0x0000002900367220 */ /* 0x0c1fe20000400000 */
[C---:B------:R-:W-:Y:S01]  /*207f0*/  FMUL R41, R13.reuse, R41 ;  /* 0x000000290d297220 */ /* 0x040fe20000400000 */
[----:B------:R-:W0:Y:S03]  /*20800*/  LDCU.U8 UR9, c[0x3][0x2d0] ;  /* 0x00c05a00ff0977ac */ /* 0x000e260008000000 */
[-C--:B---3--:R-:W-:Y:S01]  /*20810*/  FFMA R41, R0, R30.reuse, R41 ;  /* 0x0000001e00297223 */ /* 0x088fe20000000029 */
[----:B------:R-:W-:-:S03]  /*20820*/  FFMA R54, R13, R30, -R54 ;  /* 0x0000001e0d367223 */ /* 0x000fc60000000836 */
[----:B------:R-:W-:Y:S01]  /*20830*/  FADD R41, R41, 0.5 ;  /* 0x3f00000029297421 */ /* 0x000fe20000000000 */
[----:B------:R-:W-:-:S05]  /*20840*/  FADD R54, R54, 0.5 ;  /* 0x3f00000036367421 */ /* 0x000fca0000000000 */
[----:B------:R-:W1:Y:S08]  /*20850*/  F2I.TRUNC.NTZ R41, R41 ;  /* 0x0000002900297305 */ /* 0x000e70000020f100 */
[----:B------:R-:W3:Y:S01]  /*20860*/  F2I.TRUNC.NTZ R54, R54 ;  /* 0x0000003600367305 */ /* 0x000ee2000020f100 */
[----:B-1----:R-:W-:-:S05]  /*20870*/  IMAD.IADD R8, R10, 0x1, R41 ;  /* 0x000000010a087824 */ /* 0x002fca00078e0229 */
[----:B------:R-:W-:Y:S02]  /*20880*/  ISETP.GE.AND P3, PT, R8, RZ, PT ;  /* 0x000000ff0800720c */ /* 0x000fe40003f66270 */
[----:B------:R-:W-:Y:S01]  /*20890*/  VIMNMX R53, PT, PT, R11, R8, PT ;  /* 0x000000080b357248 */ /* 0x000fe20003fe0100 */
[----:B---3--:R-:W-:-:S03]  /*208a0*/  IMAD.IADD R9, R7, 0x1, R54 ;  /* 0x0000000107097824 */ /* 0x008fc600078e0236 */
        /* <DEDUP_REMOVED lines=29> */
[----:B------:R-:W-:-:S04]  /*20a80*/  IADD3 R14, P3, PT, R42, UR4, RZ ;  /* 0x000000042a0e7c10 */ /* 0x000fc8000ff7e0ff */
[----:B------:R-:W-:Y:S02]  /*20a90*/  LEA.HI.X.SX32 R15, R42, UR5, 0x1, P3 ;  /* 0x000000052a0f7c11 */ /* 0x000fe400098f0eff */
[----:B------:R0:W2:Y:S04]  /*20aa0*/  LDG.E.U8 R42, desc[UR6][R8.64] ;  /* 0x00000006082a7981 */ /* 0x0000a8000c1e1100 */
        /* <DEDUP_REMOVED lines=44> */
[----:B-1----:R-:W0:Y:S01]  /*20d70*/  I2F.S8 R21, UR10 ;  /* 0x0000000a00157d06 */ /* 0x002e220008001400 */
[----:B------:R-:W-:Y:S02]  /*20d80*/  ISETP.GE.AND P3, PT, R15, RZ, PT ;  /* 0x000000ff0f00720c */ /* 0x000fe40003f66270 */
[----:B------:R-:W-:Y:S01]  /*20d90*/  VIMNMX R24, PT, PT, R12, R15, PT ;  /* 0x0000000f0c187248 */ /* 0x000fe20003fe0100 */
[----:B------:R-:W-:-:S03]  /*20da0*/  IMAD R22, R22, UR8, R49 ;  /* 0x0000000816167c24 */ /* 0x000fc6000f8e0231 */
[----:B------:R-:W-:Y:S01]  /*20db0*/  SEL R24, R24, RZ, P3 ;  /* 0x000000ff18187207 */ /* 0x000fe20001800000 */
[----:B---3--:R-:W1:Y:S01]  /*20dc0*/  I2F.S8 R18, UR9 ;  /* 0x0000000900127d06 */ /* 0x008e620008001400 */
[C---:B------:R-:W-:Y:S01]  /*20dd0*/  IADD3 R8, P3, PT, R26.reuse, UR4, RZ ;  /* 0x000000041a087c10 */ /* 0x040fe2000ff7e0ff */
[----:B------:R-:W3:Y:S03]  /*20de0*/  LDCU.U8 UR10, c[0x3][0x2d9] ;  /* 0x00c05b20ff0a77ac */ /* 0x000ee60008000000 */
[----:B------:R-:W-:Y:S01]  /*20df0*/  LEA.HI.X.SX32 R9, R26, UR5, 0x1, P3 ;  /* 0x000000051a097c11 */ /* 0x000fe200098f0eff */
[----:B------:R-:W4:Y:S01]  /*20e00*/  LDCU.U8 UR9, c[0x3][0x2d8] ;  /* 0x00c05b00ff0977ac */ /* 0x000f220008000000 */
[----:B------:R-:W-:-:S03]  /*20e10*/  IADD3 R14, P3, PT, R22, UR4, RZ ;  /* 0x00000004160e7c10 */ /* 0x000fc6000ff7e0ff */
[----:B------:R5:W2:Y:S01]  /*20e20*/  LDG.E.U8 R49, desc[UR6][R8.64] ;  /* 0x0000000608317981 */ /* 0x000aa2000c1e1100 */
[----:B------:R-:W-:Y:S01]  /*20e30*/  LEA.HI.X.SX32 R15, R22, UR5, 0x1, P3 ;  /* 0x00000005160f7c11 */ /* 0x000fe200098f0eff */
[-C--:B0-----:R-:W-:Y:S01]  /*20e40*/  FMUL R22, R0, R21.reuse ;  /* 0x0000001500167220 */ /* 0x081fe20000400000 */
[----:B------:R-:W-:-:S03]  /*20e50*/  FMUL R21, R13, R21 ;  /* 0x000000150d157220 */ /* 0x000fc60000400000 */
[----:B------:R0:W2:Y:S01]  /*20e60*/  LDG.E.U8 R56, desc[UR6][R14.64] ;  /* 0x000000060e387981 */ /* 0x0000a2000c1e1100 */
[-C--:B-1----:R-:W-:Y:S01]  /*20e70*/  FFMA R21, R0, R18.reuse, R21 ;  /* 0x0000001200157223 */ /* 0x082fe20000000015 */
[----:B------:R-:W-:-:S03]  /*20e80*/  FFMA R22, R13, R18, -R22 ;  /* 0x000000120d167223 */ /* 0x000fc60000000816 */
[----:B------:R-:W-:Y:S01]  /*20e90*/  FADD R21, R21, 0.5 ;  /* 0x3f00000015157421 */ /* 0x000fe20000000000 */
[----:B------:R-:W-:-:S05]  /*20ea0*/  FADD R22, R22, 0.5 ;  /* 0x3f00000016167421 */ /* 0x000fca0000000000 */
[----:B------:R-:W5:Y:S08]  /*20eb0*/  F2I.TRUNC.NTZ R21, R21 ;  /* 0x0000001500157305 */ /* 0x000f70000020f100 */
[----:B------:R-:W1:Y:S01]  /*20ec0*/  F2I.TRUNC.NTZ R22, R22 ;  /* 0x0000001600167305 */ /* 0x000e62000020f100 */
[----:B-----5:R-:W-:-:S05]  /*20ed0*/  IMAD.IADD R8, R10, 0x1, R21 ;  /* 0x000000010a087824 */ /* 0x020fca00078e0215 */
[----:B------:R-:W-:Y:S02]  /*20ee0*/  ISETP.GE.AND P3, PT, R8, RZ, PT ;  /* 0x000000ff0800720c */ /* 0x000fe40003f66270 */
[----:B------:R-:W-:Y:S01]  /*20ef0*/  VIMNMX R57, PT, PT, R11, R8, PT ;  /* 0x000000080b397248 */ /* 0x000fe20003fe0100 */
[----:B-1----:R-:W-:-:S03]  /*20f00*/  IMAD.IADD R9, R7, 0x1, R22 ;  /* 0x0000000107097824 */ /* 0x002fc600078e0216 */
[----:B------:R-:W-:Y:S02]  /*20f10*/  SEL R57, R57, RZ, P3 ;  /* 0x000000ff39397207 */ /* 0x000fe40001800000 */
[----:B------:R-:W-:Y:S02]  /*20f20*/  ISETP.GE.AND P3, PT, R9, RZ, PT ;  /* 0x000000ff0900720c */ /* 0x000fe40003f66270 */
[----:B------:R-:W-:Y:S02]  /*20f30*/  VIMNMX R62, PT, PT, R12, R9, PT ;  /* 0x000000090c3e7248 */ /* 0x000fe40003fe0100 */
[----:B---3--:R-:W0:Y:S08]  /*20f40*/  I2F.S8 R9, UR10 ;  /* 0x0000000a00097d06 */ /* 0x008e300008001400 */
[----:B----4-:R-:W1:Y:S01]  /*20f50*/  I2F.S8 R8, UR9 ;  /* 0x0000000900087d06 */ /* 0x010e620008001400 */
        /* <DEDUP_REMOVED lines=10> */
[----:B0-----:R-:W-:Y:S01]  /*21000*/  IMAD.IADD R8, R10, 0x1, R9 ;  /* 0x000000010a087824 */ /* 0x001fe200078e0209 */
[----:B--2---:R-:W-:Y:S01]  /*21010*/  ISETP.GE.U32.AND P3, PT, R42, R45, PT ;  /* 0x0000002d2a00720c */ /* 0x004fe20003f66070 */
[----:B-1----:R-:W-:-:S03]  /*21020*/  IMAD.IADD R15, R7, 0x1, R14 ;  /* 0x00000001070f7824 */ /* 0x002fc600078e020e */
[----:B------:R-:W-:Y:S02]  /*21030*/  VIMNMX R60, PT, PT, R11, R8, PT ;  /* 0x000000080b3c7248 */ /* 0x000fe40003fe0100 */
[----:B------:R-:W-:-:S07]  /*21040*/  VIMNMX R59, PT, PT, R12, R15, PT ;  /* 0x0000000f0c3b7248 */ /* 0x000fce0003fe0100 */
[----:B------:R-:W-:Y:S02]  /*21050*/  @P3 LOP3.LUT R39, R39, 0x400000, RZ, 0xfc, !PT ;  /* 0x0040000027273812 */ /* 0x000fe400078efcff */
[----:B------:R-:W-:-:S04]  /*21060*/  ISETP.GE.AND P3, PT, R8, RZ, PT ;  /* 0x000000ff0800720c */ /* 0x000fc80003f66270 */
[----:B------:R-:W-:Y:S02]  /*21070*/  SEL R60, R60, RZ, P3 ;  /* 0x000000ff3c3c7207 */ /* 0x000fe40001800000 */
[----:B------:R-:W-:-:S04]  /*21080*/  ISETP.GE.AND P3, PT, R15, RZ, PT ;  /* 0x000000ff0f00720c */ /* 0x000fc80003f66270 */
[----:B------:R-:W-:Y:S02]  /*21090*/  SEL R59, R59, RZ, P3 ;  /* 0x000000ff3b3b7207 */ /* 0x000fe40001800000 */
[----:B------:R-:W-:Y:S01]  /*210a0*/  LOP3.LUT P3, RZ, R36, 0x10000, RZ, 0xc0, !PT ;  /* 0x0001000024ff7812 */ /* 0x000fe2000786c0ff */
[----:B------:R-:W-:Y:S02]  /*210b0*/  IMAD R20, R27, UR8, R20 ;  /* 0x000000081b147c24 */ /* 0x000fe4000f8e0214 */
[----:B------:R-:W-:-:S10]  /*210c0*/  IMAD R19, R19, UR8, R48 ;  /* 0x0000000813137c24 */ /* 0x000fd4000f8e0230 */
[----:B------:R-:W-:Y:S01]  /*210d0*/  @!P3 VIADD R2, R2, 0x40 ;  /* 0x000000400202b836 */ /* 0x000fe20000000000 */
        /* <DEDUP_REMOVED lines=10> */
[----:B------:R-:W-:Y:S01]  /*21180*/  P2R R50, PR, RZ, 0x40 ;  /* 0x00000040ff327803 */ /* 0x000fe20000000000 */
[----:B------:R-:W-:-:S02]  /*21190*/  IMAD R23, R23, UR8, R52 ;  /* 0x0000000817177c24 */ /* 0x000fc4000f8e0234 */
[-C--:B---3--:R-:W-:Y:S01]  /*211a0*/  FMUL R20, R0, R19.reuse ;  /* 0x0000001300147220 */ /* 0x088fe20000400000 */
[----:B------:R-:W-:Y:S01]  /*211b0*/  FMUL R19, R13, R19 ;  /* 0x000000130d137220 */ /* 0x000fe20000400000 */
[----:B------:R-:W-:Y:S02]  /*211c0*/  IMAD R6, R6, UR8, R43 ;  /* 0x0000000806067c24 */ /* 0x000fe4000f8e022b */
[----:B------:R-:W-:Y:S02]  /*211d0*/  IMAD R16, R47, UR8, R16 ;  /* 0x000000082f107c24 */ /* 0x000fe4000f8e0210 */
[----:B------:R-:W-:Y:S02]  /*211e0*/  IMAD R33, R44, UR8, R33 ;  /* 0x000000082c217c24 */ /* 0x000fe4000f8e0221 */
[----:B------:R-:W-:Y:S02]  /*211f0*/  IMAD R32, R51, UR8, R32 ;  /* 0x0000000833207c24 */ /* 0x000fe4000f8e0220 */
[-C--:B----4-:R-:W-:Y:S01]  /*21200*/  FFMA R20, R13, R18.reuse, -R20 ;  /* 0x000000120d147223 */ /* 0x090fe20000000814 */
[----:B------:R-:W-:Y:S01]  /*21210*/  FFMA R19, R0, R18, R19 ;  /* 0x0000001200137223 */ /* 0x000fe20000000013 */
[----:B------:R-:W-:-:S02]  /*21220*/  IMAD R17, R46, UR8, R17 ;  /* 0x000000082e117c24 */ /* 0x000fc4000f8e0211 */
[----:B------:R-:W-:Y:S02]  /*21230*/  IMAD R31, R31, UR8, R28 ;  /* 0x000000081f1f7c24 */ /* 0x000fe4000f8e021c */
[----:B------:R-:W-:Y:S01]  /*21240*/  FADD R20, R20, 0.5 ;  /* 0x3f00000014147421 */ /* 0x000fe20000000000 */
[----:B------:R-:W-:Y:S01]  /*21250*/  FADD R19, R19, 0.5 ;  /* 0x3f00000013137421 */ /* 0x000fe20000000000 */
[----:B------:R-:W-:Y:S01]  /*21260*/  LOP3.LUT P6, RZ, R36, 0x40, RZ, 0xc0, !PT ;  /* 0x0000004024ff7812 */ /* 0x000fe200078cc0ff */
[----:B------:R-:W-:Y:S01]  /*21270*/  IMAD R30, R53, UR8, R30 ;  /* 0x00000008351e7c24 */ /* 0x000fe2000f8e021e */
[----:B------:R-:W3:Y:S02]  /*21280*/  LDCU.U8 UR10, c[0x3][0x2dd] ;  /* 0x00c05ba0ff0a77ac */ /* 0x000ee40008000000 */
[----:B------:R-:W0:Y:S01]  /*21290*/  F2I.TRUNC.NTZ R20, R20 ;  /* 0x0000001400147305 */ /* 0x000e22000020f100 */
[----:B------:R-:W-:Y:S01]  /*212a0*/  IMAD R41, R54, UR8, R41 ;  /* 0x0000000836297c24 */ /* 0x000fe2000f8e0229 */
[----:B------:R-:W4:Y:S06]  /*212b0*/  LDCU.U8 UR9, c[0x3][0x2dc] ;  /* 0x00c05b80ff0977ac */ /* 0x000f2c0008000000 */
[----:B------:R-:W5:Y:S01]  /*212c0*/  F2I.TRUNC.NTZ R19, R19 ;  /* 0x0000001300137305 */ /* 0x000f62000020f100 */
[----:B------:R-:W-:-:S04]  /*212d0*/  @!P6 VIADD R4, R4, 0x40 ;  /* 0x000000400404e836 */ /* 0x000fc80000000000 */
[----:B------:R-:W-:Y:S02]  /*212e0*/  @!P1 VIADD R4, R4, 0x80 ;  /* 0x0000008004049836 */ /* 0x000fe40000000000 */
[----:B0-----:R-:W-:Y:S02]  /*212f0*/  IMAD.IADD R9, R7, 0x1, R20 ;  /* 0x0000000107097824 */ /* 0x001fe400078e0214 */
[----:B------:R-:W-:Y:S02]  /*21300*/  @!P0 VIADD R4, R4, 0x100 ;  /* 0x0000010004048836 */ /* 0x000fe40000000000 */
[----:B-----5:R-:W-:Y:S01]  /*21310*/  IMAD.IADD R8, R10, 0x1, R19 ;  /* 0x000000010a087824 */ /* 0x020fe200078e0213 */
[----:B------:R-:W-:Y:S02]  /*21320*/  ISETP.GE.AND P1, PT, R9, RZ, PT ;  /* 0x000000ff0900720c */ /* 0x000fe40003f26270 */
[----:B------:R-:W-:Y:S02]  /*21330*/  VIMNMX R9, PT, PT, R12, R9, PT ;  /* 0x000000090c097248 */ /* 0x000fe40003fe0100 */
[----:B------:R-:W-:-:S02]  /*21340*/  ISETP.GE.AND P3, PT, R8, RZ, PT ;  /* 0x000000ff0800720c */ /* 0x000fc40003f66270 */
[----:B------:R-:W-:Y:S02]  /*21350*/  VIMNMX R63, PT, PT, R11, R8, PT ;  /* 0x000000080b3f7248 */ /* 0x000fe40003fe0100 */
[----:B------:R-:W-:Y:S02]  /*21360*/  IADD3 R8, P0, PT, R23, UR4, RZ ;  /* 0x0000000417087c10 */ /* 0x000fe4000ff1e0ff */
[----:B------:R-:W-:Y:S02]  /*21370*/  SEL R64, R9, RZ, P1 ;  /* 0x000000ff09407207 */ /* 0x000fe40000800000 */
[----:B------:R-:W-:Y:S02]  /*21380*/  LEA.HI.X.SX32 R9, R23, UR5, 0x1, P0 ;  /* 0x0000000517097c11 */ /* 0x000fe400080f0eff */
[----:B-1----:R-:W-:-:S04]  /*21390*/  IADD3 R14, P0, PT, R6, UR4, RZ ;  /* 0x00000004060e7c10 */ /* 0x002fc8000ff1e0ff */
[----:B------:R-:W-:Y:S01]  /*213a0*/  LEA.HI.X.SX32 R15, R6, UR5, 0x1, P0 ;  /* 0x00000005060f7c11 */ /* 0x000fe200080f0eff */
[----:B------:R0:W5:Y:S04]  /*213b0*/  LDG.E.U8 R9, desc[UR6][R8.64] ;  /* 0x0000000608097981 */ /* 0x000168000c1e1100 */
[----:B------:R1:W5:Y:S01]  /*213c0*/  LDG.E.U8 R14, desc[UR6][R14.64] ;  /* 0x000000060e0e7981 */ /* 0x000362000c1e1100 */
[----:B------:R-:W-:-:S04]  /*213d0*/  IADD3 R18, P0, PT, R16, UR4, RZ ;  /* 0x0000000410127c10 */ /* 0x000fc8000ff1e0ff */
[----:B------:R-:W-:Y:S02]  /*213e0*/  LEA.HI.X.SX32 R19, R16, UR5, 0x1, P0 ;  /* 0x0000000510137c11 */ /* 0x000fe400080f0eff */
[----:B------:R-:W-:-:S03]  /*213f0*/  IADD3 R20, P0, PT, R33, UR4, RZ ;  /* 0x0000000421147c10 */ /* 0x000fc6000ff1e0ff */
[----:B------:R2:W5:Y:S01]  /*21400*/  LDG.E.U8 R18, desc[UR6][R18.64] ;  /* 0x0000000612127981 */ /* 0x000562000c1e1100 */
[----:B------:R-:W-:Y:S02]  /*21410*/  LEA.HI.X.SX32 R21, R33, UR5, 0x1, P0 ;  /* 0x0000000521157c11 */ /* 0x000fe400080f0eff */
[----:B------:R-:W-:-:S04]  /*21420*/  IADD3 R22, P0, PT, R32, UR4, RZ ;  /* 0x0000000420167c10 */ /* 0x000fc8000ff1e0ff */
[----:B------:R-:W-:Y:S01]  /*21430*/  LEA.HI.X.SX32 R23, R32, UR5, 0x1, P0 ;  /* 0x0000000520177c11 */ /* 0x000fe200080f0eff */
[----:B------:R5:W5:Y:S01]  /*21440*/  LDG.E.U8 R21, desc[UR6][R20.64] ;  /* 0x0000000614157981 */ /* 0x000b62000c1e1100 */
[----:B------:R-:W-:Y:S01]  /*21450*/  IADD3 R26, P0, PT, R17, UR4, RZ ;  /* 0x00000004111a7c10 */ /* 0x000fe2000ff1e0ff */
[----:B------:R-:W-:Y:S02]  /*21460*/  IMAD R25, R58, UR8, R25 ;  /* 0x000000083a197c24 */ /* 0x000fe4000f8e0219 */
[----:B------:R-:W-:Y:S01]  /*21470*/  IMAD R24, R55, UR8, R24 ;  /* 0x0000000837187c24 */ /* 0x000fe2000f8e0218 */
[----:B------:R-:W-:Y:S01]  /*21480*/  LEA.HI.X.SX32 R27, R17, UR5, 0x1, P0 ;  /* 0x00000005111b7c11 */ /* 0x000fe200080f0eff */
[----:B------:R-:W-:Y:S01]  /*21490*/  IMAD R57, R57, UR8, R62 ;  /* 0x0000000839397c24 */ /* 0x000fe2000f8e023e */
[----:B------:R-:W-:Y:S01]  /*214a0*/  IADD3 R28, P0, PT, R31, UR4, RZ ;  /* 0x000000041f1c7c10 */ /* 0x000fe2000ff1e0ff */
[----:B---3--:R-:W-:Y:S01]  /*214b0*/  I2F.S8 R51, UR10 ;  /* 0x0000000a00337d06 */ /* 0x008fe20008001400 */
[----:B------:R-:W-:Y:S01]  /*214c0*/  SEL R63, R63, RZ, P3 ;  /* 0x000000ff3f3f7207 */ /* 0x000fe20001800000 */
[----:B------:R-:W-:Y:S01]  /*214d0*/  IMAD R59, R60, UR8, R59 ;  /* 0x000000083c3b7c24 */ /* 0x000fe2000f8e023b */
[----:B------:R-:W-:Y:S01]  /*214e0*/  LEA.HI.X.SX32 R29, R31, UR5, 0x1, P0 ;  /* 0x000000051f1d7c11 */ /* 0x000fe200080f0eff */
[----:B------:R3:W3:Y:S01]  /*214f0*/  LDG.E.U8 R22, desc[UR6][R22.64] ;  /* 0x0000000616167981 */ /* 0x0006e2000c1e1100 */
[C---:B------:R-:W-:Y:S01]  /*21500*/  IADD3 R42, P0, PT, R30.reuse, UR4, RZ ;  /* 0x000000041e2a7c10 */ /* 0x040fe2000ff1e0ff */
[----:B------:R-:W0:Y:S02]  /*21510*/  LDCU.U8 UR10, c[0x3][0x2e1] ;  /* 0x00c05c20ff0a77ac */ /* 0x000e240008000000 */
[----:B----4-:R-:W-:Y:S01]  /*21520*/  I2F.S8 R6, UR9 ;  /* 0x0000000900067d06 */ /* 0x010fe20008001400 */
[----:B------:R-:W-:Y:S01]  /*21530*/  LEA.HI.X.SX32 R43, R30, UR5, 0x1, P0 ;  /* 0x000000051e2b7c11 */ /* 0x000fe200080f0eff */
[----:B------:R-:W4:Y:S01]  /*21540*/  LDCU.U8 UR9, c[0x3][0x2e0] ;  /* 0x00c05c00ff0977ac */ /* 0x000f220008000000 */
[----:B------:R-:W-:Y:S01]  /*21550*/  IADD3 R30, P0, PT, R41, UR4, RZ ;  /* 0x00000004291e7c10 */ /* 0x000fe2000ff1e0ff */
[----:B------:R-:W-:Y:S01]  /*21560*/  IMAD R63, R63, UR8, R64 ;  /* 0x000000083f3f7c24 */ /* 0x000fe2000f8e0240 */
[----:B------:R-:W-:Y:S01]  /*21570*/  LOP3.LUT R39, R39, 0xffdfffff, RZ, 0xc0, !PT ;  /* 0xffdfffff27277812 */ /* 0x000fe200078ec0ff */
[----:B------:R-:W3:Y:S01]  /*21580*/  LDG.E.U8 R27, desc[UR6][R26.64] ;  /* 0x000000061a1b7981 */ /* 0x000ee2000c1e1100 */
[----:B------:R-:W-:-:S02]  /*21590*/  LEA.HI.X.SX32 R31, R41, UR5, 0x1, P0 ;  /* 0x00000005291f7c11 */ /* 0x000fc400080f0eff */
[C---:B------:R-:W-:Y:S01]  /*215a0*/  IADD3 R44, P0, PT, R25.reuse, UR4, RZ ;  /* 0x00000004192c7c10 */ /* 0x040fe2000ff1e0ff */
[----:B------:R-:W3:Y:S03]  /*215b0*/  LDG.E.U8 R28, desc[UR6][R28.64] ;  /* 0x000000061c1c7981 */ /* 0x000ee6000c1e1100 */
[----:B------:R-:W-:Y:S01]  /*215c0*/  LEA.HI.X.SX32 R45, R25, UR5, 0x1, P0 ;  /* 0x00000005192d7c11 */ /* 0x000fe200080f0eff */
[----:B------:R-:W3:Y:S01]  /*215d0*/  LDG.E.U8 R30, desc[UR6][R30.64] ;  /* 0x000000061e1e7981 */ /* 0x000ee2000c1e1100 */
[----:B------:R-:W-:-:S04]  /*215e0*/  IADD3 R32, P0, PT, R24, UR4, RZ ;  /* 0x0000000418207c10 */ /* 0x000fc8000ff1e0ff */
[----:B------:R-:W-:Y:S01]  /*215f0*/  LEA.HI.X.SX32 R33, R24, UR5, 0x1, P0 ;  /* 0x0000000518217c11 */ /* 0x000fe200080f0eff */
[----:B----4-:R-:W-:Y:S01]  /*21600*/  I2F.S8 R41, UR9 ;  /* 0x0000000900297d06 */ /* 0x010fe20008001400 */
[C---:B------:R-:W-:Y:S01]  /*21610*/  IADD3 R46, P0, PT, R57.reuse, UR4, RZ ;  /* 0x00000004392e7c10 */ /* 0x040fe2000ff1e0ff */
[----:B------:R-:W4:Y:S03]  /*21620*/  LDG.E.U8 R45, desc[UR6][R44.64] ;  /* 0x000000062c2d7981 */ /* 0x000f26000c1e1100 */
[----:B------:R-:W-:Y:S02]  /*21630*/  LEA.HI.X.SX32 R47, R57, UR5, 0x1, P0 ;  /* 0x00000005392f7c11 */ /* 0x000fe400080f0eff */
[----:B------:R-:W-:-:S04]  /*21640*/  IADD3 R24, P0, PT, R59, UR4, RZ ;  /* 0x000000043b187c10 */ /* 0x000fc8000ff1e0ff */
[----:B------:R-:W-:Y:S02]  /*21650*/  LEA.HI.X.SX32 R25, R59, UR5, 0x1, P0 ;  /* 0x000000053b197c11 */ /* 0x000fe400080f0eff */
[C---:B------:R-:W-:Y:S01]  /*21660*/  IADD3 R16, P0, PT, R63.reuse, UR4, RZ ;  /* 0x000000043f107c10 */ /* 0x040fe2000ff1e0ff */
[----:B------:R-:W1:Y:S02]  /*21670*/  LDCU.U8 UR9, c[0x3][0x2e2] ;  /* 0x00c05c40ff0977ac */ /* 0x000e640008000000 */
[----:B------:R-:W4:Y:S01]  /*21680*/  LDG.E.U8 R24, desc[UR6][R24.64] ;  /* 0x0000000618187981 */ /* 0x000f22000c1e1100 */
[----:B------:R-:W-:Y:S02]  /*21690*/  LEA.HI.X.SX32 R17, R63, UR5, 0x1, P0 ;  /* 0x000000053f117c11 */ /* 0x000fe400080f0eff */
[----:B------:R-:W-:Y:S02]  /*216a0*/  ISETP.GE.U32.AND P0, PT, R49, R56, PT ;  /* 0x000000383100720c */ /* 0x000fe40003f06070 */
[----:B0-----:R-:W0:Y:S02]  /*216b0*/  I2F.S8 R49, UR10 ;  /* 0x0000000a00317d06 */ /* 0x001e240008001400 */
[-C--:B0-----:R-:W-:Y:S01]  /*216c0*/  FMUL R52, R0, R49.reuse ;  /* 0x0000003100347220 */ /* 0x081fe20000400000 */
[----:B------:R-:W-:-:S04]  /*216d0*/  FMUL R49, R13, R49 ;  /* 0x000000310d317220 */ /* 0x000fc80000400000 */
[-C--:B------:R-:W-:Y:S01]  /*216e0*/  FFMA R49, R0, R41.reuse, R49 ;  /* 0x0000002900317223 */ /* 0x080fe20000000031 */
[----:B------:R-:W-:-:S03]  /*216f0*/  FFMA R52, R13, R41, -R52 ;  /* 0x000000290d347223 */ /* 0x000fc60000000834 */
[----:B------:R-:W-:Y:S01]  /*21700*/  FADD R49, R49, 0.5 ;  /* 0x3f00000031317421 */ /* 0x000fe20000000000 */
[----:B------:R-:W-:Y:S01]  /*21710*/  FADD R52, R52, 0.5 ;  /* 0x3f00000034347421 */ /* 0x000fe20000000000 */
[----:B------:R-:W0:Y:S04]  /*21720*/  LDCU.U8 UR10, c[0x3][0x2e3] ;  /* 0x00c05c60ff0a77ac */ /* 0x000e280008000000 */
[----:B------:R-:W1:Y:S08]  /*21730*/  F2I.TRUNC.NTZ R49, R49 ;  /* 0x0000003100317305 */ /* 0x000e70000020f100 */
[----:B------:R-:W0:Y:S01]  /*21740*/  F2I.TRUNC.NTZ R52, R52 ;  /* 0x0000003400347305 */ /* 0x000e22000020f100 */
[----:B------:R-:W-:Y:S01]  /*21750*/  @P0 LOP3.LUT R39, R39, 0x200000, RZ, 0xfc, !PT ;  /* 0x0020000027270812 */ /* 0x000fe200078efcff */
[----:B-1----:R-:W-:-:S06]  /*21760*/  IMAD.IADD R54, R10, 0x1, R49 ;  /* 0x000000010a367824 */ /* 0x002fcc00078e0231 */
[----:B0-----:R-:W0:Y:S01]  /*21770*/  I2F.S8 R41, UR10 ;  /* 0x0000000a00297d06 */ /* 0x001e220008001400 */
[----:B------:R-:W-:Y:S02]  /*21780*/  ISETP.GE.AND P0, PT, R54, RZ, PT ;  /* 0x000000ff3600720c */ /* 0x000fe40003f06270 */
[----:B------:R-:W-:Y:S01]  /*21790*/  VIMNMX R8, PT, PT, R11, R54, PT ;  /* 0x000000360b087248 */ /* 0x000fe20003fe0100 */
[----:B------:R-:W-:-:S03]  /*217a0*/  IMAD.IADD R15, R7, 0x1, R52 ;  /* 0x00000001070f7824 */ /* 0x000fc600078e0234 */
[----:B------:R-:W-:Y:S02]  /*217b0*/  SEL R8, R8, RZ, P0 ;  /* 0x000000ff08087207 */ /* 0x000fe40000000000 */
[----:B------:R-:W-:Y:S02]  /*217c0*/  ISETP.GE.AND P0, PT, R15, RZ, PT ;  /* 0x000000ff0f00720c */ /* 0x000fe40003f06270 */
[----:B------:R-:W-:Y:S02]  /*217d0*/  VIMNMX R53, PT, PT, R12, R15, PT ;  /* 0x0000000f0c357248 */ /* 0x000fe40003fe0100 */
[----:B------:R-:W1:Y:S01]  /*217e0*/  I2F.S8 R15, UR9 ;  /* 0x00000009000f7d06 */ /* 0x000e620008001400 */
[----:B------:R-:W1:Y:S01]  /*217f0*/  LDCU.U8 UR10, c[0x3][0x2e5] ;  /* 0x00c05ca0ff0a77ac */ /* 0x000e620008000000 */
[----:B------:R-:W-:Y:S01]  /*21800*/  SEL R53, R53, RZ, P0 ;  /* 0x000000ff35357207 */ /* 0x000fe20000000000 */
[----:B------:R-:W1:Y:S01]  /*21810*/  LDCU.U8 UR9, c[0x3][0x2e4] ;  /* 0x00c05c80ff0977ac */ /* 0x000e620008000000 */
[----:B------:R-:W-:-:S02]  /*21820*/  LOP3.LUT R39, R39, 0xffefffff, RZ, 0xc0, !PT ;  /* 0xffefffff27277812 */ /* 0x000fc400078ec0ff */
        /* <DEDUP_REMOVED lines=10> */
[----:B0-----:R-:W-:-:S06]  /*218d0*/  IMAD.IADD R52, R10, 0x1, R41 ;  /* 0x000000010a347824 */ /* 0x001fcc00078e0229 */
[----:B------:R-:W0:Y:S01]  /*218e0*/  I2F.S8 R41, UR10 ;  /* 0x0000000a00297d06 */ /* 0x000e220008001400 */
[----:B------:R-:W-:Y:S02]  /*218f0*/  ISETP.GE.AND P0, PT, R52, RZ, PT ;  /* 0x000000ff3400720c */ /* 0x000fe40003f06270 */
[----:B------:R-:W-:Y:S01]  /*21900*/  VIMNMX R52, PT, PT, R11, R52, PT ;  /* 0x000000340b347248 */ /* 0x000fe20003fe0100 */
[----:B-1----:R-:W-:-:S03]  /*21910*/  IMAD.IADD R15, R7, 0x1, R48 ;  /* 0x00000001070f7824 */ /* 0x002fc600078e0230 */
[----:B------:R-:W-:Y:S02]  /*21920*/  SEL R52, R52, RZ, P0 ;  /* 0x000000ff34347207 */ /* 0x000fe40000000000 */
[----:B------:R-:W-:Y:S02]  /*21930*/  ISETP.GE.AND P0, PT, R15, RZ, PT ;  /* 0x000000ff0f00720c */ /* 0x000fe40003f06270 */
[----:B------:R-:W-:Y:S02]  /*21940*/  VIMNMX R57, PT, PT, R12, R15, PT ;  /* 0x0000000f0c397248 */ /* 0x000fe40003fe0100 */
[----:B------:R-:W1:Y:S01]  /*21950*/  I2F.S8 R15, UR9 ;  /* 0x00000009000f7d06 */ /* 0x000e620008001400 */
[-C--:B0-----:R-:W-:Y:S01]  /*21960*/  FMUL R48, R0, R41.reuse ;  /* 0x0000002900307220 */ /* 0x081fe20000400000 */
[----:B------:R-:W-:-:S04]  /*21970*/  FMUL R41, R13, R41 ;  /* 0x000000290d297220 */ /* 0x000fc80000400000 */
[-C--:B-1----:R-:W-:Y:S01]  /*21980*/  FFMA R41, R0, R15.reuse, R41 ;  /* 0x0000000f00297223 */ /* 0x082fe20000000029 */
[----:B------:R-:W-:-:S03]  /*21990*/  FFMA R48, R13, R15, -R48 ;  /* 0x0000000f0d307223 */ /* 0x000fc60000000830 */
[----:B------:R-:W-:Y:S01]  /*219a0*/  FADD R41, R41, 0.5 ;  /* 0x3f00000029297421 */ /* 0x000fe20000000000 */
[----:B------:R-:W-:Y:S01]  /*219b0*/  FADD R48, R48, 0.5 ;  /* 0x3f00000030307421 */ /* 0x000fe20000000000 */
[----:B------:R-:W0:Y:S04]  /*219c0*/  LDCU.U8 UR10, c[0x3][0x2e7] ;  /* 0x00c05ce0ff0a77ac */ /* 0x000e280008000000 */
[----:B------:R-:W1:Y:S01]  /*219d0*/  F2I.TRUNC.NTZ R41, R41 ;  /* 0x0000002900297305 */ /* 0x000e62000020f100 */
[----:B------:R-:W2:Y:S07]  /*219e0*/  LDCU.U8 UR9, c[0x3][0x2e6] ;  /* 0x00c05cc0ff0977ac */ /* 0x000eae0008000000 */
        /* <DEDUP_REMOVED lines=10> */
[----:B------:R-:W1:Y:S01]  /*21a90*/  I2F.S8 R15, UR9 ;  /* 0x00000009000f7d06 */ /* 0x000e620008001400 */
[----:B------:R-:W2:Y:S01]  /*21aa0*/  LDCU.U8 UR10, c[0x3][0x2e9] ;  /* 0x00c05d20ff0a77ac */ /* 0x000ea20008000000 */
[----:B------:R-:W-:Y:S02]  /*21ab0*/  SEL R59, R59, RZ, P0 ;  /* 0x000000ff3b3b7207 */ /* 0x000fe40000000000 */
[----:B-----5:R-:W-:Y:S01]  /*21ac0*/  ISETP.GE.U32.AND P0, PT, R9, R14, PT ;  /* 0x0000000e0900720c */ /* 0x020fe20003f06070 */
[CC--:B0-----:R-:W-:Y:S01]  /*21ad0*/  FMUL R14, R0.reuse, R19.reuse ;  /* 0x00000013000e7220 */ /* 0x0c1fe20000400000 */
[C---:B------:R-:W-:Y:S01]  /*21ae0*/  FMUL R19, R13.reuse, R19 ;  /* 0x000000130d137220 */ /* 0x040fe20000400000 */
[----:B------:R-:W0:Y:S03]  /*21af0*/  LDCU.U8 UR9, c[0x3][0x2e8] ;  /* 0x00c05d00ff0977ac */ /* 0x000e260008000000 */
[-C--:B-1----:R-:W-:Y:S01]  /*21b00*/  FFMA R19, R0, R15.reuse, R19 ;  /* 0x0000000f00137223 */ /* 0x082fe20000000013 */
[----:B------:R-:W-:-:S03]  /*21b10*/  FFMA R14, R13, R15, -R14 ;  /* 0x0000000f0d0e7223 */ /* 0x000fc6000000080e */
[----:B------:R-:W-:Y:S01]  /*21b20*/  FADD R19, R19, 0.5 ;  /* 0x3f00000013137421 */ /* 0x000fe20000000000 */
[----:B------:R-:W-:-:S05]  /*21b30*/  FADD R14, R14, 0.5 ;  /* 0x3f0000000e0e7421 */ /* 0x000fca0000000000 */
[----:B------:R-:W1:Y:S08]  /*21b40*/  F2I.TRUNC.NTZ R19, R19 ;  /* 0x0000001300137305 */ /* 0x000e70000020f100 */
[----:B------:R-:W5:Y:S01]  /*21b50*/  F2I.TRUNC.NTZ R14, R14 ;  /* 0x0000000e000e7305 */ /* 0x000f62000020f100 */
[----:B------:R-:W-:Y:S01]  /*21b60*/  LOP3.LUT R39, R39, 0xfff7ffff, RZ, 0xc0, !PT ;  /* 0xfff7ffff27277812 */ /* 0x000fe200078ec0ff */
[----:B-1----:R-:W-:-:S03]  /*21b70*/  IMAD.IADD R20, R10, 0x1, R19 ;  /* 0x000000010a147824 */ /* 0x002fc600078e0213 */
[----:B------:R-:W-:-:S03]  /*21b80*/  @P0 LOP3.LUT R39, R39, 0x80000, RZ, 0xfc, !PT ;  /* 0x0008000027270812 */ /* 0x000fc600078efcff */
[----:B--2---:R-:W1:Y:S01]  /*21b90*/  I2F.S8 R15, UR10 ;  /* 0x0000000a000f7d06 */ /* 0x004e620008001400 */
[----:B------:R-:W-:Y:S02]  /*21ba0*/  ISETP.GE.AND P0, PT, R20, RZ, PT ;  /* 0x000000ff1400720c */ /* 0x000fe40003f06270 */
[----:B------:R-:W-:Y:S01]  /*21bb0*/  VIMNMX R56, PT, PT, R11, R20, PT ;  /* 0x000000140b387248 */ /* 0x000fe20003fe0100 */
[----:B-----5:R-:W-:-:S03]  /*21bc0*/  IMAD.IADD R9, R7, 0x1, R14 ;  /* 0x0000000107097824 */ /* 0x020fc600078e020e */
[----:B------:R-:W-:Y:S02]  /*21bd0*/  SEL R56, R56, RZ, P0 ;  /* 0x000000ff38387207 */ /* 0x000fe40000000000 */
[----:B------:R-:W-:Y:S02]  /*21be0*/  ISETP.GE.AND P0, PT, R9, RZ, PT ;  /* 0x000000ff0900720c */ /* 0x000fe40003f06270 */
[----:B------:R-:W-:Y:S02]  /*21bf0*/  VIMNMX R55, PT, PT, R12, R9, PT ;  /* 0x000000090c377248 */ /* 0x000fe40003fe0100 */
[----:B0-----:R-:W0:Y:S01]  /*21c00*/  I2F.S8 R9, UR9 ;  /* 0x0000000900097d06 */ /* 0x001e220008001400 */
[CC--:B-1----:R-:W-:Y:S01]  /*21c10*/  FMUL R14, R0.reuse, R15.reuse ;  /* 0x0000000f000e7220 */ /* 0x0c2fe20000400000 */
[C---:B------:R-:W-:Y:S01]  /*21c20*/  FMUL R15, R13.reuse, R15 ;  /* 0x0000000f0d0f7220 */ /* 0x040fe20000400000 */
[----:B------:R-:W1:Y:S03]  /*21c30*/  LDCU.U8 UR10, c[0x3][0x2eb] ;  /* 0x00c05d60ff0a77ac */ /* 0x000e660008000000 */
[-C--:B0-----:R-:W-:Y:S01]  /*21c40*/  FFMA R15, R0, R9.reuse, R15 ;  /* 0x00000009000f7223 */ /* 0x081fe2000000000f */
[----:B------:R-:W-:-:S03]  /*21c50*/  FFMA R14, R13, R9, -R14 ;  /* 0x000000090d0e7223 */ /* 0x000fc6000000080e */
[----:B------:R-:W-:Y:S01]  /*21c60*/  FADD R9, R15, 0.5 ;  /* 0x3f0000000f097421 */ /* 0x000fe20000000000 */
[----:B------:R-:W-:Y:S01]  /*21c70*/  FADD R14, R14, 0.5 ;  /* 0x3f0000000e0e7421 */ /* 0x000fe20000000000 */
[----:B------:R-:W0:Y:S04]  /*21c80*/  LDCU.U8 UR9, c[0x3][0x2ea] ;  /* 0x00c05d40ff0977ac */ /* 0x000e280008000000 */
[----:B------:R-:W2:Y:S08]  /*21c90*/  F2I.TRUNC.NTZ R9, R9 ;  /* 0x0000000900097305 */ /* 0x000eb0000020f100 */
[----:B------:R-:W5:Y:S01]  /*21ca0*/  F2I.TRUNC.NTZ R14, R14 ;  /* 0x0000000e000e7305 */ /* 0x000f62000020f100 */
[----:B------:R-:W-:Y:S01]  /*21cb0*/  SEL R55, R55, RZ, P0 ;  /* 0x000000ff37377207 */ /* 0x000fe20000000000 */
[----:B--2---:R-:W-:-:S06]  /*21cc0*/  IMAD.IADD R20, R10, 0x1, R9 ;  /* 0x000000010a147824 */ /* 0x004fcc00078e0209 */
[----:B-1----:R-:W1:Y:S01]  /*21cd0*/  I2F.S8 R19, UR10 ;  /* 0x0000000a00137d06 */ /* 0x002e620008001400 */
[----:B------:R-:W-:Y:S02]  /*21ce0*/  ISETP.GE.AND P0, PT, R20, RZ, PT ;  /* 0x000000ff1400720c */ /* 0x000fe40003f06270 */
[----:B------:R-:W-:Y:S01]  /*21cf0*/  VIMNMX R54, PT, PT, R11, R20, PT ;  /* 0x000000140b367248 */ /* 0x000fe20003fe0100 */
[----:B-----5:R-:W-:-:S04]  /*21d00*/  IMAD.IADD R15, R7, 0x1, R14 ;  /* 0x00000001070f7824 */ /* 0x020fc800078e020e */
[----:B0-----:R-:W0:Y:S01]  /*21d10*/  I2F.S8 R9, UR9 ;  /* 0x0000000900097d06 */ /* 0x001e220008001400 */
[----:B------:R-:W-:Y:S01]  /*21d20*/  LOP3.LUT R39, R39, 0xfffbffff, RZ, 0xc0, !PT ;  /* 0xfffbffff27277812 */ /* 0x000fe200078ec0ff */
[----:B------:R-:W2:Y:S01]  /*21d30*/  LDCU.U8 UR10, c[0x3][0x2ed] ;  /* 0x00c05da0ff0a77ac */ /* 0x000ea20008000000 */
[----:B------:R-:W-:Y:S02]  /*21d40*/  SEL R54, R54, RZ, P0 ;  /* 0x000000ff36367207 */ /* 0x000fe40000000000 */
[----:B------:R-:W-:Y:S01]  /*21d50*/  ISETP.GE.AND P0, PT, R15, RZ, PT ;  /* 0x000000ff0f00720c */ /* 0x000fe20003f06270 */
[----:B------:R-:W5:Y:S01]  /*21d60*/  LDCU.U8 UR9, c[0x3][0x2ec] ;  /* 0x00c05d80ff0977ac */ /* 0x000f620008000000 */
[----:B------:R-:W-:-:S04]  /*21d70*/  VIMNMX R15, PT, PT, R12, R15, PT ;  /* 0x0000000f0c0f7248 */ /* 0x000fc80003fe0100 */
[----:B------:R-:W-:Y:S02]  /*21d80*/  SEL R15, R15, RZ, P0 ;  /* 0x000000ff0f0f7207 */ /* 0x000fe40000000000 */
[----:B------:R-:W-:Y:S01]  /*21d90*/  ISETP.GE.U32.AND P0, PT, R18, R21, PT ;  /* 0x000000151200720c */ /* 0x000fe20003f06070 */
[-C--:B-1----:R-:W-:Y:S01]  /*21da0*/  FMUL R18, R0, R19.reuse ;  /* 0x0000001300127220 */ /* 0x082fe20000400000 */
[----:B------:R-:W-:-:S04]  /*21db0*/  FMUL R19, R13, R19 ;  /* 0x000000130d137220 */ /* 0x000fc80000400000 */
[-C--:B0-----:R-:W-:Y:S01]  /*21dc0*/  FFMA R19, R0, R9.reuse, R19 ;  /* 0x0000000900137223 */ /* 0x081fe20000000013 */
[----:B------:R-:W-:-:S03]  /*21dd0*/  FFMA R18, R13, R9, -R18 ;  /* 0x000000090d127223 */ /* 0x000fc60000000812 */
[----:B------:R-:W-:-:S06]  /*21de0*/  FADD R9, R19, 0.5 ;  /* 0x3f00000013097421 */ /* 0x000fcc0000000000 */
[----:B------:R-:W0:Y:S02]  /*21df0*/  F2I.TRUNC.NTZ R9, R9 ;  /* 0x0000000900097305 */ /* 0x000e24000020f100 */
[----:B0-----:R-:W-:Y:S02]  /*21e00*/  IMAD.IADD R14, R10, 0x1, R9 ;  /* 0x000000010a0e7824 */ /* 0x001fe400078e0209 */
[----:B------:R0:W4:Y:S01]  /*21e10*/  LDG.E.U8 R9, desc[UR6][R42.64] ;  /* 0x000000062a097981 */ /* 0x000122000c1e1100 */
[----:B------:R-:W-:Y:S02]  /*21e20*/  @P0 LOP3.LUT R39, R39, 0x40000, RZ, 0xfc, !PT ;  /* 0x0004000027270812 */ /* 0x000fe400078efcff */
[----:B------:R-:W-:Y:S02]  /*21e30*/  ISETP.GE.AND P0, PT, R14, RZ, PT ;  /* 0x000000ff0e00720c */ /* 0x000fe40003f06270 */
[----:B------:R-:W-:Y:S01]  /*21e40*/  VIMNMX R19, PT, PT, R11, R14, PT ;  /* 0x0000000e0b137248 */ /* 0x000fe20003fe0100 */
[----:B------:R-:W-:-:S06]  /*21e50*/  FADD R14, R18, 0.5 ;  /* 0x3f000000120e7421 */ /* 0x000fcc0000000000 */
[----:B------:R-:W1:Y:S01]  /*21e60*/  F2I.TRUNC.NTZ R14, R14 ;  /* 0x0000000e000e7305 */ /* 0x000e62000020f100 */
[----:B------:R-:W-:Y:S01]  /*21e70*/  SEL R19, R19, RZ, P0 ;  /* 0x000000ff13137207 */ /* 0x000fe20000000000 */
[----:B-1----:R-:W-:-:S05]  /*21e80*/  IMAD.IADD R21, R7, 0x1, R14 ;  /* 0x0000000107157824 */ /* 0x002fca00078e020e */
[----:B------:R-:W-:Y:S02]  /*21e90*/  ISETP.GE.AND P0, PT, R21, RZ, PT ;  /* 0x000000ff1500720c */ /* 0x000fe40003f06270 */
[----:B------:R-:W-:Y:S02]  /*21ea0*/  VIMNMX R18, PT, PT, R12, R21, PT ;  /* 0x000000150c127248 */ /* 0x000fe40003fe0100 */
[----:B--2---:R-:W1:Y:S08]  /*21eb0*/  I2F.S8 R21, UR10 ;  /* 0x0000000a00157d06 */ /* 0x004e700008001400 */
[----:B-----5:R-:W2:Y:S01]  /*21ec0*/  I2F.S8 R20, UR9 ;  /* 0x0000000900147d06 */ /* 0x020ea20008001400 */
[-C--:B-1----:R-:W-:Y:S01]  /*21ed0*/  FMUL R14, R0, R21.reuse ;  /* 0x00000015000e7220 */ /* 0x082fe20000400000 */
[----:B------:R-:W-:-:S04]  /*21ee0*/  FMUL R21, R13, R21 ;  /* 0x000000150d157220 */ /* 0x000fc80000400000 */
[-C--:B--2---:R-:W-:Y:S01]  /*21ef0*/  FFMA R21, R0, R20.reuse, R21 ;  /* 0x0000001400157223 */ /* 0x084fe20000000015 */
[----:B------:R-:W-:-:S03]  /*21f00*/  FFMA R14, R13, R20, -R14 ;  /* 0x000000140d0e7223 */ /* 0x000fc6000000080e */
[----:B------:R-:W-:Y:S01]  /*21f10*/  FADD R21, R21, 0.5 ;  /* 0x3f00000015157421 */ /* 0x000fe20000000000 */
[----:B------:R-:W1:Y:S01]  /*21f20*/  LDCU.U8 UR10, c[0x3][0x2ef] ;  /* 0x00c05de0ff0a77ac */ /* 0x000e620008000000 */
[----:B------:R-:W-:-:S04]  /*21f30*/  FADD R14, R14, 0.5 ;  /* 0x3f0000000e0e7421 */ /* 0x000fc80000000000 */
[----:B------:R-:W2:Y:S01]  /*21f40*/  F2I.TRUNC.NTZ R21, R21 ;  /* 0x0000001500157305 */ /* 0x000ea2000020f100 */
[----:B------:R-:W5:Y:S07]  /*21f50*/  LDCU.U8 UR9, c[0x3][0x2ee] ;  /* 0x00c05dc0ff0977ac */ /* 0x000f6e0008000000 */
[----:B------:R-:W3:Y:S01]  /*21f60*/  F2I.TRUNC.NTZ R14, R14 ;  /* 0x0000000e000e7305 */ /* 0x000ee2000020f100 */
[----:B------:R-:W-:Y:S01]  /*21f70*/  SEL R18, R18, RZ, P0 ;  /* 0x000000ff12127207 */ /* 0x000fe20000000000 */
[----:B--2---:R-:W-:-:S06]  /*21f80*/  IMAD.IADD R20, R10, 0x1, R21 ;  /* 0x000000010a147824 */ /* 0x004fcc00078e0215 */
[----:B-1----:R-:W1:Y:S01]  /*21f90*/  I2F.S8 R21, UR10 ;  /* 0x0000000a00157d06 */ /* 0x002e620008001400 */
[----:B------:R-:W-:Y:S02]  /*21fa0*/  ISETP.GE.AND P0, PT, R20, RZ, PT ;  /* 0x000000ff1400720c */ /* 0x000fe40003f06270 */
[----:B------:R-:W-:Y:S01]  /*21fb0*/  VIMNMX R48, PT, PT, R11, R20, PT ;  /* 0x000000140b307248 */ /* 0x000fe20003fe0100 */
[----:B---3--:R-:W-:-:S04]  /*21fc0*/  IMAD.IADD R23, R7, 0x1, R14 ;  /* 0x0000000107177824 */ /* 0x008fc800078e020e */
[----:B-----5:R-:W2:Y:S01]  /*21fd0*/  I2F.S8 R20, UR9 ;  /* 0x0000000900147d06 */ /* 0x020ea20008001400 */
[----:B------:R-:W-:Y:S01]  /*21fe0*/  SEL R48, R48, RZ, P0 ;  /* 0x000000ff30307207 */ /* 0x000fe20000000000 */
[----:B------:R-:W3:Y:S01]  /*21ff0*/  LDCU.U8 UR10, c[0x3][0x2f1] ;  /* 0x00c05e20ff0a77ac */ /* 0x000ee20008000000 */
[----:B------:R-:W-:Y:S02]  /*22000*/  ISETP.GE.AND P0, PT, R23, RZ, PT ;  /* 0x000000ff1700720c */ /* 0x000fe40003f06270 */
[----:B0-----:R-:W-:Y:S01]  /*22010*/  VIMNMX R43, PT, PT, R12, R23, PT ;  /* 0x000000170c2b7248 */ /* 0x001fe20003fe0100 */
[----:B------:R-:W0:Y:S03]  /*22020*/  LDCU.U8 UR9, c[0x3][0x2f0] ;  /* 0x00c05e00ff0977ac */ /* 0x000e260008000000 */
[----:B------:R-:W-:Y:S02]  /*22030*/  SEL R43, R43, RZ, P0 ;  /* 0x000000ff2b2b7207 */ /* 0x000fe40000000000 */
[----:B------:R-:W-:Y:S01]  /*22040*/  ISETP.GE.U32.AND P0, PT, R22, R27, PT ;  /* 0x0000001b1600720c */ /* 0x000fe20003f06070 */
[CC--:B-1----:R-:W-:Y:S01]  /*22050*/  FMUL R22, R0.reuse, R21.reuse ;  /* 0x0000001500167220 */ /* 0x0c2fe20000400000 */
[----:B------:R-:W-:Y:S01]  /*22060*/  FMUL R21, R13, R21 ;  /* 0x000000150d157220 */ /* 0x000fe20000400000 */
[----:B------:R-:W-:Y:S01]  /*22070*/  LOP3.LUT R39, R39, 0xfffdffff, RZ, 0xc0, !PT ;  /* 0xfffdffff27277812 */ /* 0x000fe200078ec0ff */
[----:B------:R1:W5:Y:S02]  /*22080*/  LDG.E.U8 R27, desc[UR6][R32.64] ;  /* 0x00000006201b7981 */ /* 0x000364000c1e1100 */
[----:B--2---:R-:W-:-:S04]  /*22090*/  FFMA R21, R0, R20, R21 ;  /* 0x0000001400157223 */ /* 0x004fc80000000015 */
[----:B------:R-:W-:Y:S01]  /*220a0*/  FADD R21, R21, 0.5 ;  /* 0x3f00000015157421 */ /* 0x000fe20000000000 */
[----:B------:R-:W-:-:S05]  /*220b0*/  FFMA R22, R13, R20, -R22 ;  /* 0x000000140d167223 */ /* 0x000fca0000000816 */
[----:B------:R-:W2:Y:S01]  /*220c0*/  F2I.TRUNC.NTZ R21, R21 ;  /* 0x0000001500157305 */ /* 0x000ea2000020f100 */
[----:B------:R-:W-:Y:S01]  /*220d0*/  FADD R22, R22, 0.5 ;  /* 0x3f00000016167421 */ /* 0x000fe20000000000 */
[----:B------:R-:W-:-:S06]  /*220e0*/  @P0 LOP3.LUT R39, R39, 0x20000, RZ, 0xfc, !PT ;  /* 0x0002000027270812 */ /* 0x000fcc00078efcff */
[----:B------:R-:W1:Y:S01]  /*220f0*/  F2I.TRUNC.NTZ R22, R22 ;  /* 0x0000001600167305 */ /* 0x000e62000020f100 */
[----:B--2---:R-:W-:-:S07]  /*22100*/  IMAD.IADD R14, R10, 0x1, R21 ;  /* 0x000000010a0e7824 */ /* 0x004fce00078e0215 */
[----:B---3--:R-:W2:Y:S01]  /*22110*/  I2F.S8 R21, UR10 ;  /* 0x0000000a00157d06 */ /* 0x008ea20008001400 */
[----:B------:R-:W-:Y:S02]  /*22120*/  ISETP.GE.AND P0, PT, R14, RZ, PT ;  /* 0x000000ff0e00720c */ /* 0x000fe40003f06270 */
[----:B------:R-:W-:-:S05]  /*22130*/  VIMNMX R49, PT, PT, R11, R14, PT ;  /* 0x0000000e0b317248 */ /* 0x000fca0003fe0100 */
[----:B0-----:R-:W0:Y:S01]  /*22140*/  I2F.S8 R14, UR9 ;  /* 0x00000009000e7d06 */ /* 0x001e220008001400 */
[----:B-1----:R-:W-:Y:S02]  /*22150*/  IMAD.IADD R23, R7, 0x1, R22 ;  /* 0x0000000107177824 */ /* 0x002fe400078e0216 */
[-C--:B--2---:R-:W-:Y:S01]  /*22160*/  FMUL R22, R0, R21.reuse ;  /* 0x0000001500167220 */ /* 0x084fe20000400000 */
[----:B------:R-:W-:-:S04]  /*22170*/  FMUL R21, R13, R21 ;  /* 0x000000150d157220 */ /* 0x000fc80000400000 */
[----:B0-----:R-:W-:-:S04]  /*22180*/  FFMA R21, R0, R14, R21 ;  /* 0x0000000e00157223 */ /* 0x001fc80000000015 */
[----:B------:R-:W-:-:S06]  /*22190*/  FADD R21, R21, 0.5 ;  /* 0x3f00000015157421 */ /* 0x000fcc0000000000 */
[----:B------:R-:W0:Y:S01]  /*221a0*/  F2I.TRUNC.NTZ R21, R21 ;  /* 0x0000001500157305 */ /* 0x000e22000020f100 */
[----:B------:R-:W-:Y:S01]  /*221b0*/  SEL R49, R49, RZ, P0 ;  /* 0x000000ff31317207 */ /* 0x000fe20000000000 */
[----:B------:R-:W-:Y:S01]  /*221c0*/  FFMA R22, R13, R14, -R22 ;  /* 0x0000000e0d167223 */ /* 0x000fe20000000816 */
[----:B------:R-:W-:Y:S02]  /*221d0*/  ISETP.GE.AND P0, PT, R23, RZ, PT ;  /* 0x000000ff1700720c */ /* 0x000fe40003f06270 */
[----:B------:R-:W-:-:S04]  /*221e0*/  VIMNMX R20, PT, PT, R12, R23, PT ;  /* 0x000000170c147248 */ /* 0x000fc80003fe0100 */
[----:B------:R-:W-:Y:S01]  /*221f0*/  SEL R20, R20, RZ, P0 ;  /* 0x000000ff14147207 */ /* 0x000fe20000000000 */
[----:B0-----:R-:W-:-:S05]  /*22200*/  IMAD.IADD R14, R10, 0x1, R21 ;  /* 0x000000010a0e7824 */ /* 0x001fca00078e0215 */
[----:B------:R-:W-:Y:S02]  /*22210*/  ISETP.GE.AND P0, PT, R14, RZ, PT ;  /* 0x000000ff0e00720c */ /* 0x000fe40003f06270 */
[----:B------:R-:W-:Y:S01]  /*22220*/  VIMNMX R41, PT, PT, R11, R14, PT ;  /* 0x0000000e0b297248 */ /* 0x000fe20003fe0100 */
[----:B------:R-:W-:Y:S01]  /*22230*/  FADD R14, R22, 0.5 ;  /* 0x3f000000160e7421 */ /* 0x000fe20000000000 */
[----:B------:R-:W0:Y:S05]  /*22240*/  LDCU.U8 UR10, c[0x3][0x2f3] ;  /* 0x00c05e60ff0a77ac */ /* 0x000e2a0008000000 */
[----:B------:R-:W1:Y:S01]  /*22250*/  F2I.TRUNC.NTZ R14, R14 ;  /* 0x0000000e000e7305 */ /* 0x000e62000020f100 */
[----:B------:R-:W2:Y:S01]  /*22260*/  LDCU.U8 UR9, c[0x3][0x2f2] ;  /* 0x00c05e40ff0977ac */ /* 0x000ea20008000000 */
[----:B------:R-:W-:Y:S01]  /*22270*/  SEL R41, R41, RZ, P0 ;  /* 0x000000ff29297207 */ /* 0x000fe20000000000 */
[----:B-1----:R-:W-:-:S05]  /*22280*/  IMAD.IADD R23, R7, 0x1, R14 ;  /* 0x0000000107177824 */ /* 0x002fca00078e020e */
[----:B------:R-:W-:Y:S02]  /*22290*/  ISETP.GE.AND P0, PT, R23, RZ, PT ;  /* 0x000000ff1700720c */ /* 0x000fe40003f06270 */
[----:B------:R-:W-:Y:S02]  /*222a0*/  VIMNMX R22, PT, PT, R12, R23, PT ;  /* 0x000000170c167248 */ /* 0x000fe40003fe0100 */
[----:B0-----:R-:W0:Y:S08]  /*222b0*/  I2F.S8 R23, UR10 ;  /* 0x0000000a00177d06 */ /* 0x001e300008001400 */
[----:B--2---:R-:W1:Y:S01]  /*222c0*/  I2F.S8 R21, UR9 ;  /* 0x0000000900157d06 */ /* 0x004e620008001400 */
[----:B------:R-:W-:Y:S01]  /*222d0*/  SEL R22, R22, RZ, P0 ;  /* 0x000000ff16167207 */ /* 0x000fe20000000000 */
[----:B------:R-:W2:Y:S01]  /*222e0*/  LDCU.U8 UR10, c[0x3][0x2f5] ;  /* 0x00c05ea0ff0a77ac */ /* 0x000ea20008000000 */
[----:B------:R-:W3:Y:S01]  /*222f0*/  LDCU.U8 UR9, c[0x3][0x2f4] ;  /* 0x00c05e80ff0977ac */ /* 0x000ee20008000000 */
        /* <DEDUP_REMOVED lines=9> */
[----:B0-----:R-:W-:-:S05]  /*22390*/  IMAD.IADD R14, R10, 0x1, R23 ;  /* 0x000000010a0e7824 */ /* 0x001fca00078e0217 */
[----:B------:R-:W-:Y:S02]  /*223a0*/  VIMNMX R44, PT, PT, R11, R14, PT ;  /* 0x0000000e0b2c7248 */ /* 0x000fe40003fe0100 */
[----:B----4-:R-:W-:Y:S02]  /*223b0*/  ISETP.GE.U32.AND P0, PT, R28, R9, PT ;  /* 0x000000091c00720c */ /* 0x010fe40003f06070 */
[----:B------:R-:W5:Y:S01]  /*223c0*/  LDG.E.U8 R28, desc[UR6][R46.64] ;  /* 0x000000062e1c7981 */ /* 0x000f62000c1e1100 */
[----:B-1----:R-:W-:-:S10]  /*223d0*/  IMAD.IADD R9, R7, 0x1, R26 ;  /* 0x0000000107097824 */ /* 0x002fd400078e021a */
[----:B------:R-:W-:Y:S02]  /*223e0*/  @P0 LOP3.LUT R39, R39, 0x10000, RZ, 0xfc, !PT ;  /* 0x0001000027270812 */ /* 0x000fe400078efcff */
[----:B------:R-:W-:Y:S02]  /*223f0*/  ISETP.GE.AND P0, PT, R14, RZ, PT ;  /* 0x000000ff0e00720c */ /* 0x000fe40003f06270 */
[----:B--2---:R-:W0:Y:S01]  /*22400*/  I2F.S8 R14, UR10 ;  /* 0x0000000a000e7d06 */ /* 0x004e220008001400 */
[----:B------:R-:W-:Y:S02]  /*22410*/  VIMNMX R21, PT, PT, R12, R9, PT ;  /* 0x000000090c157248 */ /* 0x000fe40003fe0100 */
[----:B------:R-:W-:Y:S02]  /*22420*/  SEL R44, R44, RZ, P0 ;  /* 0x000000ff2c2c7207 */ /* 0x000fe40000000000 */
[----:B------:R-:W-:-:S03]  /*22430*/  ISETP.GE.AND P0, PT, R9, RZ, PT ;  /* 0x000000ff0900720c */ /* 0x000fc60003f06270 */
[----:B---3--:R-:W1:Y:S01]  /*22440*/  I2F.S8 R9, UR9 ;  /* 0x0000000900097d06 */ /* 0x008e620008001400 */
[----:B0-----:R-:W-:-:S04]  /*22450*/  FMUL R23, R13, R14 ;  /* 0x0000000e0d177220 */ /* 0x001fc80000400000 */
[----:B-1----:R-:W-:-:S04]  /*22460*/  FFMA R23, R0, R9, R23 ;  /* 0x0000000900177223 */ /* 0x002fc80000000017 */
[----:B------:R-:W-:-:S06]  /*22470*/  FADD R29, R23, 0.5 ;  /* 0x3f000000171d7421 */ /* 0x000fcc0000000000 */
[----:B------:R-:W0:Y:S01]  /*22480*/  F2I.TRUNC.NTZ R29, R29 ;  /* 0x0000001d001d7305 */ /* 0x000e22000020f100 */
[----:B------:R-:W-:Y:S01]  /*22490*/  FMUL R26, R0, R14 ;  /* 0x0000000e001a7220 */ /* 0x000fe20000400000 */
[----:B------:R-:W1:Y:S03]  /*224a0*/  LDCU.U8 UR10, c[0x3][0x2f7] ;  /* 0x00c05ee0ff0a77ac */ /* 0x000e660008000000 */
[----:B------:R-:W-:Y:S01]  /*224b0*/  FFMA R26, R13, R9, -R26 ;  /* 0x000000090d1a7223 */ /* 0x000fe2000000081a */
[----:B------:R-:W-:Y:S01]  /*224c0*/  SEL R21, R21, RZ, P0 ;  /* 0x000000ff15157207 */ /* 0x000fe20000000000 */
[----:B------:R-:W2:Y:S02]  /*224d0*/  LDCU.U8 UR9, c[0x3][0x2f6] ;  /* 0x00c05ec0ff0977ac */ /* 0x000ea40008000000 */
[----:B------:R-:W-:Y:S01]  /*224e0*/  FADD R9, R26, 0.5 ;  /* 0x3f0000001a097421 */ /* 0x000fe20000000000 */
[----:B0-----:R-:W-:-:S05]  /*224f0*/  IMAD.IADD R14, R10, 0x1, R29 ;  /* 0x000000010a0e7824 */ /* 0x001fca00078e021d */
[----:B------:R-:W-:Y:S02]  /*22500*/  ISETP.GE.AND P0, PT, R14, RZ, PT ;  /* 0x000000ff0e00720c */ /* 0x000fe40003f06270 */
[----:B------:R-:W-:Y:S02]  /*22510*/  VIMNMX R23, PT, PT, R11, R14, PT ;  /* 0x0000000e0b177248 */ /* 0x000fe40003fe0100 */
[----:B------:R-:W0:Y:S08]  /*22520*/  F2I.TRUNC.NTZ R14, R9 ;  /* 0x00000009000e7305 */ /* 0x000e30000020f100 */
[----:B-1----:R-:W1:Y:S01]  /*22530*/  I2F.S8 R29, UR10 ;  /* 0x0000000a001d7d06 */ /* 0x002e620008001400 */
[----:B------:R-:W-:Y:S01]  /*22540*/  SEL R23, R23, RZ, P0 ;  /* 0x000000ff17177207 */ /* 0x000fe20000000000 */
[----:B0-----:R-:W-:-:S06]  /*22550*/  IMAD.IADD R31, R7, 0x1, R14 ;  /* 0x00000001071f7824 */ /* 0x001fcc00078e020e */
[----:B--2---:R-:W0:Y:S01]  /*22560*/  I2F.S8 R14, UR9 ;  /* 0x00000009000e7d06 */ /* 0x004e220008001400 */
[----:B------:R-:W2:Y:S01]  /*22570*/  LDCU.U8 UR10, c[0x3][0x2f9] ;  /* 0x00c05f20ff0a77ac */ /* 0x000ea20008000000 */
[----:B------:R-:W-:Y:S02]  /*22580*/  ISETP.GE.AND P0, PT, R31, RZ, PT ;  /* 0x000000ff1f00720c */ /* 0x000fe40003f06270 */
[----:B------:R-:W-:Y:S01]  /*22590*/  VIMNMX R26, PT, PT, R12, R31, PT ;  /* 0x0000001f0c1a7248 */ /* 0x000fe20003fe0100 */
[----:B------:R-:W3:Y:S03]  /*225a0*/  LDCU.U8 UR9, c[0x3][0x2f8] ;  /* 0x00c05f00ff0977ac */ /* 0x000ee60008000000 */
[----:B------:R-:W-:Y:S02]  /*225b0*/  SEL R26, R26, RZ, P0 ;  /* 0x000000ff1a1a7207 */ /* 0x000fe40000000000 */
[----:B------:R-:W-:Y:S01]  /*225c0*/  ISETP.GE.U32.AND P0, PT, R30, R45, PT ;  /* 0x0000002d1e00720c */ /* 0x000fe20003f06070 */
        /* <DEDUP_REMOVED lines=8> */
[----:B------:R-:W-:Y:S01]  /*22650*/  LOP3.LUT R39, R39, 0xffff7fff, RZ, 0xc0, !PT ;  /* 0xffff7fff27277812 */ /* 0x000fe200078ec0ff */
[----:B0-----:R-:W-:-:S03]  /*22660*/  IMAD.IADD R14, R10, 0x1, R29 ;  /* 0x000000010a0e7824 */ /* 0x001fc600078e021d */
[----:B------:R-:W-:Y:S01]  /*22670*/  @P0 LOP3.LUT R39, R39, 0x8000, RZ, 0xfc, !PT ;  /* 0x0000800027270812 */ /* 0x000fe200078efcff */
[----:B------:R0:W4:Y:S01]  /*22680*/  LDG.E.U8 R29, desc[UR6][R16.64] ;  /* 0x00000006101d7981 */ /* 0x000122000c1e1100 */
[----:B------:R-:W-:Y:S02]  /*22690*/  ISETP.GE.AND P0, PT, R14, RZ, PT ;  /* 0x000000ff0e00720c */ /* 0x000fe40003f06270 */
[----:B------:R-:W-:Y:S01]  /*226a0*/  VIMNMX R31, PT, PT, R11, R14, PT ;  /* 0x0000000e0b1f7248 */ /* 0x000fe20003fe0100 */
[----:B-1----:R-:W-:Y:S02]  /*226b0*/  IMAD.IADD R9, R7, 0x1, R30 ;  /* 0x0000000107097824 */ /* 0x002fe400078e021e */
[-C--:B------:R-:W-:Y:S01]  /*226c0*/  FMUL R14, R0, R51.reuse ;  /* 0x00000033000e7220 */ /* 0x080fe20000400000 */
[----:B------:R-:W-:Y:S01]  /*226d0*/  FMUL R51, R13, R51 ;  /* 0x000000330d337220 */ /* 0x000fe20000400000 */
[----:B------:R-:W-:Y:S01]  /*226e0*/  SEL R31, R31, RZ, P0 ;  /* 0x000000ff1f1f7207 */ /* 0x000fe20000000000 */
[----:B--2---:R-:W1:Y:S01]  /*226f0*/  I2F.S8 R30, UR10 ;  /* 0x0000000a001e7d06 */ /* 0x004e620008001400 */
[----:B------:R-:W-:-:S02]  /*22700*/  ISETP.GE.AND P0, PT, R9, RZ, PT ;  /* 0x000000ff0900720c */ /* 0x000fc40003f06270 */
[----:B------:R-:W-:Y:S01]  /*22710*/  VIMNMX R32, PT, PT, R12, R9, PT ;  /* 0x000000090c207248 */ /* 0x000fe20003fe0100 */
[-C--:B------:R-:W-:Y:S01]  /*22720*/  FFMA R9, R13, R6.reuse, -R14 ;  /* 0x000000060d097223 */ /* 0x080fe2000000080e */
[----:B------:R-:W-:-:S03]  /*22730*/  FFMA R14, R0, R6, R51 ;  /* 0x00000006000e7223 */ /* 0x000fc60000000033 */
[----:B---3--:R-:W2:Y:S01]  /*22740*/  I2F.S8 R6, UR9 ;  /* 0x0000000900067d06 */ /* 0x008ea20008001400 */
[-C--:B-1----:R-:W-:Y:S01]  /*22750*/  FMUL R25, R13, R30.reuse ;  /* 0x0000001e0d197220 */ /* 0x082fe20000400000 */
[----:B------:R-:W-:-:S03]  /*22760*/  FMUL R42, R0, R30 ;  /* 0x0000001e002a7220 */ /* 0x000fc60000400000 */
[----:B--2---:R-:W-:-:S04]  /*22770*/  FFMA R25, R0, R6, R25 ;  /* 0x0000000600197223 */ /* 0x004fc80000000019 */
[----:B------:R-:W-:-:S04]  /*22780*/  FADD R30, R25, 0.5 ;  /* 0x3f000000191e7421 */ /* 0x000fc80000000000 */
[----:B------:R-:W1:Y:S01]  /*22790*/  F2I.TRUNC.NTZ R25, R30 ;  /* 0x0000001e00197305 */ /* 0x000e62000020f100 */
[----:B------:R-:W-:Y:S01]  /*227a0*/  FFMA R42, R13, R6, -R42 ;  /* 0x000000060d2a7223 */ /* 0x000fe2000000082a */
[----:B------:R-:W-:Y:S01]  /*227b0*/  SEL R32, R32, RZ, P0 ;  /* 0x000000ff20207207 */ /* 0x000fe20000000000 */
[----:B-1----:R-:W-:-:S05]  /*227c0*/  IMAD.IADD R6, R10, 0x1, R25 ;  /* 0x000000010a067824 */ /* 0x002fca00078e0219 */
[----:B------:R-:W-:Y:S02]  /*227d0*/  ISETP.GE.AND P0, PT, R6, RZ, PT ;  /* 0x000000ff0600720c */ /* 0x000fe40003f06270 */
[----:B------:R-:W-:Y:S01]  /*227e0*/  VIMNMX R25, PT, PT, R11, R6, PT ;  /* 0x000000060b197248 */ /* 0x000fe20003fe0100 */
[----:B------:R-:W-:-:S06]  /*227f0*/  FADD R6, R42, 0.5 ;  /* 0x3f0000002a067421 */ /* 0x000fcc0000000000 */
[----:B------:R-:W0:Y:S01]  /*22800*/  F2I.TRUNC.NTZ R6, R6 ;  /* 0x0000000600067305 */ /* 0x000e22000020f100 */
[----:B------:R-:W1:Y:S01]  /*22810*/  LDCU.U8 UR10, c[0x3][0x2fb] ;  /* 0x00c05f60ff0a77ac */ /* 0x000e620008000000 */
[----:B------:R-:W-:Y:S01]  /*22820*/  SEL R25, R25, RZ, P0 ;  /* 0x000000ff19197207 */ /* 0x000fe20000000000 */
[----:B------:R-:W2:Y:S01]  /*22830*/  LDCU.U8 UR9, c[0x3][0x2fa] ;  /* 0x00c05f40ff0977ac */ /* 0x000ea20008000000 */
[----:B------:R-:W-:Y:S02]  /*22840*/  IMAD R8, R8, UR8, R53 ;  /* 0x0000000808087c24 */ /* 0x000fe4000f8e0235 */
[----:B0-----:R-:W-:-:S05]  /*22850*/  IMAD.IADD R17, R7, 0x1, R6 ;  /* 0x0000000107117824 */ /* 0x001fca00078e0206 */
[----:B------:R-:W-:Y:S02]  /*22860*/  ISETP.GE.AND P0, PT, R17, RZ, PT ;  /* 0x000000ff1100720c */ /* 0x000fe40003f06270 */
[----:B------:R-:W-:-:S04]  /*22870*/  VIMNMX R42, PT, PT, R12, R17, PT ;  /* 0x000000110c2a7248 */ /* 0x000fc80003fe0100 */
[----:B------:R-:W-:Y:S02]  /*22880*/  SEL R42, R42, RZ, P0 ;  /* 0x000000ff2a2a7207 */ /* 0x000fe40000000000 */
[----:B------:R-:W-:-:S04]  /*22890*/  IADD3 R16, P0, PT, R8, UR4, RZ ;  /* 0x0000000408107c10 */ /* 0x000fc8000ff1e0ff */
[----:B------:R-:W-:Y:S02]  /*228a0*/  LEA.HI.X.SX32 R17, R8, UR5, 0x1, P0 ;  /* 0x0000000508117c11 */ /* 0x000fe400080f0eff */
[----:B-1----:R-:W0:Y:S03]  /*228b0*/  I2F.S8 R8, UR10 ;  /* 0x0000000a00087d06 */ /* 0x002e260008001400 */
[----:B------:R1:W3:Y:S05]  /*228c0*/  LDG.E.U8 R51, desc[UR6][R16.64] ;  /* 0x0000000610337981 */ /* 0x0002ea000c1e1100 */
[----:B--2---:R-:W2:Y:S01]  /*228d0*/  I2F.S8 R6, UR9 ;  /* 0x0000000900067d06 */ /* 0x004ea20008001400 */
[----:B------:R-:W1:Y:S01]  /*228e0*/  LDCU.U8 UR10, c[0x3][0x2fd] ;  /* 0x00c05fa0ff0a77ac */ /* 0x000e620008000000 */
[----:B------:R-:W1:Y:S01]  /*228f0*/  LDCU.U8 UR9, c[0x3][0x2fc] ;  /* 0x00c05f80ff0977ac */ /* 0x000e620008000000 */
[-C--:B0-----:R-:W-:Y:S01]  /*22900*/  FMUL R33, R13, R8.reuse ;  /* 0x000000080d217220 */ /* 0x081fe20000400000 */
[----:B------:R-:W-:-:S03]  /*22910*/  FMUL R30, R0, R8 ;  /* 0x00000008001e7220 */ /* 0x000fc60000400000 */
[-C--:B--2---:R-:W-:Y:S01]  /*22920*/  FFMA R33, R0, R6.reuse, R33 ;  /* 0x0000000600217223 */ /* 0x084fe20000000021 */
[----:B------:R-:W-:-:S03]  /*22930*/  FFMA R30, R13, R6, -R30 ;  /* 0x000000060d1e7223 */ /* 0x000fc6000000081e */
[----:B------:R-:W-:-:S04]  /*22940*/  FADD R6, R33, 0.5 ;  /* 0x3f00000021067421 */ /* 0x000fc80000000000 */
[----:B------:R-:W0:Y:S01]  /*22950*/  F2I.TRUNC.NTZ R33, R6 ;  /* 0x0000000600217305 */ /* 0x000e22000020f100 */
[----:B------:R-:W-:-:S07]  /*22960*/  FADD R30, R30, 0.5 ;  /* 0x3f0000001e1e7421 */ /* 0x000fce0000000000 */
[----:B------:R-:W2:Y:S01]  /*22970*/  F2I.TRUNC.NTZ R30, R30 ;  /* 0x0000001e001e7305 */ /* 0x000ea2000020f100 */
[----:B0-----:R-:W-:-:S05]  /*22980*/  IMAD.IADD R8, R10, 0x1, R33 ;  /* 0x000000010a087824 */ /* 0x001fca00078e0221 */
[----:B------:R-:W-:Y:S02]  /*22990*/  ISETP.GE.AND P0, PT, R8, RZ, PT ;  /* 0x000000ff0800720c */ /* 0x000fe40003f06270 */
[----:B------:R-:W-:Y:S02]  /*229a0*/  VIMNMX R46, PT, PT, R11, R8, PT ;  /* 0x000000080b2e7248 */ /* 0x000fe40003fe0100 */
[----:B-1----:R-:W0:Y:S01]  /*229b0*/  I2F.S8 R8, UR10 ;  /* 0x0000000a00087d06 */ /* 0x002e220008001400 */
[----:B--2---:R-:W-:-:S07]  /*229c0*/  IMAD.IADD R17, R7, 0x1, R30 ;  /* 0x0000000107117824 */ /* 0x004fce00078e021e */
[----:B------:R-:W1:Y:S01]  /*229d0*/  I2F.S8 R6, UR9 ;  /* 0x0000000900067d06 */ /* 0x000e620008001400 */
[----:B------:R-:W-:Y:S02]  /*229e0*/  SEL R46, R46, RZ, P0 ;  /* 0x000000ff2e2e7207 */ /* 0x000fe40000000000 */
[----:B------:R-:W-:Y:S02]  /*229f0*/  ISETP.GE.AND P0, PT, R17, RZ, PT ;  /* 0x000000ff1100720c */ /* 0x000fe40003f06270 */
[----:B------:R-:W-:Y:S01]  /*22a00*/  VIMNMX R33, PT, PT, R12, R17, PT ;  /* 0x000000110c217248 */ /* 0x000fe20003fe0100 */
[-C--:B0-----:R-:W-:Y:S01]  /*22a10*/  FMUL R17, R13, R8.reuse ;  /* 0x000000080d117220 */ /* 0x081fe20000400000 */
[----:B------:R-:W-:-:S03]  /*22a20*/  FMUL R16, R0, R8 ;  /* 0x0000000800107220 */ /* 0x000fc60000400000 */
[-C--:B-1----:R-:W-:Y:S01]  /*22a30*/  FFMA R17, R0, R6.reuse, R17 ;  /* 0x0000000600117223 */ /* 0x082fe20000000011 */
[----:B------:R-:W-:-:S03]  /*22a40*/  FFMA R16, R13, R6, -R16 ;  /* 0x000000060d107223 */ /* 0x000fc60000000810 */
[----:B------:R-:W-:Y:S01]  /*22a50*/  FADD R17, R17, 0.5 ;  /* 0x3f00000011117421 */ /* 0x000fe20000000000 */
[----:B------:R-:W-:-:S05]  /*22a60*/  FADD R30, R16, 0.5 ;  /* 0x3f000000101e7421 */ /* 0x000fca0000000000 */
[----:B------:R-:W0:Y:S01]  /*22a70*/  F2I.TRUNC.NTZ R17, R17 ;  /* 0x0000001100117305 */ /* 0x000e22000020f100 */
[----:B------:R-:W-:Y:S02]  /*22a80*/  SEL R33, R33, RZ, P0 ;  /* 0x000000ff21217207 */ /* 0x000fe40000000000 */
[----:B-----5:R-:W-:-:S05]  /*22a90*/  ISETP.GE.U32.AND P0, PT, R27, R28, PT ;  /* 0x0000001c1b00720c */ /* 0x020fca0003f06070 */
        /* <DEDUP_REMOVED lines=10> */
[----:B------:R-:W-:-:S04]  /*22b40*/  VIMNMX R28, PT, PT, R12, R45, PT ;  /* 0x0000002d0c1c7248 */ /* 0x000fc80003fe0100 */
[----:B------:R-:W-:Y:S02]  /*22b50*/  SEL R28, R28, RZ, P0 ;  /* 0x000000ff1c1c7207 */ /* 0x000fe40000000000 */
[----:B------:R-:W-:-:S04]  /*22b60*/  IADD3 R16, P0, PT, R52, UR4, RZ ;  /* 0x0000000434107c10 */ /* 0x000fc8000ff1e0ff */
[----:B------:R-:W-:Y:S01]  /*22b70*/  LEA.HI.X.SX32 R17, R52, UR5, 0x1, P0 ;  /* 0x0000000534117c11 */ /* 0x000fe200080f0eff */
[----:B------:R-:W-:-:S04]  /*22b80*/  IMAD R6, R56, UR8, R55 ;  /* 0x0000000838067c24 */ /* 0x000fc8000f8e0237 */
[----:B------:R0:W3:Y:S01]  /*22b90*/  LDG.E.U8 R56, desc[UR6][R16.64] ;  /* 0x0000000610387981 */ /* 0x0000e2000c1e1100 */
[----:B------:R-:W1:Y:S01]  /*22ba0*/  LDCU.U8 UR10, c[0x3][0x2ff] ;  /* 0x00c05fe0ff0a77ac */ /* 0x000e620008000000 */
[----:B------:R-:W2:Y:S01]  /*22bb0*/  LDCU.U8 UR9, c[0x3][0x2fe] ;  /* 0x00c05fc0ff0977ac */ /* 0x000ea20008000000 */
[----:B-1----:R-:W1:Y:S08]  /*22bc0*/  I2F.S8 R45, UR10 ;  /* 0x0000000a002d7d06 */ /* 0x002e700008001400 */
[----:B--2---:R-:W2:Y:S01]  /*22bd0*/  I2F.S8 R30, UR9 ;  /* 0x00000009001e7d06 */ /* 0x004ea20008001400 */
[----:B------:R-:W5:Y:S01]  /*22be0*/  LDCU.U8 UR10, c[0x3][0x301] ;  /* 0x00c06020ff0a77ac */ /* 0x000f620008000000 */
[----:B------:R-:W5:Y:S01]  /*22bf0*/  LDCU.U8 UR9, c[0x3][0x300] ;  /* 0x00c06000ff0977ac */ /* 0x000f620008000000 */
[-C--:B-1----:R-:W-:Y:S01]  /*22c00*/  FMUL R52, R0, R45.reuse ;  /* 0x0000002d00347220 */ /* 0x082fe20000400000 */
[----:B------:R-:W-:-:S04]  /*22c10*/  FMUL R45, R13, R45 ;  /* 0x0000002d0d2d7220 */ /* 0x000fc80000400000 */
[-C--:B--2---:R-:W-:Y:S01]  /*22c20*/  FFMA R45, R0, R30.reuse, R45 ;  /* 0x0000001e002d7223 */ /* 0x084fe2000000002d */
[----:B------:R-:W-:-:S03]  /*22c30*/  FFMA R52, R13, R30, -R52 ;  /* 0x0000001e0d347223 */ /* 0x000fc60000000834 */
[----:B------:R-:W-:Y:S01]  /*22c40*/  FADD R30, R45, 0.5 ;  /* 0x3f0000002d1e7421 */ /* 0x000fe20000000000 */
[----:B0-----:R-:W-:-:S03]  /*22c50*/  FADD R16, R52, 0.5 ;  /* 0x3f00000034107421 */ /* 0x001fc60000000000 */
[----:B------:R-:W0:Y:S08]  /*22c60*/  F2I.TRUNC.NTZ R45, R30 ;  /* 0x0000001e002d7305 */ /* 0x000e30000020f100 */
[----:B------:R-:W1:Y:S01]  /*22c70*/  F2I.TRUNC.NTZ R16, R16 ;  /* 0x0000001000107305 */ /* 0x000e62000020f100 */
[----:B------:R-:W-:Y:S02]  /*22c80*/  IMAD R8, R58, UR8, R59 ;  /* 0x000000083a087c24 */ /* 0x000fe4000f8e023b */
[----:B0-----:R-:W-:-:S05]  /*22c90*/  IMAD.IADD R58, R10, 0x1, R45 ;  /* 0x000000010a3a7824 */ /* 0x001fca00078e022d */
[----:B-----5:R-:W0:Y:S01]  /*22ca0*/  I2F.S8 R30, UR10 ;  /* 0x0000000a001e7d06 */ /* 0x020e220008001400 */
[----:B------:R-:W-:Y:S02]  /*22cb0*/  ISETP.GE.AND P0, PT, R58, RZ, PT ;  /* 0x000000ff3a00720c */ /* 0x000fe40003f06270 */
[----:B------:R-:W-:Y:S01]  /*22cc0*/  VIMNMX R45, PT, PT, R11, R58, PT ;  /* 0x0000003a0b2d7248 */ /* 0x000fe20003fe0100 */
[----:B-1----:R-:W-:-:S03]  /*22cd0*/  IMAD.IADD R17, R7, 0x1, R16 ;  /* 0x0000000107117824 */ /* 0x002fc600078e0210 */
[----:B------:R-:W-:Y:S02]  /*22ce0*/  SEL R45, R45, RZ, P0 ;  /* 0x000000ff2d2d7207 */ /* 0x000fe40000000000 */
[----:B------:R-:W-:Y:S02]  /*22cf0*/  ISETP.GE.AND P0, PT, R17, RZ, PT ;  /* 0x000000ff1100720c */ /* 0x000fe40003f06270 */
[----:B------:R-:W-:Y:S02]  /*22d00*/  VIMNMX R52, PT, PT, R12, R17, PT ;  /* 0x000000110c347248 */ /* 0x000fe40003fe0100 */
[----:B------:R-:W1:Y:S02]  /*22d10*/  I2F.S8 R17, UR9 ;  /* 0x0000000900117d06 */ /* 0x000e640008001400 */
[----:B------:R-:W-:Y:S02]  /*22d20*/  SEL R52, R52, RZ, P0 ;  /* 0x000000ff34347207 */ /* 0x000fe40000000000 */
[----:B----4-:R-:W-:Y:S01]  /*22d30*/  ISETP.GE.U32.AND P0, PT, R24, R29, PT ;  /* 0x0000001d1800720c */ /* 0x010fe20003f06070 */
        /* <DEDUP_REMOVED lines=27> */
[----:B0-----:R-:W0:Y:S05]  /*22ef0*/  I2F.S8 R47, UR10 ;  /* 0x0000000a002f7d06 */ /* 0x001e2a0008001400 */
[----:B------:R5:W4:Y:S03]  /*22f00*/  LDG.E.U8 R19, desc[UR6][R18.64] ;  /* 0x0000000612137981 */ /* 0x000b26000c1e1100 */
        /* <DEDUP_REMOVED lines=8> */
[----:B------:R-:W-:-:S04]  /*22f90*/  FFMA R54, R13, R15, -R54 ;  /* 0x0000000f0d367223 */ /* 0x000fc80000000836 */
[----:B------:R-:W-:Y:S01]  /*22fa0*/  FADD R15, R54, 0.5 ;  /* 0x3f000000360f7421 */ /* 0x000fe20000000000 */
[----:B--2---:R-:W-:-:S05]  /*22fb0*/  IMAD.IADD R16, R10, 0x1, R53 ;  /* 0x000000010a107824 */ /* 0x004fca00078e0235 */
        /* <DEDUP_REMOVED lines=47> */
[----:B------:R-:W-:-:S04]  /*232b0*/  FADD R20, R43, 0.5 ;  /* 0x3f0000002b147421 */ /* 0x000fc80000000000 */
[----:B0-----:R-:W0:Y:S02]  /*232c0*/  F2I.TRUNC.NTZ R17, R20 ;  /* 0x0000001400117305 */ /* 0x001e24000020f100 */
        /* <DEDUP_REMOVED lines=10> */
[----:B------:R-:W0:Y:S02]  /*23370*/  I2F.S8 R17, UR9 ;  /* 0x0000000900117d06 */ /* 0x000e240008001400 */
[----:B------:R-:W-:Y:S02]  /*23380*/  SEL R56, R56, RZ, P0 ;  /* 0x000000ff38387207 */ /* 0x000fe40000000000 */
[----:B----4-:R-:W-:Y:S01]  /*23390*/  ISETP.GE.U32.AND P0, PT, R24, R19, PT ;  /* 0x000000131800720c */ /* 0x010fe20003f06070 */
[-C--:B-1----:R-:W-:Y:S01]  /*233a0*/  FMUL R19, R13, R20.reuse ;  /* 0x000000140d137220 */ /* 0x082fe20000400000 */
[----:B------:R-:W-:Y:S01]  /*233b0*/  FMUL R24, R0, R20 ;  /* 0x0000001400187220 */ /* 0x000fe20000400000 */
[----:B------:R-:W-:Y:S01]  /*233c0*/  @!P4 VIADD R3, R3, 0x40 ;  /* 0x000000400303c836 */ /* 0x000fe20000000000 */
[----:B------:R-:W-:Y:S01]  /*233d0*/  LOP3.LUT P4, RZ, R36, 0x4000, RZ, 0xc0, !PT ;  /* 0x0000400024ff7812 */ /* 0x000fe2000788c0ff */
[-C--:B0-----:R-:W-:Y:S01]  /*233e0*/  FFMA R19, R0, R17.reuse, R19 ;  /* 0x0000001100137223 */ /* 0x081fe20000000013 */
[----:B------:R-:W-:-:S03]  /*233f0*/  FFMA R24, R13, R17, -R24 ;  /* 0x000000110d187223 */ /* 0x000fc60000000818 */
[----:B------:R-:W-:Y:S01]  /*23400*/  FADD R16, R19, 0.5 ;  /* 0x3f00000013107421 */ /* 0x000fe20000000000 */
[----:B------:R-:W-:Y:S01]  /*23410*/  LOP3.LUT P6, RZ, R36, 0x2000, RZ, 0xc0, !PT ;  /* 0x0000200024ff7812 */ /* 0x000fe200078cc0ff */
[----:B------:R-:W-:Y:S02]  /*23420*/  FADD R24, R24, 0.5 ;  /* 0x3f00000018187421 */ /* 0x000fe40000000000 */
[----:B------:R-:W0:Y:S04]  /*23430*/  F2I.TRUNC.NTZ R17, R16 ;  /* 0x0000001000117305 */ /* 0x000e28000020f100 */
[----:B------:R-:W-:-:S04]  /*23440*/  @!P4 VIADD R2, R2, 0x80 ;  /* 0x000000800202c836 */ /* 0x000fc80000000000 */
[----:B------:R-:W1:Y:S02]  /*23450*/  F2I.TRUNC.NTZ R24, R24 ;  /* 0x0000001800187305 */ /* 0x000e64000020f100 */
[----:B------:R-:W-:Y:S01]  /*23460*/  @!P6 VIADD R2, R2, 0x100 ;  /* 0x000001000202e836 */ /* 0x000fe20000000000 */
[C---:B------:R-:W-:Y:S02]  /*23470*/  LOP3.LUT P6, RZ, R36.reuse, 0x8000, RZ, 0xc0, !PT ;  /* 0x0000800024ff7812 */ /* 0x040fe400078cc0ff */
        /* <DEDUP_REMOVED lines=25> */
[----:B------:R-:W-:-:S03]  /*23610*/  FMUL R44, R0, R22 ;  /* 0x00000016002c7220 */ /* 0x000fc60000400000 */
[-C--:B-1----:R-:W-:Y:S01]  /*23620*/  FFMA R41, R0, R21.reuse, R41 ;  /* 0x0000001500297223 */ /* 0x082fe20000000029 */
[----:B------:R-:W-:-:S03]  /*23630*/  FFMA R44, R13, R21, -R44 ;  /* 0x000000150d2c7223 */ /* 0x000fc6000000082c */
[----:B------:R-:W-:-:S06]  /*23640*/  FADD R21, R41, 0.5 ;  /* 0x3f00000029157421 */ /* 0x000fcc0000000000 */
[----:B------:R-:W3:Y:S02]  /*23650*/  F2I.TRUNC.NTZ R21, R21 ;  /* 0x0000001500157305 */ /* 0x000ee4000020f100 */
[----:B---3--:R-:W-:-:S05]  /*23660*/  IMAD.IADD R16, R10, 0x1, R21 ;  /* 0x000000010a107824 */ /* 0x008fca00078e0215 */
        /* <DEDUP_REMOVED lines=11> */
[----:B------:R-:W-:Y:S01]  /*23720*/  FMUL R21, R13, R21 ;  /* 0x000000150d157220 */ /* 0x000fe20000400000 */
[----:B------:R-:W-:-:S03]  /*23730*/  SEL R44, R44, RZ, P0 ;  /* 0x000000ff2c2c7207 */ /* 0x000fc60000000000 */
[-C--:B0-----:R-:W-:Y:S01]  /*23740*/  FFMA R21, R0, R17.reuse, R21 ;  /* 0x0000001100157223 */ /* 0x081fe20000000015 */
[----:B------:R-:W-:-:S03]  /*23750*/  FFMA R16, R13, R17, -R22 ;  /* 0x000000110d107223 */ /* 0x000fc60000000816 */
[----:B------:R-:W-:-:S06]  /*23760*/  FADD R17, R21, 0.5 ;  /* 0x3f00000015117421 */ /* 0x000fcc0000000000 */
        /* <DEDUP_REMOVED lines=45> */
[----:B------:R-:W-:-:S02]  /*23a40*/  SEL R48, R48, RZ, P0 ;  /* 0x000000ff30307207 */ /* 0x000fc40000000000 */
[----:B------:R-:W-:Y:S02]  /*23a50*/  LOP3.LUT R36, R36, 0xfffffbff, RZ, 0xc0, !PT ;  /* 0xfffffbff24247812 */ /* 0x000fe400078ec0ff */
[----:B----4-:R-:W-:Y:S01]  /*23a60*/  ISETP.GE.U32.AND P0, PT, R24, R53, PT ;  /* 0x000000351800720c */ /* 0x010fe20003f06070 */
[-C--:B0-----:R-:W-:Y:S01]  /*23a70*/  FMUL R24, R0, R17.reuse ;  /* 0x0000001100187220 */ /* 0x081fe20000400000 */
[----:B------:R-:W-:-:S04]  /*23a80*/  FMUL R17, R13, R17 ;  /* 0x000000110d117220 */ /* 0x000fc80000400000 */
[----:B-1----:R-:W-:-:S04]  /*23a90*/  FFMA R17, R0, R16, R17 ;  /* 0x0000001000117223 */ /* 0x002fc80000000011 */
[----:B------:R-:W-:-:S06]  /*23aa0*/  FADD R17, R17, 0.5 ;  /* 0x3f00000011117421 */ /* 0x000fcc0000000000 */
[----:B------:R-:W0:Y:S01]  /*23ab0*/  F2I.TRUNC.NTZ R17, R17 ;  /* 0x0000001100117305 */ /* 0x000e22000020f100 */
        /* <DEDUP_REMOVED lines=27> */
[----:B------:R-:W-:-:S03]  /*23c70*/  FMUL R46, R0, R42 ;  /* 0x0000002a002e7220 */ /* 0x000fc60000400000 */
        /* <DEDUP_REMOVED lines=53> */
[----:B------:R-:W-:-:S06]  /*23fd0*/  FADD R27, R45, 0.5 ;  /* 0x3f0000002d1b7421 */ /* 0x000fcc0000000000 */
[----:B------:R-:W0:Y:S02]  /*23fe0*/  F2I.TRUNC.NTZ R27, R27 ;  /* 0x0000001b001b7305 */ /* 0x000e24000020f100 */
        /* <DEDUP_REMOVED lines=12> */
[----:B------:R-:W-:-:S04]  /*240b0*/  FMUL R27, R13, R27 ;  /* 0x0000001b0d1b7220 */ /* 0x000fc80000400000 */
[-C--:B0-----:R-:W-:Y:S01]  /*240c0*/  FFMA R27, R0, R17.reuse, R27 ;  /* 0x00000011001b7223 */ /* 0x081fe2000000001b */
[----:B------:R-:W-:-:S03]  /*240d0*/  FFMA R28, R13, R17, -R28 ;  /* 0x000000110d1c7223 */ /* 0x000fc6000000081c */
[----:B------:R-:W-:Y:S01]  /*240e0*/  FADD R16, R27, 0.5 ;  /* 0x3f0000001b107421 */ /* 0x000fe20000000000 */
[----:B------:R-:W-:-:S03]  /*240f0*/  FADD R52, R28, 0.5 ;  /* 0x3f0000001c347421 */ /* 0x000fc60000000000 */
[----:B------:R-:W0:Y:S01]  /*24100*/  F2I.TRUNC.NTZ R17, R16 ;  /* 0x0000001000117305 */ /* 0x000e22000020f100 */
[----:B------:R-:W-:-:S07]  /*24110*/  SEL R46, R46, RZ, P0 ;  /* 0x000000ff2e2e7207 */ /* 0x000fce0000000000 */
[----:B------:R-:W1:Y:S01]  /*24120*/  F2I.TRUNC.NTZ R52, R52 ;  /* 0x0000003400347305 */ /* 0x000e62000020f100 */
[----:B------:R-:W3:Y:S01]  /*24130*/  LDCU.U8 UR10, c[0x3][0x31b] ;  /* 0x00c06360ff0a77ac */ /* 0x000ee20008000000 */
[----:B----4-:R-:W-:Y:S01]  /*24140*/  ISETP.GE.U32.AND P0, PT, R53, R58, PT ;  /* 0x0000003a3500720c */ /* 0x010fe20003f06070 */
[----:B0-----:R-:W-:Y:S01]  /*24150*/  IMAD.IADD R32, R10, 0x1, R17 ;  /* 0x000000010a207824 */ /* 0x001fe200078e0211 */
[----:B------:R-:W-:Y:S01]  /*24160*/  LOP3.LUT R36, R36, 0x7fffffff, RZ, 0xc0, !PT ;  /* 0x7fffffff24247812 */ /* 0x000fe200078ec0ff */
[----:B------:R-:W0:Y:S03]  /*24170*/  LDCU.U8 UR9, c[0x3][0x31a] ;  /* 0x00c06340ff0977ac */ /* 0x000e260008000000 */
[----:B------:R-:W-:Y:S01]  /*24180*/  VIMNMX R27, PT, PT, R11, R32, PT ;  /* 0x000000200b1b7248 */ /* 0x000fe20003fe0100 */
[----:B-1----:R-:W-:-:S06]  /*24190*/  IMAD.IADD R17, R7, 0x1, R52 ;  /* 0x0000000107117824 */ /* 0x002fcc00078e0234 */
        /* <DEDUP_REMOVED lines=8> */
[C---:B------:R-:W-:Y:S01]  /*24220*/  IADD3 R16, P0, PT, R29.reuse, UR4, RZ ;  /* 0x000000041d107c10 */ /* 0x040fe2000ff1e0ff */
[----:B---3--:R-:W1:Y:S03]  /*24230*/  I2F.S8 R30, UR10 ;  /* 0x0000000a001e7d06 */ /* 0x008e660008001400 */
[----:B------:R-:W-:Y:S02]  /*24240*/  LEA.HI.X.SX32 R17, R29, UR5, 0x1, P0 ;  /* 0x000000051d117c11 */ /* 0x000fe400080f0eff */
[----:B------:R-:W-:-:S03]  /*24250*/  IADD3 R32, P0, PT, R47, UR4, RZ ;  /* 0x000000042f207c10 */ /* 0x000fc6000ff1e0ff */
[----:B0-----:R-:W0:Y:S01]  /*24260*/  I2F.S8 R29, UR9 ;  /* 0x00000009001d7d06 */ /* 0x001e220008001400 */
[----:B------:R-:W-:Y:S01]  /*24270*/  LEA.HI.X.SX32 R33, R47, UR5, 0x1, P0 ;  /* 0x000000052f217c11 */ /* 0x000fe200080f0eff */
[----:B------:R3:W4:Y:S01]  /*24280*/  LDG.E.U8 R53, desc[UR6][R16.64] ;  /* 0x0000000610357981 */ /* 0x000722000c1e1100 */
[----:B------:R-:W5:Y:S03]  /*24290*/  LDCU.U8 UR10, c[0x3][0x31d] ;  /* 0x00c063a0ff0a77ac */ /* 0x000f660008000000 */
[----:B------:R2:W4:Y:S01]  /*242a0*/  LDG.E.U8 R58, desc[UR6][R32.64] ;  /* 0x00000006203a7981 */ /* 0x000522000c1e1100 */
[CC--:B-1----:R-:W-:Y:S01]  /*242b0*/  FMUL R47, R13.reuse, R30.reuse ;  /* 0x0000001e0d2f7220 */ /* 0x0c2fe20000400000 */
[C---:B------:R-:W-:Y:S01]  /*242c0*/  FMUL R52, R0.reuse, R30 ;  /* 0x0000001e00347220 */ /* 0x040fe20000400000 */
[----:B------:R-:W1:Y:S02]  /*242d0*/  LDCU.U8 UR9, c[0x3][0x31c] ;  /* 0x00c06380ff0977ac */ /* 0x000e640008000000 */
[-C--:B0-----:R-:W-:Y:S01]  /*242e0*/  FFMA R47, R0, R29.reuse, R47 ;  /* 0x0000001d002f7223 */ /* 0x081fe2000000002f */
        /* <DEDUP_REMOVED lines=9> */
[----:B-----5:R-:W3:Y:S01]  /*24380*/  I2F.S8 R29, UR10 ;  /* 0x0000000a001d7d06 */ /* 0x020ee20008001400 */
[----:B0-----:R-:W-:-:S05]  /*24390*/  IMAD.IADD R17, R7, 0x1, R16 ;  /* 0x0000000107117824 */ /* 0x001fca00078e0210 */
[----:B------:R-:W-:Y:S02]  /*243a0*/  ISETP.GE.AND P0, PT, R17, RZ, PT ;  /* 0x000000ff1100720c */ /* 0x000fe40003f06270 */
[----:B------:R-:W-:Y:S02]  /*243b0*/  VIMNMX R52, PT, PT, R12, R17, PT ;  /* 0x000000110c347248 */ /* 0x000fe40003fe0100 */
[----:B-1----:R-:W0:Y:S01]  /*243c0*/  I2F.S8 R17, UR9 ;  /* 0x0000000900117d06 */ /* 0x002e220008001400 */
[-C--:B---3--:R-:W-:Y:S01]  /*243d0*/  FMUL R30, R0, R29.reuse ;  /* 0x0000001d001e7220 */ /* 0x088fe20000400000 */
[----:B------:R-:W-:-:S04]  /*243e0*/  FMUL R29, R13, R29 ;  /* 0x0000001d0d1d7220 */ /* 0x000fc80000400000 */
[-C--:B0-----:R-:W-:Y:S01]  /*243f0*/  FFMA R29, R0, R17.reuse, R29 ;  /* 0x00000011001d7223 */ /* 0x081fe2000000001d */
[----:B------:R-:W-:-:S03]  /*24400*/  FFMA R30, R13, R17, -R30 ;  /* 0x000000110d1e7223 */ /* 0x000fc6000000081e */
[----:B------:R-:W-:Y:S01]  /*24410*/  FADD R17, R29, 0.5 ;  /* 0x3f0000001d117421 */ /* 0x000fe20000000000 */
[----:B------:R-:W-:-:S05]  /*24420*/  SEL R52, R52, RZ, P0 ;  /* 0x000000ff34347207 */ /* 0x000fca0000000000 */
[----:B------:R-:W0:Y:S01]  /*24430*/  F2I.TRUNC.NTZ R17, R17 ;  /* 0x0000001100117305 */ /* 0x000e22000020f100 */
        /* <DEDUP_REMOVED lines=32> */
[----:B------:R-:W0:Y:S02]  /*24640*/  F2I.TRUNC.NTZ R15, R18 ;  /* 0x00000012000f7305 */ /* 0x000e24000020f100 */
[----:B0-----:R-:W-:Y:S02]  /*24650*/  IMAD.IADD R16, R10, 0x1, R15 ;  /* 0x000000010a107824 */ /* 0x001fe400078e020f */
[----:B------:R-:W-:-:S03]  /*24660*/  FADD R15, R54, 0.5 ;  /* 0x3f000000360f7421 */ /* 0x000fc60000000000 */
        /* <DEDUP_REMOVED lines=31> */
[----:B------:R-:W-:Y:S01]  /*24860*/  IMAD R41, R41, UR8, R44 ;  /* 0x0000000829297c24 */ /* 0x000fe2000f8e022c */
[----:B-1----:R-:W0:Y:S02]  /*24870*/  I2F.S8 R20, UR10 ;  /* 0x0000000a00147d06 */ /* 0x002e240008001400 */
[----:B------:R-:W-:Y:S02]  /*24880*/  SEL R15, R15, RZ, P0 ;  /* 0x000000ff0f0f7207 */ /* 0x000fe40000000000 */
[----:B------:R-:W-:-:S04]  /*24890*/  IADD3 R16, P0, PT, R19, UR4, RZ ;  /* 0x0000000413107c10 */ /* 0x000fc8000ff1e0ff */
[----:B------:R-:W-:Y:S02]  /*248a0*/  LEA.HI.X.SX32 R17, R19, UR5, 0x1, P0 ;  /* 0x0000000513117c11 */ /* 0x000fe400080f0eff */
[C---:B------:R-:W-:Y:S01]  /*248b0*/  IADD3 R32, P0, PT, R41.reuse, UR4, RZ ;  /* 0x0000000429207c10 */ /* 0x040fe2000ff1e0ff */
[----:B---3--:R-:W1:Y:S01]  /*248c0*/  I2F.S8 R19, UR9 ;  /* 0x0000000900137d06 */ /* 0x008e620008001400 */
[----:B------:R-:W3:Y:S01]  /*248d0*/  LDCU.U8 UR10, c[0x3][0x325] ;  /* 0x00c064a0ff0a77ac */ /* 0x000ee20008000000 */
[----:B------:R4:W5:Y:S01]  /*248e0*/  LDG.E.U8 R53, desc[UR6][R16.64] ;  /* 0x0000000610357981 */ /* 0x000962000c1e1100 */
[----:B------:R-:W-:Y:S01]  /*248f0*/  LEA.HI.X.SX32 R33, R41, UR5, 0x1, P0 ;  /* 0x0000000529217c11 */ /* 0x000fe200080f0eff */
[CC--:B0-----:R-:W-:Y:S01]  /*24900*/  FMUL R41, R13.reuse, R20.reuse ;  /* 0x000000140d297220 */ /* 0x0c1fe20000400000 */
[C---:B------:R-:W-:Y:S01]  /*24910*/  FMUL R44, R0.reuse, R20 ;  /* 0x00000014002c7220 */ /* 0x040fe20000400000 */
[----:B------:R-:W0:Y:S02]  /*24920*/  LDCU.U8 UR9, c[0x3][0x324] ;  /* 0x00c06480ff0977ac */ /* 0x000e240008000000 */
[----:B------:R2:W5:Y:S01]  /*24930*/  LDG.E.U8 R58, desc[UR6][R32.64] ;  /* 0x00000006203a7981 */ /* 0x000562000c1e1100 */
[-C--:B-1----:R-:W-:Y:S01]  /*24940*/  FFMA R41, R0, R19.reuse, R41 ;  /* 0x0000001300297223 */ /* 0x082fe20000000029 */
[----:B------:R-:W-:-:S03]  /*24950*/  FFMA R44, R13, R19, -R44 ;  /* 0x000000130d2c7223 */ /* 0x000fc6000000082c */
[----:B------:R-:W-:-:S06]  /*24960*/  FADD R19, R41, 0.5 ;  /* 0x3f00000029137421 */ /* 0x000fcc0000000000 */
[----:B------:R-:W4:Y:S02]  /*24970*/  F2I.TRUNC.NTZ R19, R19 ;  /* 0x0000001300137305 */ /* 0x000f24000020f100 */
        /* <DEDUP_REMOVED lines=12> */
[----:B------:R-:W-:-:S04]  /*24a40*/  FMUL R19, R13, R19 ;  /* 0x000000130d137220 */ /* 0x000fc80000400000 */
[-C--:B0-----:R-:W-:Y:S01]  /*24a50*/  FFMA R19, R0, R17.reuse, R19 ;  /* 0x0000001100137223 */ /* 0x081fe20000000013 */
[----:B------:R-:W-:-:S03]  /*24a60*/  FFMA R20, R13, R17, -R20 ;  /* 0x000000110d147223 */ /* 0x000fc60000000814 */
[----:B------:R-:W-:Y:S01]  /*24a70*/  FADD R17, R19, 0.5 ;  /* 0x3f00000013117421 */ /* 0x000fe20000000000 */
[----:B------:R-:W-:-:S05]  /*24a80*/  SEL R44, R44, RZ, P0 ;  /* 0x000000ff2c2c7207 */ /* 0x000fca0000000000 */
[----:B------:R-:W0:Y:S01]  /*24a90*/  F2I.TRUNC.NTZ R17, R17 ;  /* 0x0000001100117305 */ /* 0x000e22000020f100 */
[----:B--2---:R-:W-:Y:S02]  /*24aa0*/  ISETP.GE.U32.AND P0, PT, R51, R56, PT ;  /* 0x000000383300720c */ /* 0x004fe40003f06070 */
[----:B------:R-:W-:Y:S01]  /*24ab0*/  LOP3.LUT R40, R40, 0xffffbfff, RZ, 0xc0, !PT ;  /* 0xffffbfff28287812 */ /* 0x000fe200078ec0ff */
[----:B------:R-:W-:Y:S01]  /*24ac0*/  FADD R51, R20, 0.5 ;  /* 0x3f00000014337421 */ /* 0x000fe20000000000 */
[----:B0-----:R-:W-:-:S09]  /*24ad0*/  IMAD.IADD R16, R10, 0x1, R17 ;  /* 0x000000010a107824 */ /* 0x001fd200078e0211 */
        /* <DEDUP_REMOVED lines=45> */
[----:B------:R-:W-:-:S05]  /*24db0*/  SEL R48, R48, RZ, P0 ;  /* 0x000000ff30307207 */ /* 0x000fca0000000000 */
[----:B------:R-:W0:Y:S01]  /*24dc0*/  F2I.TRUNC.NTZ R17, R17 ;  /* 0x0000001100117305 */ /* 0x000e22000020f100 */
[----:B-----5:R-:W-:Y:S02]  /*24dd0*/  ISETP.GE.U32.AND P0, PT, R53, R58, PT ;  /* 0x0000003a3500720c */ /* 0x020fe40003f06070 */
        /* <DEDUP_REMOVED lines=20> */
[----:B------:R-:W-:Y:S01]  /*24f20*/  LEA.HI.X.SX32 R33, R42, UR5, 0x1, P0 ;  /* 0x000000052a217c11 */ /* 0x000fe200080f0eff */
[----:B-1----:R-:W1:Y:S04]  /*24f30*/  I2F.S8 R24, UR10 ;  /* 0x0000000a00187d06 */ /* 0x002e680008001400 */
[----:B------:R5:W4:Y:S04]  /*24f40*/  LDG.E.U8 R58, desc[UR6][R32.64] ;  /* 0x00000006203a7981 */ /* 0x000b28000c1e1100 */
        /* <DEDUP_REMOVED lines=78> */
[----:B----4-:R-:W-:Y:S02]  /*25430*/  ISETP.GE.U32.AND P0, PT, R53, R58, PT ;  /* 0x0000003a3500720c */ /* 0x010fe40003f06070 */
[----:B------:R-:W-:Y:S01]  /*25440*/  LOP3.LUT R40, R40, 0xfffffbff, RZ, 0xc0, !PT ;  /* 0xfffffbff28287812 */ /* 0x000fe200078ec0ff */
[----:B------:R-:W-:Y:S01]  /*25450*/  FADD R53, R26, 0.5 ;  /* 0x3f0000001a357421 */ /* 0x000fe20000000000 */
[----:B0-----:R-:W-:-:S09]  /*25460*/  IMAD.IADD R16, R10, 0x1, R17 ;  /* 0x000000010a107824 */ /* 0x001fd200078e0211 */
        /* <DEDUP_REMOVED lines=98> */
[----:B-----5:R-:W-:Y:S01]  /*25a90*/  ISETP.GE.U32.AND P0, PT, R53, R58, PT ;  /* 0x0000003a3500720c */ /* 0x020fe20003f06070 */
[----:B------:R-:W-:-:S06]  /*25aa0*/  FADD R53, R16, 0.5 ;  /* 0x3f00000010357421 */ /* 0x000fcc0000000000 */
[----:B------:R-:W1:Y:S01]  /*25ab0*/  F2I.TRUNC.NTZ R16, R53 ;  /* 0x0000003500107305 */ /* 0x000e62000020f100 */
[----:B------:R-:W-:Y:S01]  /*25ac0*/  LOP3.LUT R40, R40, 0xfffffeff, RZ, 0xc0, !PT ;  /* 0xfffffeff28287812 */ /* 0x000fe200078ec0ff */
[----:B0-----:R-:W-:Y:S01]  /*25ad0*/  IMAD.IADD R30, R10, 0x1, R17 ;  /* 0x000000010a1e7824 */ /* 0x001fe200078e0211 */
[----:B------:R-:W0:Y:S01]  /*25ae0*/  LDCU.U8 UR10, c[0x3][0x33b] ;  /* 0x00c06760ff0a77ac */ /* 0x000e220008000000 */
[----:B------:R-:W3:Y:S02]  /*25af0*/  LDCU.U8 UR9, c[0x3][0x33a] ;  /* 0x00c06740ff0977ac */ /* 0x000ee40008000000 */
        /* <DEDUP_REMOVED lines=8> */
[----:B0-----:R-:W0:Y:S03]  /*25b80*/  I2F.S8 R18, UR10 ;  /* 0x0000000a00127d06 */ /* 0x001e260008001400 */
        /* <DEDUP_REMOVED lines=16> */
[----:B------:R-:W4:Y:S02]  /*25c90*/  F2I.TRUNC.NTZ R15, R18 ;  /* 0x00000012000f7305 */ /* 0x000f24000020f100 */
[----:B----4-:R-:W-:Y:S02]  /*25ca0*/  IMAD.IADD R16, R10, 0x1, R15 ;  /* 0x000000010a107824 */ /* 0x010fe400078e020f */
[----:B------:R-:W-:-:S03]  /*25cb0*/  FADD R15, R44, 0.5 ;  /* 0x3f0000002c0f7421 */ /* 0x000fc60000000000 */
        /* <DEDUP_REMOVED lines=65> */
[----:B------:R-:W-:Y:S01]  /*260d0*/  FADD R17, R19, 0.5 ;  /* 0x3f00000013117421 */ /* 0x000fe20000000000 */
[----:B-----5:R-:W-:Y:S01]  /*260e0*/  ISETP.GE.U32.AND P0, PT, R53, R58, PT ;  /* 0x0000003a3500720c */ /* 0x020fe20003f06070 */
[----:B------:R-:W-:-:S04]  /*260f0*/  FADD R53, R16, 0.5 ;  /* 0x3f00000010357421 */ /* 0x000fc80000000000 */
[----:B------:R-:W0:Y:S08]  /*26100*/  F2I.TRUNC.NTZ R17, R17 ;  /* 0x0000001100117305 */ /* 0x000e30000020f100 */
[----:B------:R-:W1:Y:S01]  /*26110*/  F2I.TRUNC.NTZ R16, R53 ;  /* 0x0000003500107305 */ /* 0x000e62000020f100 */
[----:B------:R-:W-:Y:S01]  /*26120*/  LOP3.LUT R39, R39, 0xfffffffd, RZ, 0xc0, !PT ;  /* 0xfffffffd27277812 */ /* 0x000fe200078ec0ff */
[----:B0-----:R-:W-:-:S03]  /*26130*/  IMAD.IADD R20, R10, 0x1, R17 ;  /* 0x000000010a147824 */ /* 0x001fc600078e0211 */
[----:B------:R-:W-:Y:S01]  /*26140*/  @P0 LOP3.LUT R39, R39, 0x2, RZ, 0xfc, !PT ;  /* 0x0000000227270812 */ /* 0x000fe200078efcff */
[----:B------:R-:W0:Y:S01]  /*26150*/  LDCU.U8 UR10, c[0x3][0x343] ;  /* 0x00c06860ff0a77ac */ /* 0x000e220008000000 */
[----:B------:R-:W-:Y:S02]  /*26160*/  ISETP.GE.AND P0, PT, R20, RZ, PT ;  /* 0x000000ff1400720c */ /* 0x000fe40003f06270 */
[----:B------:R-:W-:Y:S01]  /*26170*/  VIMNMX R20, PT, PT, R11, R20, PT ;  /* 0x000000140b147248 */ /* 0x000fe20003fe0100 */
[----:B-1----:R-:W-:Y:S01]  /*26180*/  IMAD.IADD R19, R7, 0x1, R16 ;  /* 0x0000000107137824 */ /* 0x002fe200078e0210 */
[----:B------:R-:W1:Y:S02]  /*26190*/  LDCU.U8 UR9, c[0x3][0x342] ;  /* 0x00c06840ff0977ac */ /* 0x000e640008000000 */
[----:B------:R-:W-:Y:S01]  /*261a0*/  SEL R20, R20, RZ, P0 ;  /* 0x000000ff14147207 */ /* 0x000fe20000000000 */
[----:B------:R-:W-:Y:S01]  /*261b0*/  IMAD R21, R21, UR8, R22 ;  /* 0x0000000815157c24 */ /* 0x000fe2000f8e0216 */
[----:B------:R-:W-:-:S02]  /*261c0*/  ISETP.GE.AND P0, PT, R19, RZ, PT ;  /* 0x000000ff1300720c */ /* 0x000fc40003f06270 */
[----:B------:R-:W-:Y:S01]  /*261d0*/  VIMNMX R19, PT, PT, R12, R19, PT ;  /* 0x000000130c137248 */ /* 0x000fe20003fe0100 */
[----:B------:R-:W-:-:S03]  /*261e0*/  IMAD R42, R42, UR8, R49 ;  /* 0x000000082a2a7c24 */ /* 0x000fc6000f8e0231 */
[----:B------:R-:W-:Y:S02]  /*261f0*/  SEL R19, R19, RZ, P0 ;  /* 0x000000ff13137207 */ /* 0x000fe40000000000 */
[----:B------:R-:W-:-:S04]  /*26200*/  IADD3 R16, P0, PT, R21, UR4, RZ ;  /* 0x0000000415107c10 */ /* 0x000fc8000ff1e0ff */
[----:B------:R-:W-:Y:S02]  /*26210*/  LEA.HI.X.SX32 R17, R21, UR5, 0x1, P0 ;  /* 0x0000000515117c11 */ /* 0x000fe400080f0eff */
[C---:B------:R-:W-:Y:S01]  /*26220*/  IADD3 R32, P0, PT, R42.reuse, UR4, RZ ;  /* 0x000000042a207c10 */ /* 0x040fe2000ff1e0ff */
[----:B0-----:R-:W0:Y:S02]  /*26230*/  I2F.S8 R22, UR10 ;  /* 0x0000000a00167d06 */ /* 0x001e240008001400 */
[----:B------:R3:W4:Y:S01]  /*26240*/  LDG.E.U8 R53, desc[UR6][R16.64] ;  /* 0x0000000610357981 */ /* 0x000722000c1e1100 */
[----:B------:R-:W-:-:S05]  /*26250*/  LEA.HI.X.SX32 R33, R42, UR5, 0x1, P0 ;  /* 0x000000052a217c11 */ /* 0x000fca00080f0eff */
[----:B-1----:R-:W1:Y:S01]  /*26260*/  I2F.S8 R21, UR9 ;  /* 0x0000000900157d06 */ /* 0x002e620008001400 */
[----:B------:R5:W4:Y:S01]  /*26270*/  LDG.E.U8 R58, desc[UR6][R32.64] ;  /* 0x00000006203a7981 */ /* 0x000b22000c1e1100 */
        /* <DEDUP_REMOVED lines=76> */
[----:B----4-:R-:W-:Y:S01]  /*26740*/  ISETP.GE.U32.AND P0, PT, R53, R58, PT ;  /* 0x0000003a3500720c */ /* 0x010fe20003f06070 */
[----:B------:R-:W-:-:S04]  /*26750*/  FADD R53, R16, 0.5 ;  /* 0x3f00000010357421 */ /* 0x000fc80000000000 */
[----:B------:R-:W0:Y:S08]  /*26760*/  F2I.TRUNC.NTZ R17, R17 ;  /* 0x0000001100117305 */ /* 0x000e30000020f100 */
[----:B------:R-:W1:Y:S01]  /*26770*/  F2I.TRUNC.NTZ R16, R53 ;  /* 0x0000003500107305 */ /* 0x000e62000020f100 */
[----:B------:R-:W-:Y:S01]  /*26780*/  LOP3.LUT R40, R40, 0xdfffffff, RZ, 0xc0, !PT ;  /* 0xdfffffff28287812 */ /* 0x000fe200078ec0ff */
[----:B------:R-:W3:Y:S01]  /*26790*/  LDCU.U8 UR10, c[0x3][0x34b] ;  /* 0x00c06960ff0a77ac */ /* 0x000ee20008000000 */
[----:B0-----:R-:W-:-:S02]  /*267a0*/  IMAD.IADD R24, R10, 0x1, R17 ;  /* 0x000000010a187824 */ /* 0x001fc400078e0211 */
[----:B------:R-:W-:Y:S01]  /*267b0*/  @P0 LOP3.LUT R40, R40, 0x20000000, RZ, 0xfc, !PT ;  /* 0x2000000028280812 */ /* 0x000fe200078efcff */
[----:B------:R-:W0:Y:S02]  /*267c0*/  LDCU.U8 UR9, c[0x3][0x34a] ;  /* 0x00c06940ff0977ac */ /* 0x000e240008000000 */
[----:B------:R-:W-:Y:S02]  /*267d0*/  ISETP.GE.AND P0, PT, R24, RZ, PT ;  /* 0x000000ff1800720c */ /* 0x000fe40003f06270 */
[----:B------:R-:W-:Y:S01]  /*267e0*/  VIMNMX R24, PT, PT, R11, R24, PT ;  /* 0x000000180b187248 */ /* 0x000fe20003fe0100 */
[----:B-1----:R-:W-:-:S03]  /*267f0*/  IMAD.IADD R23, R7, 0x1, R16 ;  /* 0x0000000107177824 */ /* 0x002fc600078e0210 */
[----:B------:R-:W-:Y:S01]  /*26800*/  SEL R24, R24, RZ, P0 ;  /* 0x000000ff18187207 */ /* 0x000fe20000000000 */
[----:B------:R-:W-:Y:S01]  /*26810*/  IMAD R25, R25, UR8, R26 ;  /* 0x0000000819197c24 */ /* 0x000fe2000f8e021a */
[----:B------:R-:W-:Y:S02]  /*26820*/  ISETP.GE.AND P0, PT, R23, RZ, PT ;  /* 0x000000ff1700720c */ /* 0x000fe40003f06270 */
[----:B------:R-:W-:Y:S01]  /*26830*/  VIMNMX R23, PT, PT, R12, R23, PT ;  /* 0x000000170c177248 */ /* 0x000fe20003fe0100 */
[----:B---3--:R-:W1:Y:S03]  /*26840*/  I2F.S8 R26, UR10 ;  /* 0x0000000a001a7d06 */ /* 0x008e660008001400 */
[----:B------:R-:W-:Y:S02]  /*26850*/  SEL R23, R23, RZ, P0 ;  /* 0x000000ff17177207 */ /* 0x000fe40000000000 */
[----:B------:R-:W-:Y:S01]  /*26860*/  IADD3 R16, P0, PT, R25, UR4, RZ ;  /* 0x0000000419107c10 */ /* 0x000fe2000ff1e0ff */
[----:B------:R-:W-:-:S03]  /*26870*/  IMAD R47, R47, UR8, R52 ;  /* 0x000000082f2f7c24 */ /* 0x000fc6000f8e0234 */
[----:B------:R-:W-:Y:S02]  /*26880*/  LEA.HI.X.SX32 R17, R25, UR5, 0x1, P0 ;  /* 0x0000000519117c11 */ /* 0x000fe400080f0eff */
[----:B0-----:R-:W0:Y:S01]  /*26890*/  I2F.S8 R25, UR9 ;  /* 0x0000000900197d06 */ /* 0x001e220008001400 */
[C---:B------:R-:W-:Y:S01]  /*268a0*/  IADD3 R32, P0, PT, R47.reuse, UR4, RZ ;  /* 0x000000042f207c10 */ /* 0x040fe2000ff1e0ff */
[----:B------:R-:W3:Y:S01]  /*268b0*/  LDCU.U8 UR10, c[0x3][0x34d] ;  /* 0x00c069a0ff0a77ac */ /* 0x000ee20008000000 */
[----:B------:R4:W5:Y:S02]  /*268c0*/  LDG.E.U8 R53, desc[UR6][R16.64] ;  /* 0x0000000610357981 */ /* 0x000964000c1e1100 */
[----:B------:R-:W-:Y:S01]  /*268d0*/  LEA.HI.X.SX32 R33, R47, UR5, 0x1, P0 ;  /* 0x000000052f217c11 */ /* 0x000fe200080f0eff */
[CC--:B-1----:R-:W-:Y:S01]  /*268e0*/  FMUL R47, R13.reuse, R26.reuse ;  /* 0x0000001a0d2f7220 */ /* 0x0c2fe20000400000 */
[C---:B------:R-:W-:Y:S01]  /*268f0*/  FMUL R52, R0.reuse, R26 ;  /* 0x0000001a00347220 */ /* 0x040fe20000400000 */
[----:B------:R-:W1:Y:S02]  /*26900*/  LDCU.U8 UR9, c[0x3][0x34c] ;  /* 0x00c06980ff0977ac */ /* 0x000e640008000000 */
[----:B------:R2:W5:Y:S01]  /*26910*/  LDG.E.U8 R58, desc[UR6][R32.64] ;  /* 0x00000006203a7981 */ /* 0x000562000c1e1100 */
[-C--:B0-----:R-:W-:Y:S01]  /*26920*/  FFMA R47, R0, R25.reuse, R47 ;  /* 0x00000019002f7223 */ /* 0x081fe2000000002f */
[----:B------:R-:W-:-:S03]  /*26930*/  FFMA R52, R13, R25, -R52 ;  /* 0x000000190d347223 */ /* 0x000fc60000000834 */
[----:B------:R-:W-:-:S06]  /*26940*/  FADD R25, R47, 0.5 ;  /* 0x3f0000002f197421 */ /* 0x000fcc0000000000 */
[----:B------:R-:W4:Y:S02]  /*26950*/  F2I.TRUNC.NTZ R25, R25 ;  /* 0x0000001900197305 */ /* 0x000f24000020f100 */
[----:B----4-:R-:W-:-:S05]  /*26960*/  IMAD.IADD R16, R10, 0x1, R25 ;  /* 0x000000010a107824 */ /* 0x010fca00078e0219 */
[----:B------:R-:W-:Y:S02]  /*26970*/  ISETP.GE.AND P0, PT, R16, RZ, PT ;  /* 0x000000ff1000720c */ /* 0x000fe40003f06270 */
[----:B------:R-:W-:Y:S01]  /*26980*/  VIMNMX R47, PT, PT, R11, R16, PT ;  /* 0x000000100b2f7248 */ /* 0x000fe20003fe0100 */
[----:B------:R-:W-:-:S06]  /*26990*/  FADD R16, R52, 0.5 ;  /* 0x3f00000034107421 */ /* 0x000fcc0000000000 */
[----:B------:R-:W0:Y:S01]  /*269a0*/  F2I.TRUNC.NTZ R16, R16 ;  /* 0x0000001000107305 */ /* 0x000e22000020f100 */
[----:B------:R-:W-:-:S07]  /*269b0*/  SEL R47, R47, RZ, P0 ;  /* 0x000000ff2f2f7207 */ /* 0x000fce0000000000 */
[----:B---3--:R-:W3:Y:S01]  /*269c0*/  I2F.S8 R25, UR10 ;  /* 0x0000000a00197d06 */ /* 0x008ee20008001400 */
        /* <DEDUP_REMOVED lines=163> */
[----:B-----5:R-:W-:Y:S01]  /*27400*/  ISETP.GE.U32.AND P0, PT, R53, R58, PT ;  /* 0x0000003a3500720c */ /* 0x020fe20003f06070 */
        /* <DEDUP_REMOVED lines=20> */
[----:B---3--:R-:W-:Y:S01]  /*27550*/  I2F.S8 R20, UR9 ;  /* 0x0000000900147d06 */ /* 0x008fe20008001400 */
[----:B------:R-:W0:Y:S01]  /*27560*/  LDCU.U8 UR9, c[0x3][0x35c] ;  /* 0x00c06b80ff0977ac */ /* 0x000e220008000000 */
[----:B------:R3:W4:Y:S01]  /*27570*/  LDG.E.U8 R53, desc[UR6][R16.64] ;  /* 0x0000000610357981 */ /* 0x000722000c1e1100 */
[----:B------:R-:W-:-:S05]  /*27580*/  LEA.HI.X.SX32 R19, R42, UR5, 0x1, P0 ;  /* 0x000000052a137c11 */ /* 0x000fca00080f0eff */
[----:B-1----:R-:W1:Y:S01]  /*27590*/  I2F.S8 R42, UR10 ;  /* 0x0000000a002a7d06 */ /* 0x002e620008001400 */
[----:B------:R5:W4:Y:S01]  /*275a0*/  LDG.E.U8 R58, desc[UR6][R18.64] ;  /* 0x00000006123a7981 */ /* 0x000b22000c1e1100 */
[-C--:B-1----:R-:W-:Y:S01]  /*275b0*/  FMUL R49, R13, R42.reuse ;  /* 0x0000002a0d317220 */ /* 0x082fe20000400000 */
[----:B------:R-:W-:-:S03]  /*275c0*/  FMUL R60, R0, R42 ;  /* 0x0000002a003c7220 */ /* 0x000fc60000400000 */
[-C--:B------:R-:W-:Y:S01]  /*275d0*/  FFMA R49, R0, R20.reuse, R49 ;  /* 0x0000001400317223 */ /* 0x080fe20000000031 */
[----:B------:R-:W-:-:S03]  /*275e0*/  FFMA R60, R13, R20, -R60 ;  /* 0x000000140d3c7223 */ /* 0x000fc6000000083c */
[----:B------:R-:W-:Y:S01]  /*275f0*/  FADD R49, R49, 0.5 ;  /* 0x3f00000031317421 */ /* 0x000fe20000000000 */
[----:B------:R-:W-:-:S05]  /*27600*/  FADD R60, R60, 0.5 ;  /* 0x3f0000003c3c7421 */ /* 0x000fca0000000000 */
[----:B------:R-:W3:Y:S01]  /*27610*/  F2I.TRUNC.NTZ R49, R49 ;  /* 0x0000003100317305 */ /* 0x000ee2000020f100 */
[----:B------:R-:W1:Y:S07]  /*27620*/  LDCU.U8 UR10, c[0x3][0x35d] ;  /* 0x00c06ba0ff0a77ac */ /* 0x000e6e0008000000 */
        /* <DEDUP_REMOVED lines=8> */
[----:B-1----:R-:W5:Y:S08]  /*276b0*/  I2F.S8 R17, UR10 ;  /* 0x0000000a00117d06 */ /* 0x002f700008001400 */
[----:B------:R-:W0:Y:S01]  /*276c0*/  I2F.S8 R16, UR9 ;  /* 0x0000000900107d06 */ /* 0x000e220008001400 */
[-C--:B-----5:R-:W-:Y:S01]  /*276d0*/  FMUL R18, R0, R17.reuse ;  /* 0x0000001100127220 */ /* 0x0a0fe20000400000 */
        /* <DEDUP_REMOVED lines=44> */
[----:B---3--:R-:W-:Y:S01]  /*279a0*/  IMAD.IADD R15, R7, 0x1, R46 ;  /* 0x00000001070f7824 */ /* 0x008fe200078e022e */
[----:B-1----:R-:W0:Y:S02]  /*279b0*/  I2F.S8 R16, UR10 ;  /* 0x0000000a00107d06 */ /* 0x002e240008001400 */
[----:B------:R-:W-:Y:S02]  /*279c0*/  SEL R45, R45, RZ, P0 ;  /* 0x000000ff2d2d7207 */ /* 0x000fe40000000000 */
[----:B------:R-:W-:Y:S02]  /*279d0*/  ISETP.GE.AND P0, PT, R15, RZ, PT ;  /* 0x000000ff0f00720c */ /* 0x000fe40003f06270 */
[----:B------:R-:W-:-:S02]  /*279e0*/  VIMNMX R56, PT, PT, R12, R15, PT ;  /* 0x0000000f0c387248 */ /* 0x000fc40003fe0100 */
[----:B------:R-:W1:Y:S01]  /*279f0*/  I2F.S8 R15, UR9 ;  /* 0x00000009000f7d06 */ /* 0x000e620008001400 */
[----:B0-----:R-:W-:-:S04]  /*27a00*/  FMUL R17, R13, R16 ;  /* 0x000000100d117220 */ /* 0x001fc80000400000 */
[----:B-1----:R-:W-:-:S04]  /*27a10*/  FFMA R17, R0, R15, R17 ;  /* 0x0000000f00117223 */ /* 0x002fc80000000011 */
[----:B------:R-:W-:Y:S01]  /*27a20*/  FADD R17, R17, 0.5 ;  /* 0x3f00000011117421 */ /* 0x000fe20000000000 */
[----:B------:R-:W-:-:S05]  /*27a30*/  SEL R56, R56, RZ, P0 ;  /* 0x000000ff38387207 */ /* 0x000fca0000000000 */
[----:B------:R-:W0:Y:S01]  /*27a40*/  F2I.TRUNC.NTZ R17, R17 ;  /* 0x0000001100117305 */ /* 0x000e22000020f100 */
[----:B------:R-:W-:Y:S01]  /*27a50*/  FMUL R18, R0, R16 ;  /* 0x0000001000127220 */ /* 0x000fe20000400000 */
[----:B------:R-:W-:-:S03]  /*27a60*/  LOP3.LUT R40, R40, 0xffbfffff, RZ, 0xc0, !PT ;  /* 0xffbfffff28287812 */ /* 0x000fc600078ec0ff */
[----:B------:R-:W-:Y:S01]  /*27a70*/  FFMA R18, R13, R15, -R18 ;  /* 0x0000000f0d127223 */ /* 0x000fe20000000812 */
        /* <DEDUP_REMOVED lines=18> */
[----:B-1----:R-:W0:Y:S01]  /*27ba0*/  I2F.S8 R23, UR10 ;  /* 0x0000000a00177d06 */ /* 0x002e220008001400 */
[C---:B------:R-:W-:Y:S02]  /*27bb0*/  IADD3 R18, P0, PT, R47.reuse, UR4, RZ ;  /* 0x000000042f127c10 */ /* 0x040fe4000ff1e0ff */
[----:B------:R1:W4:Y:S02]  /*27bc0*/  LDG.E.U8 R53, desc[UR6][R16.64] ;  /* 0x0000000610357981 */ /* 0x000324000c1e1100 */
[----:B------:R-:W-:-:S03]  /*27bd0*/  LEA.HI.X.SX32 R19, R47, UR5, 0x1, P0 ;  /* 0x000000052f137c11 */ /* 0x000fc600080f0eff */
[----:B---3--:R-:W3:Y:S01]  /*27be0*/  I2F.S8 R15, UR9 ;  /* 0x00000009000f7d06 */ /* 0x008ee20008001400 */
[----:B------:R-:W5:Y:S01]  /*27bf0*/  LDCU.U8 UR10, c[0x3][0x369] ;  /* 0x00c06d20ff0a77ac */ /* 0x000f620008000000 */
[----:B------:R5:W4:Y:S01]  /*27c00*/  LDG.E.U8 R58, desc[UR6][R18.64] ;  /* 0x00000006123a7981 */ /* 0x000b22000c1e1100 */
[----:B------:R-:W5:Y:S01]  /*27c10*/  LDCU.U8 UR9, c[0x3][0x368] ;  /* 0x00c06d00ff0977ac */ /* 0x000f620008000000 */
[-C--:B0-----:R-:W-:Y:S01]  /*27c20*/  FMUL R24, R0, R23.reuse ;  /* 0x0000001700187220 */ /* 0x081fe20000400000 */
[----:B------:R-:W-:-:S04]  /*27c30*/  FMUL R23, R13, R23 ;  /* 0x000000170d177220 */ /* 0x000fc80000400000 */
[----:B---3--:R-:W-:-:S04]  /*27c40*/  FFMA R23, R0, R15, R23 ;  /* 0x0000000f00177223 */ /* 0x008fc80000000017 */
[----:B------:R-:W-:Y:S01]  /*27c50*/  FADD R23, R23, 0.5 ;  /* 0x3f00000017177421 */ /* 0x000fe20000000000 */
[----:B------:R-:W-:-:S05]  /*27c60*/  FFMA R24, R13, R15, -R24 ;  /* 0x0000000f0d187223 */ /* 0x000fca0000000818 */
[----:B------:R-:W1:Y:S01]  /*27c70*/  F2I.TRUNC.NTZ R23, R23 ;  /* 0x0000001700177305 */ /* 0x000e62000020f100 */
[----:B------:R-:W-:-:S07]  /*27c80*/  FADD R24, R24, 0.5 ;  /* 0x3f00000018187421 */ /* 0x000fce0000000000 */
[----:B------:R-:W0:Y:S01]  /*27c90*/  F2I.TRUNC.NTZ R24, R24 ;  /* 0x0000001800187305 */ /* 0x000e22000020f100 */
[----:B-1----:R-:W-:-:S07]  /*27ca0*/  IMAD.IADD R16, R10, 0x1, R23 ;  /* 0x000000010a107824 */ /* 0x002fce00078e0217 */
[----:B-----5:R-:W1:Y:S01]  /*27cb0*/  I2F.S8 R17, UR10 ;  /* 0x0000000a00117d06 */ /* 0x020e620008001400 */
[----:B------:R-:W-:Y:S02]  /*27cc0*/  ISETP.GE.AND P0, PT, R16, RZ, PT ;  /* 0x000000ff1000720c */ /* 0x000fe40003f06270 */
[----:B------:R-:W-:Y:S01]  /*27cd0*/  VIMNMX R16, PT, PT, R11, R16, PT ;  /* 0x000000100b107248 */ /* 0x000fe20003fe0100 */
[----:B0-----:R-:W-:-:S03]  /*27ce0*/  IMAD.IADD R15, R7, 0x1, R24 ;  /* 0x00000001070f7824 */ /* 0x001fc600078e0218 */
[----:B------:R-:W-:Y:S02]  /*27cf0*/  SEL R18, R16, RZ, P0 ;  /* 0x000000ff10127207 */ /* 0x000fe40000000000 */
[----:B------:R-:W0:Y:S01]  /*27d00*/  I2F.S8 R16, UR9 ;  /* 0x0000000900107d06 */ /* 0x000e220008001400 */
[----:B------:R-:W-:Y:S02]  /*27d10*/  ISETP.GE.AND P0, PT, R15, RZ, PT ;  /* 0x000000ff0f00720c */ /* 0x000fe40003f06270 */
[----:B------:R-:W-:-:S04]  /*27d20*/  VIMNMX R15, PT, PT, R12, R15, PT ;  /* 0x0000000f0c0f7248 */ /* 0x000fc80003fe0100 */
[----:B------:R-:W-:Y:S02]  /*27d30*/  SEL R15, R15, RZ, P0 ;  /* 0x000000ff0f0f7207 */ /* 0x000fe40000000000 */
[----:B------:R-:W-:Y:S02]  /*27d40*/  LOP3.LUT R40, R40, 0xffdfffff, RZ, 0xc0, !PT ;  /* 0xffdfffff28287812 */ /* 0x000fe400078ec0ff */
[----:B--2---:R-:W-:Y:S01]  /*27d50*/  ISETP.GE.U32.AND P0, PT, R22, R55, PT ;  /* 0x000000371600720c */ /* 0x004fe20003f06070 */
[-C--:B-1----:R-:W-:Y:S01]  /*27d60*/  FMUL R22, R0, R17.reuse ;  /* 0x0000001100167220 */ /* 0x082fe20000400000 */
[----:B------:R-:W-:-:S04]  /*27d70*/  FMUL R17, R13, R17 ;  /* 0x000000110d117220 */ /* 0x000fc80000400000 */
[----:B0-----:R-:W-:-:S04]  /*27d80*/  FFMA R17, R0, R16, R17 ;  /* 0x0000001000117223 */ /* 0x001fc80000000011 */
        /* <DEDUP_REMOVED lines=47> */
[----:B------:R-:W-:Y:S02]  /*28080*/  SEL R52, R52, RZ, P0 ;  /* 0x000000ff34347207 */ /* 0x000fe40000000000 */
[----:B----4-:R-:W-:Y:S01]  /*28090*/  ISETP.GE.U32.AND P0, PT, R53, R58, PT ;  /* 0x0000003a3500720c */ /* 0x010fe20003f06070 */
        /* <DEDUP_REMOVED lines=12> */
[----:B-1----:R-:W-:Y:S02]  /*28160*/  IMAD.IADD R17, R7, 0x1, R16 ;  /* 0x0000000107117824 */ /* 0x002fe400078e0210 */
[----:B------:R-:W-:Y:S01]  /*28170*/  IMAD R27, R28, UR8, R27 ;  /* 0x000000081c1b7c24 */ /* 0x000fe2000f8e021b */
[----:B------:R-:W-:Y:S02]  /*28180*/  SEL R26, R26, RZ, P0 ;  /* 0x000000ff1a1a7207 */ /* 0x000fe40000000000 */
[----:B------:R-:W-:-:S02]  /*28190*/  ISETP.GE.AND P0, PT, R17, RZ, PT ;  /* 0x000000ff1100720c */ /* 0x000fc40003f06270 */
[----:B------:R-:W-:Y:S01]  /*281a0*/  VIMNMX R25, PT, PT, R12, R17, PT ;  /* 0x000000110c197248 */ /* 0x000fe20003fe0100 */
[----:B------:R-:W1:Y:S01]  /*281b0*/  LDCU.U8 UR9, c[0x3][0x36e] ;  /* 0x00c06dc0ff0977ac */ /* 0x000e620008000000 */
[----:B------:R-:W-:Y:S02]  /*281c0*/  IMAD R41, R41, UR8, R44 ;  /* 0x0000000829297c24 */ /* 0x000fe4000f8e022c */
[----:B------:R-:W-:Y:S02]  /*281d0*/  SEL R25, R25, RZ, P0 ;  /* 0x000000ff19197207 */ /* 0x000fe40000000000 */
[----:B------:R-:W-:-:S04]  /*281e0*/  IADD3 R16, P0, PT, R27, UR4, RZ ;  /* 0x000000041b107c10 */ /* 0x000fc8000ff1e0ff */
[----:B------:R-:W-:Y:S02]  /*281f0*/  LEA.HI.X.SX32 R17, R27, UR5, 0x1, P0 ;  /* 0x000000051b117c11 */ /* 0x000fe400080f0eff */
[----:B------:R-:W-:-:S03]  /*28200*/  IADD3 R22, P0, PT, R41, UR4, RZ ;  /* 0x0000000429167c10 */ /* 0x000fc6000ff1e0ff */
[----:B------:R3:W4:Y:S01]  /*28210*/  LDG.E.U8 R28, desc[UR6][R16.64] ;  /* 0x00000006101c7981 */ /* 0x000722000c1e1100 */
[----:B------:R-:W-:Y:S02]  /*28220*/  LEA.HI.X.SX32 R23, R41, UR5, 0x1, P0 ;  /* 0x0000000529177c11 */ /* 0x000fe400080f0eff */
[----:B0-----:R-:W0:Y:S03]  /*28230*/  I2F.S8 R41, UR10 ;  /* 0x0000000a00297d06 */ /* 0x001e260008001400 */
[----:B------:R5:W4:Y:S05]  /*28240*/  LDG.E.U8 R53, desc[UR6][R22.64] ;  /* 0x0000000616357981 */ /* 0x000b2a000c1e1100 */
        /* <DEDUP_REMOVED lines=53> */
[----:B------:R-:W-:-:S02]  /*285a0*/  IMAD R33, R33, UR8, R48 ;  /* 0x0000000821217c24 */ /* 0x000fc4000f8e0230 */
[----:B------:R-:W-:Y:S01]  /*285b0*/  IMAD R42, R42, UR8, R51 ;  /* 0x000000082a2a7c24 */ /* 0x000fe2000f8e0233 */
        /* <DEDUP_REMOVED lines=15> */
[----:B------:R-:W-:-:S04]  /*286b0*/  VIMNMX R31, PT, PT, R12, R17, PT ;  /* 0x000000110c1f7248 */ /* 0x000fc80003fe0100 */
[----:B------:R-:W-:Y:S02]  /*286c0*/  SEL R31, R31, RZ, P0 ;  /* 0x000000ff1f1f7207 */ /* 0x000fe40000000000 */
[----:B------:R-:W-:-:S04]  /*286d0*/  IADD3 R16, P0, PT, R33, UR4, RZ ;  /* 0x0000000421107c10 */ /* 0x000fc8000ff1e0ff */
[----:B------:R-:W-:Y:S02]  /*286e0*/  LEA.HI.X.SX32 R17, R33, UR5, 0x1, P0 ;  /* 0x0000000521117c11 */ /* 0x000fe400080f0eff */
[C---:B-1----:R-:W-:Y:S01]  /*286f0*/  IADD3 R22, P0, PT, R42.reuse, UR4, RZ ;  /* 0x000000042a167c10 */ /* 0x042fe2000ff1e0ff */
[----:B------:R-:W0:Y:S02]  /*28700*/  I2F.S8 R33, UR10 ;  /* 0x0000000a00217d06 */ /* 0x000e240008001400 */
[----:B------:R1:W3:Y:S01]  /*28710*/  LDG.E.U8 R29, desc[UR6][R16.64] ;  /* 0x00000006101d7981 */ /* 0x0002e2000c1e1100 */
[----:B------:R-:W-:-:S05]  /*28720*/  LEA.HI.X.SX32 R23, R42, UR5, 0x1, P0 ;  /* 0x000000052a177c11 */ /* 0x000fca00080f0eff */
[----:B------:R5:W3:Y:S01]  /*28730*/  LDG.E.U8 R48, desc[UR6][R22.64] ;  /* 0x0000000616307981 */ /* 0x000ae2000c1e1100 */
[----:B------:R-:W1:Y:S01]  /*28740*/  I2F.S8 R32, UR9 ;  /* 0x0000000900207d06 */ /* 0x000e620008001400 */
        /* <DEDUP_REMOVED lines=8> */
[----:B------:R-:W5:Y:S01]  /*287d0*/  LDCU.U8 UR10, c[0x3][0x377] ;  /* 0x00c06ee0ff0a77ac */ /* 0x000f620008000000 */
[----:B------:R-:W4:Y:S01]  /*287e0*/  LDCU.U8 UR9, c[0x3][0x376] ;  /* 0x00c06ec0ff0977ac */ /* 0x000f220008000000 */
[----:B0-----:R-:W-:-:S05]  /*287f0*/  IMAD.IADD R16, R10, 0x1, R51 ;  /* 0x000000010a107824 */ /* 0x001fca00078e0233 */
[----:B------:R-:W-:Y:S02]  /*28800*/  ISETP.GE.AND P0, PT, R16, RZ, PT ;  /* 0x000000ff1000720c */ /* 0x000fe40003f06270 */
[----:B------:R-:W-:Y:S01]  /*28810*/  VIMNMX R33, PT, PT, R11, R16, PT ;  /* 0x000000100b217248 */ /* 0x000fe20003fe0100 */
[----:B-1----:R-:W-:Y:S02]  /*28820*/  IMAD.IADD R17, R7, 0x1, R42 ;  /* 0x0000000107117824 */ /* 0x002fe400078e022a */
[----:B------:R-:W-:Y:S01]  /*28830*/  IMAD R20, R49, UR8, R20 ;  /* 0x0000000831147c24 */ /* 0x000fe2000f8e0214 */
[----:B------:R-:W-:Y:S02]  /*28840*/  SEL R33, R33, RZ, P0 ;  /* 0x000000ff21217207 */ /* 0x000fe40000000000 */
[----:B------:R-:W-:Y:S02]  /*28850*/  ISETP.GE.AND P0, PT, R17, RZ, PT ;  /* 0x000000ff1100720c */ /* 0x000fe40003f06270 */
[----:B------:R-:W-:Y:S01]  /*28860*/  VIMNMX R32, PT, PT, R12, R17, PT ;  /* 0x000000110c207248 */ /* 0x000fe20003fe0100 */
[----:B-----5:R-:W0:Y:S03]  /*28870*/  I2F.S8 R22, UR10 ;  /* 0x0000000a00167d06 */ /* 0x020e260008001400 */
[----:B------:R-:W-:-:S02]  /*28880*/  SEL R32, R32, RZ, P0 ;  /* 0x000000ff20207207 */ /* 0x000fc40000000000 */
[----:B------:R-:W-:-:S04]  /*28890*/  IADD3 R16, P0, PT, R20, UR4, RZ ;  /* 0x0000000414107c10 */ /* 0x000fc8000ff1e0ff */
[----:B------:R-:W-:Y:S02]  /*288a0*/  LEA.HI.X.SX32 R17, R20, UR5, 0x1, P0 ;  /* 0x0000000514117c11 */ /* 0x000fe400080f0eff */
[----:B----4-:R-:W1:Y:S01]  /*288b0*/  I2F.S8 R20, UR9 ;  /* 0x0000000900147d06 */ /* 0x010e620008001400 */
[----:B------:R-:W4:Y:S01]  /*288c0*/  LDCU.U8 UR10, c[0x3][0x365] ;  /* 0x00c06ca0ff0a77ac */ /* 0x000f220008000000 */
[----:B------:R-:W-:Y:S01]  /*288d0*/  IMAD R56, R45, UR8, R56 ;  /* 0x000000082d387c24 */ /* 0x000fe2000f8e0238 */
[----:B------:R5:W3:Y:S01]  /*288e0*/  LDG.E.U8 R49, desc[UR6][R16.64] ;  /* 0x0000000610317981 */ /* 0x000ae2000c1e1100 */
[CC--:B0-----:R-:W-:Y:S01]  /*288f0*/  FMUL R23, R13.reuse, R22.reuse ;  /* 0x000000160d177220 */ /* 0x0c1fe20000400000 */
[C---:B------:R-:W-:Y:S01]  /*28900*/  FMUL R42, R0.reuse, R22 ;  /* 0x00000016002a7220 */ /* 0x040fe20000400000 */
[----:B------:R-:W0:Y:S02]  /*28910*/  LDCU.U8 UR9, c[0x3][0x364] ;  /* 0x00c06c80ff0977ac */ /* 0x000e240008000000 */
[-C--:B-1----:R-:W-:Y:S01]  /*28920*/  FFMA R23, R0, R20.reuse, R23 ;  /* 0x0000001400177223 */ /* 0x082fe20000000017 */
[----:B------:R-:W-:-:S03]  /*28930*/  FFMA R42, R13, R20, -R42 ;  /* 0x000000140d2a7223 */ /* 0x000fc6000000082a */
[----:B------:R-:W-:Y:S01]  /*28940*/  FADD R23, R23, 0.5 ;  /* 0x3f00000017177421 */ /* 0x000fe20000000000 */
[----:B------:R-:W-:-:S05]  /*28950*/  FADD R22, R42, 0.5 ;  /* 0x3f0000002a167421 */ /* 0x000fca0000000000 */
[----:B------:R-:W1:Y:S08]  /*28960*/  F2I.TRUNC.NTZ R23, R23 ;  /* 0x0000001700177305 */ /* 0x000e70000020f100 */
[----:B------:R-:W5:Y:S01]  /*28970*/  F2I.TRUNC.NTZ R22, R22 ;  /* 0x0000001600167305 */ /* 0x000f62000020f100 */
[----:B-1----:R-:W-:-:S05]  /*28980*/  IMAD.IADD R20, R10, 0x1, R23 ;  /* 0x000000010a147824 */ /* 0x002fca00078e0217 */
[----:B------:R-:W-:Y:S02]  /*28990*/  ISETP.GE.AND P0, PT, R20, RZ, PT ;  /* 0x000000ff1400720c */ /* 0x000fe40003f06270 */
[----:B------:R-:W-:Y:S01]  /*289a0*/  VIMNMX R45, PT, PT, R11, R20, PT ;  /* 0x000000140b2d7248 */ /* 0x000fe20003fe0100 */
[----:B-----5:R-:W-:Y:S01]  /*289b0*/  IMAD.IADD R17, R7, 0x1, R22 ;  /* 0x0000000107117824 */ /* 0x020fe200078e0216 */
[----:B----4-:R-:W1:Y:S01]  /*289c0*/  I2F.S8 R20, UR10 ;  /* 0x0000000a00147d06 */ /* 0x010e620008001400 */
[----:B------:R-:W4:Y:S01]  /*289d0*/  LDCU.U8 UR10, c[0x3][0x367] ;  /* 0x00c06ce0ff0a77ac */ /* 0x000f220008000000 */
[----:B------:R-:W-:Y:S02]  /*289e0*/  SEL R45, R45, RZ, P0 ;  /* 0x000000ff2d2d7207 */ /* 0x000fe40000000000 */
[----:B------:R-:W-:Y:S02]  /*289f0*/  ISETP.GE.AND P0, PT, R17, RZ, PT ;  /* 0x000000ff1100720c */ /* 0x000fe40003f06270 */
[----:B------:R-:W-:-:S02]  /*28a00*/  VIMNMX R42, PT, PT, R12, R17, PT ;  /* 0x000000110c2a7248 */ /* 0x000fc40003fe0100 */
[----:B0-----:R-:W0:Y:S01]  /*28a10*/  I2F.S8 R17, UR9 ;  /* 0x0000000900117d06 */ /* 0x001e220008001400 */
[----:B------:R-:W5:Y:S01]  /*28a20*/  LDCU.U8 UR9, c[0x3][0x366] ;  /* 0x00c06cc0ff0977ac */ /* 0x000f620008000000 */
[----:B------:R-:W-:Y:S02]  /*28a30*/  SEL R42, R42, RZ, P0 ;  /* 0x000000ff2a2a7207 */ /* 0x000fe40000000000 */
[----:B------:R-:W-:Y:S01]  /*28a40*/  ISETP.GE.U32.AND P0, PT, R28, R53, PT ;  /* 0x000000351c00720c */ /* 0x000fe20003f06070 */
[-C--:B-1----:R-:W-:Y:S01]  /*28a50*/  FMUL R22, R0, R20.reuse ;  /* 0x0000001400167220 */ /* 0x082fe20000400000 */
[----:B------:R-:W-:Y:S01]  /*28a60*/  FMUL R23, R13, R20 ;  /* 0x000000140d177220 */ /* 0x000fe20000400000 */
[----:B------:R-:W-:Y:S01]  /*28a70*/  LOP3.LUT R40, R40, 0xfffdffff, RZ, 0xc0, !PT ;  /* 0xfffdffff28287812 */ /* 0x000fe200078ec0ff */
[----:B----4-:R-:W1:Y:S01]  /*28a80*/  I2F.S8 R20, UR10 ;  /* 0x0000000a00147d06 */ /* 0x010e620008001400 */
[----:B------:R-:W-:Y:S02]  /*28a90*/  IMAD R16, R21, UR8, R46 ;  /* 0x0000000815107c24 */ /* 0x000fe4000f8e022e */
[----:B0-----:R-:W-:-:S06]  /*28aa0*/  FFMA R21, R13, R17, -R22 ;  /* 0x000000110d157223 */ /* 0x001fcc0000000816 */
[----:B------:R-:W-:Y:S01]  /*28ab0*/  @P0 LOP3.LUT R40, R40, 0x20000, RZ, 0xfc, !PT ;  /* 0x0002000028280812 */ /* 0x000fe200078efcff */
[----:B-----5:R-:W0:Y:S01]  /*28ac0*/  I2F.S8 R22, UR9 ;  /* 0x0000000900167d06 */ /* 0x020e220008001400 */
[----:B------:R-:W-:Y:S02]  /*28ad0*/  FFMA R17, R0, R17, R23 ;  /* 0x0000001100117223 */ /* 0x000fe40000000017 */
[----:B------:R-:W-:Y:S01]  /*28ae0*/  LOP3.LUT R40, R40, 0xfffeffff, RZ, 0xc0, !PT ;  /* 0xfffeffff28287812 */ /* 0x000fe200078ec0ff */
[----:B------:R-:W4:Y:S01]  /*28af0*/  LDCU.U8 UR10, c[0x3][0x379] ;  /* 0x00c06f20ff0a77ac */ /* 0x000f220008000000 */
[-C--:B-1----:R-:W-:Y:S01]  /*28b00*/  FMUL R28, R0, R20.reuse ;  /* 0x00000014001c7220 */ /* 0x082fe20000400000 */
[C---:B------:R-:W-:Y:S01]  /*28b10*/  FMUL R23, R13.reuse, R20 ;  /* 0x000000140d177220 */ /* 0x040fe20000400000 */
[----:B------:R-:W1:Y:S02]  /*28b20*/  LDCU.U8 UR9, c[0x3][0x378] ;  /* 0x00c06f00ff0977ac */ /* 0x000e640008000000 */
[----:B0-----:R-:W-:Y:S01]  /*28b30*/  FFMA R20, R13, R22, -R28 ;  /* 0x000000160d147223 */ /* 0x001fe2000000081c */
[----:B------:R-:W-:Y:S01]  /*28b40*/  IMAD R28, R24, UR8, R47 ;  /* 0x00000008181c7c24 */ /* 0x000fe2000f8e022f */
[----:B--2---:R-:W-:Y:S01]  /*28b50*/  ISETP.GE.U32.AND P0, PT, R19, R58, PT ;  /* 0x0000003a1300720c */ /* 0x004fe20003f06070 */
[----:B------:R-:W-:-:S12]  /*28b60*/  FFMA R19, R0, R22, R23 ;  /* 0x0000001600137223 */ /* 0x000fd80000000017 */
[----:B------:R-:W-:Y:S02]  /*28b70*/  @P0 LOP3.LUT R40, R40, 0x10000, RZ, 0xfc, !PT ;  /* 0x0001000028280812 */ /* 0x000fe400078efcff */
[----:B------:R-:W-:-:S04]  /*28b80*/  IADD3 R22, P0, PT, R56, UR4, RZ ;  /* 0x0000000438167c10 */ /* 0x000fc8000ff1e0ff */
[----:B------:R-:W-:-:S05]  /*28b90*/  LEA.HI.X.SX32 R23, R56, UR5, 0x1, P0 ;  /* 0x0000000538177c11 */ /* 0x000fca00080f0eff */
[----:B------:R0:W2:Y:S01]  /*28ba0*/  LDG.E.U8 R24, desc[UR6][R22.64] ;  /* 0x0000000616187981 */ /* 0x0000a2000c1e1100 */
[----:B----4-:R-:W4:Y:S08]  /*28bb0*/  I2F.S8 R47, UR10 ;  /* 0x0000000a002f7d06 */ /* 0x010f300008001400 */
[----:B-1----:R-:W1:Y:S01]  /*28bc0*/  I2F.S8 R46, UR9 ;  /* 0x00000009002e7d06 */ /* 0x002e620008001400 */
[-C--:B----4-:R-:W-:Y:S01]  /*28bd0*/  FMUL R56, R0, R47.reuse ;  /* 0x0000002f00387220 */ /* 0x090fe20000400000 */
[----:B------:R-:W-:-:S04]  /*28be0*/  FMUL R47, R13, R47 ;  /* 0x0000002f0d2f7220 */ /* 0x000fc80000400000 */
[-C--:B-1----:R-:W-:Y:S01]  /*28bf0*/  FFMA R47, R0, R46.reuse, R47 ;  /* 0x0000002e002f7223 */ /* 0x082fe2000000002f */
[----:B------:R-:W-:-:S03]  /*28c00*/  FFMA R56, R13, R46, -R56 ;  /* 0x0000002e0d387223 */ /* 0x000fc60000000838 */
[----:B------:R-:W-:Y:S01]  /*28c10*/  FADD R51, R47, 0.5 ;  /* 0x3f0000002f337421 */ /* 0x000fe20000000000 */
[----:B------:R-:W-:-:S05]  /*28c20*/  FADD R56, R56, 0.5 ;  /* 0x3f00000038387421 */ /* 0x000fca0000000000 */
[----:B------:R-:W1:Y:S01]  /*28c30*/  F2I.TRUNC.NTZ R51, R51 ;  /* 0x0000003300337305 */ /* 0x000e62000020f100 */
[----:B------:R-:W4:Y:S07]  /*28c40*/  LDCU.U8 UR10, c[0x3][0x37b] ;  /* 0x00c06f60ff0a77ac */ /* 0x000f2e0008000000 */
[----:B------:R-:W0:Y:S01]  /*28c50*/  F2I.TRUNC.NTZ R56, R56 ;  /* 0x0000003800387305 */ /* 0x000e22000020f100 */
[----:B------:R-:W5:Y:S01]  /*28c60*/  LDCU.U8 UR9, c[0x3][0x37a] ;  /* 0x00c06f40ff0977ac */ /* 0x000f620008000000 */
[----:B-1----:R-:W-:-:S05]  /*28c70*/  IMAD.IADD R46, R10, 0x1, R51 ;  /* 0x000000010a2e7824 */ /* 0x002fca00078e0233 */
[----:B------:R-:W-:Y:S02]  /*28c80*/  ISETP.GE.AND P0, PT, R46, RZ, PT ;  /* 0x000000ff2e00720c */ /* 0x000fe40003f06270 */
[----:B------:R-:W-:Y:S01]  /*28c90*/  VIMNMX R47, PT, PT, R11, R46, PT ;  /* 0x0000002e0b2f7248 */ /* 0x000fe20003fe0100 */
[----:B0-----:R-:W-:-:S03]  /*28ca0*/  IMAD.IADD R23, R7, 0x1, R56 ;  /* 0x0000000107177824 */ /* 0x001fc600078e0238 */
[----:B------:R-:W-:Y:S02]  /*28cb0*/  SEL R47, R47, RZ, P0 ;  /* 0x000000ff2f2f7207 */ /* 0x000fe40000000000 */
[----:B------:R-:W-:Y:S02]  /*28cc0*/  ISETP.GE.AND P0, PT, R23, RZ, PT ;  /* 0x000000ff1700720c */ /* 0x000fe40003f06270 */
[----:B------:R-:W-:Y:S02]  /*28cd0*/  VIMNMX R46, PT, PT, R12, R23, PT ;  /* 0x000000170c2e7248 */ /* 0x000fe40003fe0100 */
[----:B----4-:R-:W0:Y:S08]  /*28ce0*/  I2F.S8 R23, UR10 ;  /* 0x0000000a00177d06 */ /* 0x010e300008001400 */
[----:B-----5:R-:W1:Y:S01]  /*28cf0*/  I2F.S8 R22, UR9 ;  /* 0x0000000900167d06 */ /* 0x020e620008001400 */
[----:B------:R-:W-:Y:S01]  /*28d00*/  IMAD R52, R43, UR8, R52 ;  /* 0x000000082b347c24 */ /* 0x000fe2000f8e0234 */
[----:B------:R-:W-:-:S02]  /*28d10*/  SEL R46, R46, RZ, P0 ;  /* 0x000000ff2e2e7207 */ /* 0x000fc40000000000 */
[----:B------:R-:W-:Y:S01]  /*28d20*/  LOP3.LUT R40, R40, 0xffff7fff, RZ, 0xc0, !PT ;  /* 0xffff7fff28287812 */ /* 0x000fe200078ec0ff */
[----:B------:R-:W4:Y:S01]  /*28d30*/  LDCU.U8 UR10, c[0x3][0x37d] ;  /* 0x00c06fa0ff0a77ac */ /* 0x000f220008000000 */
[----:B0-----:R-:W-:Y:S01]  /*28d40*/  FMUL R43, R13, R23 ;  /* 0x000000170d2b7220 */ /* 0x001fe20000400000 */
[----:B---3--:R-:W-:Y:S01]  /*28d50*/  ISETP.GE.U32.AND P0, PT, R29, R48, PT ;  /* 0x000000301d00720c */ /* 0x008fe20003f06070 */
[----:B------:R-:W0:Y:S02]  /*28d60*/  LDCU.U8 UR9, c[0x3][0x37c] ;  /* 0x00c06f80ff0977ac */ /* 0x000e240008000000 */
[----:B-1----:R-:W-:-:S04]  /*28d70*/  FFMA R43, R0, R22, R43 ;  /* 0x00000016002b7223 */ /* 0x002fc8000000002b */
[----:B------:R-:W-:-:S06]  /*28d80*/  FADD R29, R43, 0.5 ;  /* 0x3f0000002b1d7421 */ /* 0x000fcc0000000000 */
[----:B------:R-:W1:Y:S01]  /*28d90*/  F2I.TRUNC.NTZ R29, R29 ;  /* 0x0000001d001d7305 */ /* 0x000e62000020f100 */
[----:B------:R-:W-:Y:S01]  /*28da0*/  @P0 LOP3.LUT R40, R40, 0x8000, RZ, 0xfc, !PT ;  /* 0x0000800028280812 */ /* 0x000fe200078efcff */
[----:B-1----:R-:W-:-:S05]  /*28db0*/  IMAD.IADD R48, R10, 0x1, R29 ;  /* 0x000000010a307824 */ /* 0x002fca00078e021d */
[----:B------:R-:W-:Y:S02]  /*28dc0*/  ISETP.GE.AND P0, PT, R48, RZ, PT ;  /* 0x000000ff3000720c */ /* 0x000fe40003f06270 */
[----:B------:R-:W-:Y:S01]  /*28dd0*/  VIMNMX R43, PT, PT, R11, R48, PT ;  /* 0x000000300b2b7248 */ /* 0x000fe20003fe0100 */
[----:B------:R-:W-:-:S04]  /*28de0*/  FMUL R48, R0, R23 ;  /* 0x0000001700307220 */ /* 0x000fc80000400000 */
[----:B------:R-:W-:Y:S01]  /*28df0*/  FFMA R48, R13, R22, -R48 ;  /* 0x000000160d307223 */ /* 0x000fe20000000830 */
[----:B------:R-:W-:Y:S02]  /*28e00*/  SEL R43, R43, RZ, P0 ;  /* 0x000000ff2b2b7207 */ /* 0x000fe40000000000 */
[----:B------:R-:W-:Y:S01]  /*28e10*/  IADD3 R22, P0, PT, R28, UR4, RZ ;  /* 0x000000041c167c10 */ /* 0x000fe2000ff1e0ff */
[----:B------:R-:W-:-:S03]  /*28e20*/  FADD R53, R48, 0.5 ;  /* 0x3f00000030357421 */ /* 0x000fc60000000000 */
[----:B------:R-:W-:Y:S02]  /*28e30*/  LEA.HI.X.SX32 R23, R28, UR5, 0x1, P0 ;  /* 0x000000051c177c11 */ /* 0x000fe400080f0eff */
[----:B------:R-:W1:Y:S01]  /*28e40*/  F2I.TRUNC.NTZ R28, R53 ;  /* 0x00000035001c7305 */ /* 0x000e62000020f100 */
[----:B------:R-:W-:Y:S02]  /*28e50*/  IMAD R25, R26, UR8, R25 ;  /* 0x000000081a197c24 */ /* 0x000fe4000f8e0219 */
[----:B------:R3:W5:Y:S01]  /*28e60*/  LDG.E.U8 R51, desc[UR6][R22.64] ;  /* 0x0000000616337981 */ /* 0x000762000c1e1100 */
[----:B-1----:R-:W-:-:S05]  /*28e70*/  IMAD.IADD R29, R7, 0x1, R28 ;  /* 0x00000001071d7824 */ /* 0x002fca00078e021c */
[----:B------:R-:W-:Y:S02]  /*28e80*/  ISETP.GE.AND P0, PT, R29, RZ, PT ;  /* 0x000000ff1d00720c */ /* 0x000fe40003f06270 */
[----:B------:R-:W-:Y:S01]  /*28e90*/  VIMNMX R48, PT, PT, R12, R29, PT ;  /* 0x0000001d0c307248 */ /* 0x000fe20003fe0100 */
[----:B----4-:R-:W1:Y:S03]  /*28ea0*/  I2F.S8 R53, UR10 ;  /* 0x0000000a00357d06 */ /* 0x010e660008001400 */
[----:B------:R-:W-:Y:S02]  /*28eb0*/  SEL R48, R48, RZ, P0 ;  /* 0x000000ff30307207 */ /* 0x000fe40000000000 */
[----:B------:R-:W-:-:S04]  /*28ec0*/  IADD3 R28, P0, PT, R52, UR4, RZ ;  /* 0x00000004341c7c10 */ /* 0x000fc8000ff1e0ff */
[----:B------:R-:W-:Y:S01]  /*28ed0*/  LEA.HI.X.SX32 R29, R52, UR5, 0x1, P0 ;  /* 0x00000005341d7c11 */ /* 0x000fe200080f0eff */
[----:B0-----:R-:W0:Y:S04]  /*28ee0*/  I2F.S8 R26, UR9 ;  /* 0x00000009001a7d06 */ /* 0x001e280008001400 */
[----:B------:R4:W5:Y:S01]  /*28ef0*/  LDG.E.U8 R52, desc[UR6][R28.64] ;  /* 0x000000061c347981 */ /* 0x000962000c1e1100 */
[-C--:B-1----:R-:W-:Y:S01]  /*28f00*/  FMUL R56, R0, R53.reuse ;  /* 0x0000003500387220 */ /* 0x082fe20000400000 */
[----:B------:R-:W-:-:S04]  /*28f10*/  FMUL R53, R13, R53 ;  /* 0x000000350d357220 */ /* 0x000fc80000400000 */
[-C--:B0-----:R-:W-:Y:S01]  /*28f20*/  FFMA R53, R0, R26.reuse, R53 ;  /* 0x0000001a00357223 */ /* 0x081fe20000000035 */
[----:B------:R-:W-:-:S03]  /*28f30*/  FFMA R56, R13, R26, -R56 ;  /* 0x0000001a0d387223 */ /* 0x000fc60000000838 */
[----:B------:R-:W-:Y:S01]  /*28f40*/  FADD R53, R53, 0.5 ;  /* 0x3f00000035357421 */ /* 0x000fe20000000000 */
[----:B------:R-:W-:-:S05]  /*28f50*/  FADD R56, R56, 0.5 ;  /* 0x3f00000038387421 */ /* 0x000fca0000000000 */
[----:B------:R-:W3:Y:S01]  /*28f60*/  F2I.TRUNC.NTZ R53, R53 ;  /* 0x0000003500357305 */ /* 0x000ee2000020f100 */
[----:B------:R-:W0:Y:S07]  /*28f70*/  LDCU.U8 UR10, c[0x3][0x37f] ;  /* 0x00c06fe0ff0a77ac */ /* 0x000e2e0008000000 */
[----:B------:R-:W1:Y:S01]  /*28f80*/  F2I.TRUNC.NTZ R56, R56 ;  /* 0x0000003800387305 */ /* 0x000e62000020f100 */
[----:B------:R-:W0:Y:S01]  /*28f90*/  LDCU.U8 UR9, c[0x3][0x37e] ;  /* 0x00c06fc0ff0977ac */ /* 0x000e220008000000 */
[----:B---3--:R-:W-:-:S05]  /*28fa0*/  IMAD.IADD R22, R10, 0x1, R53 ;  /* 0x000000010a167824 */ /* 0x008fca00078e0235 */
[----:B------:R-:W-:Y:S02]  /*28fb0*/  ISETP.GE.AND P0, PT, R22, RZ, PT ;  /* 0x000000ff1600720c */ /* 0x000fe40003f06270 */
[----:B------:R-:W-:Y:S01]  /*28fc0*/  VIMNMX R22, PT, PT, R11, R22, PT ;  /* 0x000000160b167248 */ /* 0x000fe20003fe0100 */
[----:B-1----:R-:W-:-:S03]  /*28fd0*/  IMAD.IADD R23, R7, 0x1, R56 ;  /* 0x0000000107177824 */ /* 0x002fc600078e0238 */
[----:B----4-:R-:W-:Y:S02]  /*28fe0*/  SEL R29, R22, RZ, P0 ;  /* 0x000000ff161d7207 */ /* 0x010fe40000000000 */
[----:B------:R-:W-:Y:S02]  /*28ff0*/  ISETP.GE.AND P0, PT, R23, RZ, PT ;  /* 0x000000ff1700720c */ /* 0x000fe40003f06270 */
[----:B------:R-:W-:Y:S02]  /*29000*/  VIMNMX R26, PT, PT, R12, R23, PT ;  /* 0x000000170c1a7248 */ /* 0x000fe40003fe0100 */
[----:B0-----:R-:W0:Y:S08]  /*29010*/  I2F.S8 R23, UR10 ;  /* 0x0000000a00177d06 */ /* 0x001e300008001400 */
[----:B------:R-:W1:Y:S01]  /*29020*/  I2F.S8 R22, UR9 ;  /* 0x0000000900167d06 */ /* 0x000e620008001400 */
[----:B------:R-:W-:Y:S01]  /*29030*/  IMAD R54, R54, UR8, R41 ;  /* 0x0000000836367c24 */ /* 0x000fe2000f8e0229 */
[----:B------:R-:W-:-:S02]  /*29040*/  SEL R26, R26, RZ, P0 ;  /* 0x000000ff1a1a7207 */ /* 0x000fc40000000000 */
[----:B------:R-:W-:Y:S01]  /*29050*/  LOP3.LUT R40, R40, 0xffffefff, RZ, 0xc0, !PT ;  /* 0xffffefff28287812 */ /* 0x000fe200078ec0ff */
[----:B------:R-:W3:Y:S01]  /*29060*/  LDCU.U8 UR10, c[0x3][0x381] ;  /* 0x00c07020ff0a77ac */ /* 0x000ee20008000000 */
[----:B0-----:R-:W-:Y:S01]  /*29070*/  FMUL R41, R13, R23 ;  /* 0x000000170d297220 */ /* 0x001fe20000400000 */
[----:B------:R-:W0:Y:S03]  /*29080*/  LDCU.U8 UR9, c[0x3][0x380] ;  /* 0x00c07000ff0977ac */ /* 0x000e260008000000 */
[----:B-1----:R-:W-:-:S04]  /*29090*/  FFMA R41, R0, R22, R41 ;  /* 0x0000001600297223 */ /* 0x002fc80000000029 */
[----:B------:R-:W-:-:S06]  /*290a0*/  FADD R41, R41, 0.5 ;  /* 0x3f00000029297421 */ /* 0x000fcc0000000000 */
[----:B------:R-:W1:Y:S01]  /*290b0*/  F2I.TRUNC.NTZ R41, R41 ;  /* 0x0000002900297305 */ /* 0x000e62000020f100 */
[----:B--2---:R-:W-:Y:S01]  /*290c0*/  ISETP.GE.U32.AND P0, PT, R49, R24, PT ;  /* 0x000000183100720c */ /* 0x004fe20003f06070 */
[----:B-1----:R-:W-:-:S05]  /*290d0*/  IMAD.IADD R24, R10, 0x1, R41 ;  /* 0x000000010a187824 */ /* 0x002fca00078e0229 */
[----:B------:R-:W-:-:S07]  /*290e0*/  VIMNMX R28, PT, PT, R11, R24, PT ;  /* 0x000000180b1c7248 */ /* 0x000fce0003fe0100 */
[----:B------:R-:W-:Y:S02]  /*290f0*/  @P0 LOP3.LUT R40, R40, 0x1000, RZ, 0xfc, !PT ;  /* 0x0000100028280812 */ /* 0x000fe400078efcff */
[----:B------:R-:W-:Y:S01]  /*29100*/  ISETP.GE.AND P0, PT, R24, RZ, PT ;  /* 0x000000ff1800720c */ /* 0x000fe20003f06270 */
[----:B------:R-:W-:-:S04]  /*29110*/  FMUL R24, R0, R23 ;  /* 0x0000001700187220 */ /* 0x000fc80000400000 */
[----:B------:R-:W-:-:S04]  /*29120*/  FFMA R24, R13, R22, -R24 ;  /* 0x000000160d187223 */ /* 0x000fc80000000818 */
[----:B------:R-:W-:-:S04]  /*29130*/  FADD R55, R24, 0.5 ;  /* 0x3f00000018377421 */ /* 0x000fc80000000000 */
[----:B------:R-:W1:Y:S01]  /*29140*/  F2I.TRUNC.NTZ R24, R55 ;  /* 0x0000003700187305 */ /* 0x000e62000020f100 */
[----:B------:R-:W-:Y:S02]  /*29150*/  SEL R28, R28, RZ, P0 ;  /* 0x000000ff1c1c7207 */ /* 0x000fe40000000000 */
[----:B------:R-:W-:-:S04]  /*29160*/  IADD3 R22, P0, PT, R25, UR4, RZ ;  /* 0x0000000419167c10 */ /* 0x000fc8000ff1e0ff */
[----:B------:R-:W-:-:S05]  /*29170*/  LEA.HI.X.SX32 R23, R25, UR5, 0x1, P0 ;  /* 0x0000000519177c11 */ /* 0x000fca00080f0eff */
[----:B------:R2:W4:Y:S01]  /*29180*/  LDG.E.U8 R49, desc[UR6][R22.64] ;  /* 0x0000000616317981 */ /* 0x000522000c1e1100 */
[----:B-1----:R-:W-:-:S05]  /*29190*/  IMAD.IADD R25, R7, 0x1, R24 ;  /* 0x0000000107197824 */ /* 0x002fca00078e0218 */
[----:B------:R-:W-:Y:S02]  /*291a0*/  ISETP.GE.AND P0, PT, R25, RZ, PT ;  /* 0x000000ff1900720c */ /* 0x000fe40003f06270 */
[----:B------:R-:W-:-:S04]  /*291b0*/  VIMNMX R41, PT, PT, R12, R25, PT ;  /* 0x000000190c297248 */ /* 0x000fc80003fe0100 */
[----:B------:R-:W-:Y:S02]  /*291c0*/  SEL R41, R41, RZ, P0 ;  /* 0x000000ff29297207 */ /* 0x000fe40000000000 */
[----:B------:R-:W-:-:S04]  /*291d0*/  IADD3 R24, P0, PT, R54, UR4, RZ ;  /* 0x0000000436187c10 */ /* 0x000fc8000ff1e0ff */
[----:B------:R-:W-:-:S05]  /*291e0*/  LEA.HI.X.SX32 R25, R54, UR5, 0x1, P0 ;  /* 0x0000000536197c11 */ /* 0x000fca00080f0eff */
[----:B------:R1:W4:Y:S01]  /*291f0*/  LDG.E.U8 R54, desc[UR6][R24.64] ;  /* 0x0000000618367981 */ /* 0x000322000c1e1100 */
[----:B------:R-:W-:Y:S02]  /*29200*/  IMAD R53, R44, UR8, R27 ;  /* 0x000000082c357c24 */ /* 0x000fe4000f8e021b */
[----:B---3--:R-:W3:Y:S08]  /*29210*/  I2F.S8 R44, UR10 ;  /* 0x0000000a002c7d06 */ /* 0x008ef00008001400 */
[----:B0-----:R-:W0:Y:S01]  /*29220*/  I2F.S8 R27, UR9 ;  /* 0x00000009001b7d06 */ /* 0x001e220008001400 */
[-C--:B---3--:R-:W-:Y:S01]  /*29230*/  FMUL R55, R13, R44.reuse ;  /* 0x0000002c0d377220 */ /* 0x088fe20000400000 */
[----:B------:R-:W-:-:S03]  /*29240*/  FMUL R56, R0, R44 ;  /* 0x0000002c00387220 */ /* 0x000fc60000400000 */
[-C--:B0-----:R-:W-:Y:S01]  /*29250*/  FFMA R55, R0, R27.reuse, R55 ;  /* 0x0000001b00377223 */ /* 0x081fe20000000037 */
[----:B------:R-:W-:-:S03]  /*29260*/  FFMA R56, R13, R27, -R56 ;  /* 0x0000001b0d387223 */ /* 0x000fc60000000838 */
[----:B------:R-:W-:Y:S01]  /*29270*/  FADD R55, R55, 0.5 ;  /* 0x3f00000037377421 */ /* 0x000fe20000000000 */
[----:B------:R-:W-:-:S05]  /*29280*/  FADD R56, R56, 0.5 ;  /* 0x3f00000038387421 */ /* 0x000fca0000000000 */
[----:B------:R-:W2:Y:S01]  /*29290*/  F2I.TRUNC.NTZ R55, R55 ;  /* 0x0000003700377305 */ /* 0x000ea2000020f100 */
[----:B------:R-:W0:Y:S07]  /*292a0*/  LDCU.U8 UR10, c[0x3][0x383] ;  /* 0x00c07060ff0a77ac */ /* 0x000e2e0008000000 */
[----:B------:R-:W3:Y:S01]  /*292b0*/  F2I.TRUNC.NTZ R56, R56 ;  /* 0x0000003800387305 */ /* 0x000ee2000020f100 */
[----:B------:R-:W1:Y:S01]  /*292c0*/  LDCU.U8 UR9, c[0x3][0x382] ;  /* 0x00c07040ff0977ac */ /* 0x000e620008000000 */
[----:B--2---:R-:W-:-:S05]  /*292d0*/  IMAD.IADD R22, R10, 0x1, R55 ;  /* 0x000000010a167824 */ /* 0x004fca00078e0237 */
[----:B------:R-:W-:Y:S02]  /*292e0*/  ISETP.GE.AND P0, PT, R22, RZ, PT ;  /* 0x000000ff1600720c */ /* 0x000fe40003f06270 */
[----:B------:R-:W-:Y:S01]  /*292f0*/  VIMNMX R44, PT, PT, R11, R22, PT ;  /* 0x000000160b2c7248 */ /* 0x000fe20003fe0100 */
[----:B---3--:R-:W-:-:S03]  /*29300*/  IMAD.IADD R23, R7, 0x1, R56 ;  /* 0x0000000107177824 */ /* 0x008fc600078e0238 */
[----:B------:R-:W-:Y:S02]  /*29310*/  SEL R44, R44, RZ, P0 ;  /* 0x000000ff2c2c7207 */ /* 0x000fe40000000000 */
[----:B------:R-:W-:Y:S02]  /*29320*/  ISETP.GE.AND P0, PT, R23, RZ, PT ;  /* 0x000000ff1700720c */ /* 0x000fe40003f06270 */
[----:B------:R-:W-:Y:S02]  /*29330*/  VIMNMX R27, PT, PT, R12, R23, PT ;  /* 0x000000170c1b7248 */ /* 0x000fe40003fe0100 */
[----:B0-----:R-:W0:Y:S08]  /*29340*/  I2F.S8 R23, UR10 ;  /* 0x0000000a00177d06 */ /* 0x001e300008001400 */
[----:B-1----:R-:W1:Y:S01]  /*29350*/  I2F.S8 R22, UR9 ;  /* 0x0000000900167d06 */ /* 0x002e620008001400 */
[----:B------:R-:W-:-:S02]  /*29360*/  SEL R27, R27, RZ, P0 ;  /* 0x000000ff1b1b7207 */ /* 0x000fc40000000000 */
[----:B------:R-:W-:Y:S01]  /*29370*/  LOP3.LUT R36, R36, 0xfffffffe, RZ, 0xc0, !PT ;  /* 0xfffffffe24247812 */ /* 0x000fe200078ec0ff */
[----:B------:R-:W-:Y:S01]  /*29380*/  IMAD R31, R30, UR8, R31 ;  /* 0x000000081e1f7c24 */ /* 0x000fe2000f8e021f */
[----:B------:R-:W2:Y:S01]  /*29390*/  LDCU.U8 UR10, c[0x3][0x385] ;  /* 0x00c070a0ff0a77ac */ /* 0x000ea20008000000 */
[----:B0-----:R-:W-:Y:S01]  /*293a0*/  FMUL R25, R13, R23 ;  /* 0x000000170d197220 */ /* 0x001fe20000400000 */
[----:B------:R-:W0:Y:S03]  /*293b0*/  LDCU.U8 UR9, c[0x3][0x384] ;  /* 0x00c07080ff0977ac */ /* 0x000e260008000000 */
[----:B-1----:R-:W-:-:S04]  /*293c0*/  FFMA R25, R0, R22, R25 ;  /* 0x0000001600197223 */ /* 0x002fc80000000019 */
[----:B------:R-:W-:-:S06]  /*293d0*/  FADD R25, R25, 0.5 ;  /* 0x3f00000019197421 */ /* 0x000fcc0000000000 */
[----:B------:R-:W1:Y:S01]  /*293e0*/  F2I.TRUNC.NTZ R25, R25 ;  /* 0x0000001900197305 */ /* 0x000e62000020f100 */
[----:B-----5:R-:W-:Y:S01]  /*293f0*/  ISETP.GE.U32.AND P0, PT, R51, R52, PT ;  /* 0x000000343300720c */ /* 0x020fe20003f06070 */
[----:B-1----:R-:W-:-:S12]  /*29400*/  IMAD.IADD R24, R10, 0x1, R25 ;  /* 0x000000010a187824 */ /* 0x002fd800078e0219 */
[----:B------:R-:W-:Y:S02]  /*29410*/  @P0 LOP3.LUT R36, R36, 0x1, RZ, 0xfc, !PT ;  /* 0x0000000124240812 */ /* 0x000fe400078efcff */
[----:B------:R-:W-:Y:S02]  /*29420*/  ISETP.GE.AND P0, PT, R24, RZ, PT ;  /* 0x000000ff1800720c */ /* 0x000fe40003f06270 */
[----:B------:R-:W-:Y:S01]  /*29430*/  VIMNMX R30, PT, PT, R11, R24, PT ;  /* 0x000000180b1e7248 */ /* 0x000fe20003fe0100 */
[----:B------:R-:W-:-:S03]  /*29440*/  FMUL R24, R0, R23 ;  /* 0x0000001700187220 */ /* 0x000fc60000400000 */
[----:B------:R-:W-:Y:S01]  /*29450*/  SEL R30, R30, RZ, P0 ;  /* 0x000000ff1e1e7207 */ /* 0x000fe20000000000 */
[----:B------:R-:W-:Y:S01]  /*29460*/  FFMA R24, R13, R22, -R24 ;  /* 0x000000160d187223 */ /* 0x000fe20000000818 */
[----:B------:R-:W-:-:S04]  /*29470*/  IADD3 R22, P0, PT, R53, UR4, RZ ;  /* 0x0000000435167c10 */ /* 0x000fc8000ff1e0ff */
[----:B------:R-:W-:Y:S01]  /*29480*/  LEA.HI.X.SX32 R23, R53, UR5, 0x1, P0 ;  /* 0x0000000535177c11 */ /* 0x000fe200080f0eff */
[----:B------:R-:W-:-:S04]  /*29490*/  FADD R53, R24, 0.5 ;  /* 0x3f00000018357421 */ /* 0x000fc80000000000 */
[----:B------:R-:W1:Y:S01]  /*294a0*/  F2I.TRUNC.NTZ R24, R53 ;  /* 0x0000003500187305 */ /* 0x000e62000020f100 */
[----:B------:R-:W-:Y:S01]  /*294b0*/  IMAD R55, R33, UR8, R32 ;  /* 0x0000000821377c24 */ /* 0x000fe2000f8e0220 */
[----:B------:R3:W5:Y:S01]  /*294c0*/  LDG.E.U8 R52, desc[UR6][R22.64] ;  /* 0x0000000616347981 */ /* 0x000762000c1e1100 */
[----:B-1----:R-:W-:-:S05]  /*294d0*/  IMAD.IADD R25, R7, 0x1, R24 ;  /* 0x0000000107197824 */ /* 0x002fca00078e0218 */
[----:B------:R-:W-:Y:S02]  /*294e0*/  ISETP.GE.AND P0, PT, R25, RZ, PT ;  /* 0x000000ff1900720c */ /* 0x000fe40003f06270 */
[----:B------:R-:W-:Y:S01]  /*294f0*/  VIMNMX R51, PT, PT, R12, R25, PT ;  /* 0x000000190c337248 */ /* 0x000fe20003fe0100 */
[----:B--2---:R-:W1:Y:S03]  /*29500*/  I2F.S8 R32, UR10 ;  /* 0x0000000a00207d06 */ /* 0x004e660008001400 */
[----:B------:R-:W-:Y:S02]  /*29510*/  SEL R51, R51, RZ, P0 ;  /* 0x000000ff33337207 */ /* 0x000fe40000000000 */
[----:B------:R-:W-:-:S04]  /*29520*/  IADD3 R24, P0, PT, R31, UR4, RZ ;  /* 0x000000041f187c10 */ /* 0x000fc8000ff1e0ff */
[----:B------:R-:W-:Y:S02]  /*29530*/  LEA.HI.X.SX32 R25, R31, UR5, 0x1, P0 ;  /* 0x000000051f197c11 */ /* 0x000fe400080f0eff */
[----:B0-----:R-:W0:Y:S03]  /*29540*/  I2F.S8 R31, UR9 ;  /* 0x00000009001f7d06 */ /* 0x001e260008001400 */
[----:B------:R2:W5:Y:S01]  /*29550*/  LDG.E.U8 R53, desc[UR6][R24.64] ;  /* 0x0000000618357981 */ /* 0x000562000c1e1100 */
[-C--:B-1----:R-:W-:Y:S01]  /*29560*/  FMUL R33, R13, R32.reuse ;  /* 0x000000200d217220 */ /* 0x082fe20000400000 */
[----:B------:R-:W-:-:S03]  /*29570*/  FMUL R56, R0, R32 ;  /* 0x0000002000387220 */ /* 0x000fc60000400000 */
[-C--:B0-----:R-:W-:Y:S01]  /*29580*/  FFMA R33, R0, R31.reuse, R33 ;  /* 0x0000001f00217223 */ /* 0x081fe20000000021 */
[----:B------:R-:W-:-:S03]  /*29590*/  FFMA R56, R13, R31, -R56 ;  /* 0x0000001f0d387223 */ /* 0x000fc60000000838 */
[----:B------:R-:W-:Y:S01]  /*295a0*/  FADD R33, R33, 0.5 ;  /* 0x3f00000021217421 */ /* 0x000fe20000000000 */
[----:B------:R-:W-:-:S05]  /*295b0*/  FADD R56, R56, 0.5 ;  /* 0x3f00000038387421 */ /* 0x000fca0000000000 */
[----:B------:R-:W3:Y:S01]  /*295c0*/  F2I.TRUNC.NTZ R33, R33 ;  /* 0x0000002100217305 */ /* 0x000ee2000020f100 */
[----:B------:R-:W0:Y:S07]  /*295d0*/  LDCU.U8 UR10, c[0x3][0x387] ;  /* 0x00c070e0ff0a77ac */ /* 0x000e2e0008000000 */
[----:B------:R-:W1:Y:S01]  /*295e0*/  F2I.TRUNC.NTZ R56, R56 ;  /* 0x0000003800387305 */ /* 0x000e62000020f100 */
[----:B------:R-:W2:Y:S01]  /*295f0*/  LDCU.U8 UR9, c[0x3][0x386] ;  /* 0x00c070c0ff0977ac */ /* 0x000ea20008000000 */
[----:B---3--:R-:W-:-:S05]  /*29600*/  IMAD.IADD R22, R10, 0x1, R33 ;  /* 0x000000010a167824 */ /* 0x008fca00078e0221 */
[----:B------:R-:W-:Y:S02]  /*29610*/  ISETP.GE.AND P0, PT, R22, RZ, PT ;  /* 0x000000ff1600720c */ /* 0x000fe40003f06270 */
[----:B------:R-:W-:Y:S01]  /*29620*/  VIMNMX R32, PT, PT, R11, R22, PT ;  /* 0x000000160b207248 */ /* 0x000fe20003fe0100 */
[----:B-1----:R-:W-:-:S03]  /*29630*/  IMAD.IADD R23, R7, 0x1, R56 ;  /* 0x0000000107177824 */ /* 0x002fc600078e0238 */
[----:B------:R-:W-:Y:S02]  /*29640*/  SEL R32, R32, RZ, P0 ;  /* 0x000000ff20207207 */ /* 0x000fe40000000000 */
[----:B------:R-:W-:Y:S02]  /*29650*/  ISETP.GE.AND P0, PT, R23, RZ, PT ;  /* 0x000000ff1700720c */ /* 0x000fe40003f06270 */
[----:B------:R-:W-:Y:S02]  /*29660*/  VIMNMX R31, PT, PT, R12, R23, PT ;  /* 0x000000170c1f7248 */ /* 0x000fe40003fe0100 */
[----:B0-----:R-:W0:Y:S08]  /*29670*/  I2F.S8 R23, UR10 ;  /* 0x0000000a00177d06 */ /* 0x001e300008001400 */
[----:B--2---:R-:W1:Y:S01]  /*29680*/  I2F.S8 R22, UR9 ;  /* 0x0000000900167d06 */ /* 0x004e620008001400 */
        /* <DEDUP_REMOVED lines=8> */
[----:B------:R-:W1:Y:S02]  /*29710*/  F2I.TRUNC.NTZ R25, R25 ;  /* 0x0000001900197305 */ /* 0x000e64000020f100 */
[----:B-1----:R-:W-:-:S05]  /*29720*/  IMAD.IADD R24, R10, 0x1, R25 ;  /* 0x000000010a187824 */ /* 0x002fca00078e0219 */
[----:B------:R-:W-:Y:S02]  /*29730*/  VIMNMX R33, PT, PT, R11, R24, PT ;  /* 0x000000180b217248 */ /* 0x000fe40003fe0100 */
[----:B----4-:R-:W-:-:S13]  /*29740*/  ISETP.GE.U32.AND P0, PT, R49, R54, PT ;  /* 0x000000363100720c */ /* 0x010fda0003f06070 */
        /* <DEDUP_REMOVED lines=17> */
[----:B--2---:R-:W2:Y:S08]  /*29860*/  I2F.S8 R45, UR10 ;  /* 0x0000000a002d7d06 */ /* 0x004eb00008001400 */
[----:B0-----:R-:W0:Y:S01]  /*29870*/  I2F.S8 R42, UR9 ;  /* 0x00000009002a7d06 */ /* 0x001e220008001400 */
[-C--:B--2---:R-:W-:Y:S01]  /*29880*/  FMUL R58, R0, R45.reuse ;  /* 0x0000002d003a7220 */ /* 0x084fe20000400000 */
[----:B------:R-:W-:-:S04]  /*29890*/  FMUL R45, R13, R45 ;  /* 0x0000002d0d2d7220 */ /* 0x000fc80000400000 */
[-C--:B0-----:R-:W-:Y:S01]  /*298a0*/  FFMA R45, R0, R42.reuse, R45 ;  /* 0x0000002a002d7223 */ /* 0x081fe2000000002d */
[----:B------:R-:W-:-:S03]  /*298b0*/  FFMA R58, R13, R42, -R58 ;  /* 0x0000002a0d3a7223 */ /* 0x000fc6000000083a */
[----:B---3--:R-:W-:Y:S01]  /*298c0*/  FADD R22, R45, 0.5 ;  /* 0x3f0000002d167421 */ /* 0x008fe20000000000 */
[----:B------:R-:W-:-:S03]  /*298d0*/  FADD R58, R58, 0.5 ;  /* 0x3f0000003a3a7421 */ /* 0x000fc60000000000 */
[----:B------:R-:W0:Y:S01]  /*298e0*/  F2I.TRUNC.NTZ R23, R22 ;  /* 0x0000001600177305 */ /* 0x000e22000020f100 */
[----:B------:R-:W2:Y:S07]  /*298f0*/  LDCU.U8 UR10, c[0x3][0x38b] ;  /* 0x00c07160ff0a77ac */ /* 0x000eae0008000000 */
[----:B------:R-:W3:Y:S01]  /*29900*/  F2I.TRUNC.NTZ R58, R58 ;  /* 0x0000003a003a7305 */ /* 0x000ee2000020f100 */
[----:B------:R-:W1:Y:S01]  /*29910*/  LDCU.U8 UR9, c[0x3][0x38a] ;  /* 0x00c07140ff0977ac */ /* 0x000e620008000000 */
[----:B0-----:R-:W-:-:S05]  /*29920*/  IMAD.IADD R42, R10, 0x1, R23 ;  /* 0x000000010a2a7824 */ /* 0x001fca00078e0217 */
[----:B------:R-:W-:Y:S02]  /*29930*/  ISETP.GE.AND P0, PT, R42, RZ, PT ;  /* 0x000000ff2a00720c */ /* 0x000fe40003f06270 */
[----:B------:R-:W-:Y:S01]  /*29940*/  VIMNMX R45, PT, PT, R11, R42, PT ;  /* 0x0000002a0b2d7248 */ /* 0x000fe20003fe0100 */
[----:B---3--:R-:W-:-:S03]  /*29950*/  IMAD.IADD R23, R7, 0x1, R58 ;  /* 0x0000000107177824 */ /* 0x008fc600078e023a */
[----:B------:R-:W-:Y:S02]  /*29960*/  SEL R45, R45, RZ, P0 ;  /* 0x000000ff2d2d7207 */ /* 0x000fe40000000000 */
[----:B------:R-:W-:Y:S02]  /*29970*/  ISETP.GE.AND P0, PT, R23, RZ, PT ;  /* 0x000000ff1700720c */ /* 0x000fe40003f06270 */
[----:B------:R-:W-:Y:S02]  /*29980*/  VIMNMX R42, PT, PT, R12, R23, PT ;  /* 0x000000170c2a7248 */ /* 0x000fe40003fe0100 */
[----:B--2---:R-:W0:Y:S08]  /*29990*/  I2F.S8 R23, UR10 ;  /* 0x0000000a00177d06 */ /* 0x004e300008001400 */
        /* <DEDUP_REMOVED lines=19> */
[----:B------:R-:W-:Y:S01]  /*29ad0*/  IMAD R46, R47, UR8, R46 ;  /* 0x000000082f2e7c24 */ /* 0x000fe2000f8e022e */
[----:B------:R-:W-:Y:S01]  /*29ae0*/  SEL R43, R43, RZ, P0 ;  /* 0x000000ff2b2b7207 */ /* 0x000fe20000000000 */
[----:B------:R-:W-:-:S03]  /*29af0*/  IMAD R52, R29, UR8, R26 ;  /* 0x000000081d347c24 */ /* 0x000fc6000f8e021a */
[C---:B------:R-:W-:Y:S02]  /*29b00*/  IADD3 R22, P0, PT, R46.reuse, UR4, RZ ;  /* 0x000000042e167c10 */ /* 0x040fe4000ff1e0ff */
[----:B--2---:R-:W2:Y:S02]  /*29b10*/  I2F.S8 R29, UR10 ;  /* 0x0000000a001d7d06 */ /* 0x004ea40008001400 */
[----:B------:R-:W-:Y:S01]  /*29b20*/  LEA.HI.X.SX32 R23, R46, UR5, 0x1, P0 ;  /* 0x000000052e177c11 */ /* 0x000fe200080f0eff */
[----:B-1----:R-:W-:-:S05]  /*29b30*/  IMAD.IADD R25, R7, 0x1, R24 ;  /* 0x0000000107197824 */ /* 0x002fca00078e0218 */
[----:B0-----:R-:W0:Y:S01]  /*29b40*/  I2F.S8 R26, UR9 ;  /* 0x00000009001a7d06 */ /* 0x001e220008001400 */
[----:B------:R1:W3:Y:S01]  /*29b50*/  LDG.E.U8 R47, desc[UR6][R22.64] ;  /* 0x00000006162f7981 */ /* 0x0002e2000c1e1100 */
[----:B------:R-:W-:Y:S02]  /*29b60*/  ISETP.GE.AND P0, PT, R25, RZ, PT ;  /* 0x000000ff1900720c */ /* 0x000fe40003f06270 */
[----:B------:R-:W-:-:S04]  /*29b70*/  VIMNMX R46, PT, PT, R12, R25, PT ;  /* 0x000000190c2e7248 */ /* 0x000fc80003fe0100 */
[----:B------:R-:W-:Y:S02]  /*29b80*/  SEL R46, R46, RZ, P0 ;  /* 0x000000ff2e2e7207 */ /* 0x000fe40000000000 */
[----:B------:R-:W-:Y:S01]  /*29b90*/  IADD3 R24, P0, PT, R48, UR4, RZ ;  /* 0x0000000430187c10 */ /* 0x000fe2000ff1e0ff */
[----:B--2---:R-:W-:-:S03]  /*29ba0*/  FMUL R58, R0, R29 ;  /* 0x0000001d003a7220 */ /* 0x004fc60000400000 */
[----:B------:R-:W-:Y:S01]  /*29bb0*/  LEA.HI.X.SX32 R25, R48, UR5, 0x1, P0 ;  /* 0x0000000530197c11 */ /* 0x000fe200080f0eff */
[----:B------:R-:W-:-:S04]  /*29bc0*/  FMUL R29, R13, R29 ;  /* 0x0000001d0d1d7220 */ /* 0x000fc80000400000 */
[----:B------:R2:W3:Y:S01]  /*29bd0*/  LDG.E.U8 R48, desc[UR6][R24.64] ;  /* 0x0000000618307981 */ /* 0x0004e2000c1e1100 */
[-C--:B0-----:R-:W-:Y:S01]  /*29be0*/  FFMA R29, R0, R26.reuse, R29 ;  /* 0x0000001a001d7223 */ /* 0x081fe2000000001d */
[----:B------:R-:W-:-:S03]  /*29bf0*/  FFMA R58, R13, R26, -R58 ;  /* 0x0000001a0d3a7223 */ /* 0x000fc6000000083a */
[----:B-1----:R-:W-:Y:S01]  /*29c00*/  FADD R22, R29, 0.5 ;  /* 0x3f0000001d167421 */ /* 0x002fe20000000000 */
[----:B------:R-:W-:-:S03]  /*29c10*/  FADD R58, R58, 0.5 ;  /* 0x3f0000003a3a7421 */ /* 0x000fc60000000000 */
[----:B------:R-:W0:Y:S01]  /*29c20*/  F2I.TRUNC.NTZ R23, R22 ;  /* 0x0000001600177305 */ /* 0x000e22000020f100 */
[----:B------:R-:W1:Y:S07]  /*29c30*/  LDCU.U8 UR10, c[0x3][0x38f] ;  /* 0x00c071e0ff0a77ac */ /* 0x000e6e0008000000 */
[----:B------:R-:W5:Y:S01]  /*29c40*/  F2I.TRUNC.NTZ R58, R58 ;  /* 0x0000003a003a7305 */ /* 0x000f62000020f100 */
[----:B------:R-:W2:Y:S01]  /*29c50*/  LDCU.U8 UR9, c[0x3][0x38e] ;  /* 0x00c071c0ff0977ac */ /* 0x000ea20008000000 */
[----:B0-----:R-:W-:-:S05]  /*29c60*/  IMAD.IADD R26, R10, 0x1, R23 ;  /* 0x000000010a1a7824 */ /* 0x001fca00078e0217 */
[----:B------:R-:W-:Y:S02]  /*29c70*/  ISETP.GE.AND P0, PT, R26, RZ, PT ;  /* 0x000000ff1a00720c */ /* 0x000fe40003f06270 */
[----:B------:R-:W-:Y:S01]  /*29c80*/  VIMNMX R29, PT, PT, R11, R26, PT ;  /* 0x0000001a0b1d7248 */ /* 0x000fe20003fe0100 */
[----:B-----5:R-:W-:-:S03]  /*29c90*/  IMAD.IADD R23, R7, 0x1, R58 ;  /* 0x0000000107177824 */ /* 0x020fc600078e023a */
[----:B------:R-:W-:Y:S02]  /*29ca0*/  SEL R29, R29, RZ, P0 ;  /* 0x000000ff1d1d7207 */ /* 0x000fe40000000000 */
[----:B------:R-:W-:Y:S02]  /*29cb0*/  ISETP.GE.AND P0, PT, R23, RZ, PT ;  /* 0x000000ff1700720c */ /* 0x000fe40003f06270 */
[----:B------:R-:W-:Y:S02]  /*29cc0*/  VIMNMX R26, PT, PT, R12, R23, PT ;  /* 0x000000170c1a7248 */ /* 0x000fe40003fe0100 */
[----:B-1----:R-:W0:Y:S08]  /*29cd0*/  I2F.S8 R23, UR10 ;  /* 0x0000000a00177d06 */ /* 0x002e300008001400 */
[----:B--2---:R-:W1:Y:S01]  /*29ce0*/  I2F.S8 R22, UR9 ;  /* 0x0000000900167d06 */ /* 0x004e620008001400 */
[----:B------:R-:W-:Y:S01]  /*29cf0*/  IMAD R25, R28, UR8, R41 ;  /* 0x000000081c197c24 */ /* 0x000fe2000f8e0229 */
[----:B------:R-:W-:-:S02]  /*29d00*/  SEL R26, R26, RZ, P0 ;  /* 0x000000ff1a1a7207 */ /* 0x000fc40000000000 */
[----:B------:R-:W-:Y:S01]  /*29d10*/  LOP3.LUT R36, R36, 0xfeffffff, RZ, 0xc0, !PT ;  /* 0xfeffffff24247812 */ /* 0x000fe200078ec0ff */
        /* <DEDUP_REMOVED lines=11> */
[----:B------:R-:W-:-:S03]  /*29dd0*/  FMUL R24, R0, R23 ;  /* 0x0000001700187220 */ /* 0x000fc60000400000 */
[----:B------:R-:W-:Y:S01]  /*29de0*/  SEL R28, R28, RZ, P0 ;  /* 0x000000ff1c1c7207 */ /* 0x000fe20000000000 */
[----:B------:R-:W-:Y:S01]  /*29df0*/  FFMA R24, R13, R22, -R24 ;  /* 0x000000160d187223 */ /* 0x000fe20000000818 */
[----:B------:R-:W-:-:S04]  /*29e00*/  IADD3 R22, P0, PT, R52, UR4, RZ ;  /* 0x0000000434167c10 */ /* 0x000fc8000ff1e0ff */
[----:B------:R-:W-:Y:S01]  /*29e10*/  LEA.HI.X.SX32 R23, R52, UR5, 0x1, P0 ;  /* 0x0000000534177c11 */ /* 0x000fe200080f0eff */
[----:B------:R-:W-:-:S04]  /*29e20*/  FADD R52, R24, 0.5 ;  /* 0x3f00000018347421 */ /* 0x000fc80000000000 */
[----:B------:R1:W4:Y:S02]  /*29e30*/  LDG.E.U8 R49, desc[UR6][R22.64] ;  /* 0x0000000616317981 */ /* 0x000324000c1e1100 */
[----:B------:R-:W5:Y:S02]  /*29e40*/  F2I.TRUNC.NTZ R52, R52 ;  /* 0x0000003400347305 */ /* 0x000f64000020f100 */
[----:B-----5:R-:W-:-:S05]  /*29e50*/  IMAD.IADD R41, R7, 0x1, R52 ;  /* 0x0000000107297824 */ /* 0x020fca00078e0234 */
[----:B------:R-:W-:Y:S02]  /*29e60*/  ISETP.GE.AND P0, PT, R41, RZ, PT ;  /* 0x000000ff2900720c */ /* 0x000fe40003f06270 */
[----:B------:R-:W-:-:S04]  /*29e70*/  VIMNMX R41, PT, PT, R12, R41, PT ;  /* 0x000000290c297248 */ /* 0x000fc80003fe0100 */
[----:B------:R-:W-:Y:S02]  /*29e80*/  SEL R41, R41, RZ, P0 ;  /* 0x000000ff29297207 */ /* 0x000fe40000000000 */
[----:B------:R-:W-:-:S04]  /*29e90*/  IADD3 R24, P0, PT, R25, UR4, RZ ;  /* 0x0000000419187c10 */ /* 0x000fc8000ff1e0ff */
[----:B------:R-:W-:-:S05]  /*29ea0*/  LEA.HI.X.SX32 R25, R25, UR5, 0x1, P0 ;  /* 0x0000000519197c11 */ /* 0x000fca00080f0eff */
[----:B------:R5:W4:Y:S01]  /*29eb0*/  LDG.E.U8 R52, desc[UR6][R24.64] ;  /* 0x0000000618347981 */ /* 0x000b22000c1e1100 */
[----:B------:R-:W-:Y:S02]  /*29ec0*/  IMAD R53, R44, UR8, R27 ;  /* 0x000000082c357c24 */ /* 0x000fe4000f8e021b */
[----:B--2---:R-:W2:Y:S08]  /*29ed0*/  I2F.S8 R44, UR10 ;  /* 0x0000000a002c7d06 */ /* 0x004eb00008001400 */
[----:B0-----:R-:W0:Y:S01]  /*29ee0*/  I2F.S8 R27, UR9 ;  /* 0x00000009001b7d06 */ /* 0x001e220008001400 */
[-C--:B--2---:R-:W-:Y:S01]  /*29ef0*/  FMUL R55, R13, R44.reuse ;  /* 0x0000002c0d377220 */ /* 0x084fe20000400000 */
[----:B------:R-:W-:-:S03]  /*29f00*/  FMUL R56, R0, R44 ;  /* 0x0000002c00387220 */ /* 0x000fc60000400000 */
[-C--:B0-----:R-:W-:Y:S01]  /*29f10*/  FFMA R55, R0, R27.reuse, R55 ;  /* 0x0000001b00377223 */ /* 0x081fe20000000037 */
[----:B------:R-:W-:-:S03]  /*29f20*/  FFMA R56, R13, R27, -R56 ;  /* 0x0000001b0d387223 */ /* 0x000fc60000000838 */
[----:B------:R-:W-:Y:S01]  /*29f30*/  FADD R55, R55, 0.5 ;  /* 0x3f00000037377421 */ /* 0x000fe20000000000 */
[----:B------:R-:W-:-:S05]  /*29f40*/  FADD R56, R56, 0.5 ;  /* 0x3f00000038387421 */ /* 0x000fca0000000000 */
[----:B------:R-:W1:Y:S01]  /*29f50*/  F2I.TRUNC.NTZ R55, R55 ;  /* 0x0000003700377305 */ /* 0x000e62000020f100 */
[----:B------:R-:W0:Y:S07]  /*29f60*/  LDCU.U8 UR10, c[0x3][0x393] ;  /* 0x00c07260ff0a77ac */ /* 0x000e2e0008000000 */
[----:B------:R-:W2:Y:S01]  /*29f70*/  F2I.TRUNC.NTZ R56, R56 ;  /* 0x0000003800387305 */ /* 0x000ea2000020f100 */
[----:B------:R-:W5:Y:S01]  /*29f80*/  LDCU.U8 UR9, c[0x3][0x392] ;  /* 0x00c07240ff0977ac */ /* 0x000f620008000000 */
[----:B-1----:R-:W-:-:S05]  /*29f90*/  IMAD.IADD R22, R10, 0x1, R55 ;  /* 0x000000010a167824 */ /* 0x002fca00078e0237 */
[----:B------:R-:W-:Y:S02]  /*29fa0*/  ISETP.GE.AND P0, PT, R22, RZ, PT ;  /* 0x000000ff1600720c */ /* 0x000fe40003f06270 */
[----:B------:R-:W-:Y:S01]  /*29fb0*/  VIMNMX R44, PT, PT, R11, R22, PT ;  /* 0x000000160b2c7248 */ /* 0x000fe20003fe0100 */
[----:B--2---:R-:W-:-:S03]  /*29fc0*/  IMAD.IADD R23, R7, 0x1, R56 ;  /* 0x0000000107177824 */ /* 0x004fc600078e0238 */
[----:B------:R-:W-:Y:S02]  /*29fd0*/  SEL R44, R44, RZ, P0 ;  /* 0x000000ff2c2c7207 */ /* 0x000fe40000000000 */
[----:B------:R-:W-:Y:S02]  /*29fe0*/  ISETP.GE.AND P0, PT, R23, RZ, PT ;  /* 0x000000ff1700720c */ /* 0x000fe40003f06270 */
[----:B------:R-:W-:Y:S02]  /*29ff0*/  VIMNMX R27, PT, PT, R12, R23, PT ;  /* 0x000000170c1b7248 */ /* 0x000fe40003fe0100 */
[----:B0-----:R-:W0:Y:S08]  /*2a000*/  I2F.S8 R23, UR10 ;  /* 0x0000000a00177d06 */ /* 0x001e300008001400 */
[----:B-----5:R-:W1:Y:S01]  /*2a010*/  I2F.S8 R22, UR9 ;  /* 0x0000000900167d06 */ /* 0x020e620008001400 */
        /* <DEDUP_REMOVED lines=9> */
[----:B---3--:R-:W-:Y:S01]  /*2a0b0*/  ISETP.GE.U32.AND P0, PT, R47, R48, PT ;  /* 0x000000302f00720c */ /* 0x008fe20003f06070 */
[----:B-1----:R-:W-:-:S12]  /*2a0c0*/  IMAD.IADD R24, R10, 0x1, R25 ;  /* 0x000000010a187824 */ /* 0x002fd800078e0219 */
[----:B------:R-:W-:Y:S02]  /*2a0d0*/  @P0 LOP3.LUT R36, R36, 0x800000, RZ, 0xfc, !PT ;  /* 0x0080000024240812 */ /* 0x000fe400078efcff */
[----:B------:R-:W-:Y:S02]  /*2a0e0*/  ISETP.GE.AND P0, PT, R24, RZ, PT ;  /* 0x000000ff1800720c */ /* 0x000fe40003f06270 */
[----:B------:R-:W-:Y:S01]  /*2a0f0*/  VIMNMX R30, PT, PT, R11, R24, PT ;  /* 0x000000180b1e7248 */ /* 0x000fe20003fe0100 */
[----:B------:R-:W-:-:S04]  /*2a100*/  FMUL R24, R0, R23 ;  /* 0x0000001700187220 */ /* 0x000fc80000400000 */
[----:B------:R-:W-:-:S04]  /*2a110*/  FFMA R24, R13, R22, -R24 ;  /* 0x000000160d187223 */ /* 0x000fc80000000818 */
[----:B------:R-:W-:-:S04]  /*2a120*/  FADD R55, R24, 0.5 ;  /* 0x3f00000018377421 */ /* 0x000fc80000000000 */
[----:B------:R-:W1:Y:S01]  /*2a130*/  F2I.TRUNC.NTZ R24, R55 ;  /* 0x0000003700187305 */ /* 0x000e62000020f100 */
[----:B------:R-:W-:Y:S02]  /*2a140*/  SEL R30, R30, RZ, P0 ;  /* 0x000000ff1e1e7207 */ /* 0x000fe40000000000 */
[----:B------:R-:W-:-:S04]  /*2a150*/  IADD3 R22, P0, PT, R53, UR4, RZ ;  /* 0x0000000435167c10 */ /* 0x000fc8000ff1e0ff */
[----:B------:R-:W-:Y:S01]  /*2a160*/  LEA.HI.X.SX32 R23, R53, UR5, 0x1, P0 ;  /* 0x0000000535177c11 */ /* 0x000fe200080f0eff */
[----:B------:R-:W-:Y:S02]  /*2a170*/  IMAD R53, R32, UR8, R31 ;  /* 0x0000000820357c24 */ /* 0x000fe4000f8e021f */
[----:B-1----:R-:W-:Y:S01]  /*2a180*/  IMAD.IADD R25, R7, 0x1, R24 ;  /* 0x0000000107197824 */ /* 0x002fe200078e0218 */
[----:B--2---:R-:W1:Y:S01]  /*2a190*/  I2F.S8 R32, UR10 ;  /* 0x0000000a00207d06 */ /* 0x004e620008001400 */
[----:B------:R2:W3:Y:S03]  /*2a1a0*/  LDG.E.U8 R48, desc[UR6][R22.64] ;  /* 0x0000000616307981 */ /* 0x0004e6000c1e1100 */
[----:B------:R-:W-:Y:S02]  /*2a1b0*/  ISETP.GE.AND P0, PT, R25, RZ, PT ;  /* 0x000000ff1900720c */ /* 0x000fe40003f06270 */
[----:B------:R-:W-:-:S02]  /*2a1c0*/  VIMNMX R47, PT, PT, R12, R25, PT ;  /* 0x000000190c2f7248 */ /* 0x000fc40003fe0100 */
[----:B0-----:R-:W0:Y:S02]  /*2a1d0*/  I2F.S8 R31, UR9 ;  /* 0x00000009001f7d06 */ /* 0x001e240008001400 */
[----:B------:R-:W-:Y:S02]  /*2a1e0*/  SEL R47, R47, RZ, P0 ;  /* 0x000000ff2f2f7207 */ /* 0x000fe40000000000 */
[----:B------:R-:W-:-:S04]  /*2a1f0*/  IADD3 R24, P0, PT, R51, UR4, RZ ;  /* 0x0000000433187c10 */ /* 0x000fc8000ff1e0ff */
[----:B------:R-:W-:Y:S01]  /*2a200*/  LEA.HI.X.SX32 R25, R51, UR5, 0x1, P0 ;  /* 0x0000000533197c11 */ /* 0x000fe200080f0eff */
[----:B-1----:R-:W-:-:S04]  /*2a210*/  FMUL R55, R13, R32 ;  /* 0x000000200d377220 */ /* 0x002fc80000400000 */
[----:B------:R1:W3:Y:S01]  /*2a220*/  LDG.E.U8 R51, desc[UR6][R24.64] ;  /* 0x0000000618337981 */ /* 0x0002e2000c1e1100 */
[C---:B------:R-:W-:Y:S01]  /*2a230*/  FMUL R56, R0.reuse, R32 ;  /* 0x0000002000387220 */ /* 0x040fe20000400000 */
[----:B0-----:R-:W-:-:S03]  /*2a240*/  FFMA R55, R0, R31, R55 ;  /* 0x0000001f00377223 */ /* 0x001fc60000000037 */
[----:B------:R-:W-:Y:S01]  /*2a250*/  FFMA R56, R13, R31, -R56 ;  /* 0x0000001f0d387223 */ /* 0x000fe20000000838 */
[----:B------:R-:W-:-:S03]  /*2a260*/  FADD R55, R55, 0.5 ;  /* 0x3f00000037377421 */ /* 0x000fc60000000000 */
[----:B------:R-:W-:-:S03]  /*2a270*/  FADD R56, R56, 0.5 ;  /* 0x3f00000038387421 */ /* 0x000fc60000000000 */
[----:B------:R-:W2:Y:S01]  /*2a280*/  F2I.TRUNC.NTZ R55, R55 ;  /* 0x0000003700377305 */ /* 0x000ea2000020f100 */
[----:B------:R-:W0:Y:S07]  /*2a290*/  LDCU.U8 UR10, c[0x3][0x397] ;  /* 0x00c072e0ff0a77ac */ /* 0x000e2e0008000000 */
[----:B------:R-:W5:Y:S01]  /*2a2a0*/  F2I.TRUNC.NTZ R56, R56 ;  /* 0x0000003800387305 */ /* 0x000f62000020f100 */
[----:B------:R-:W1:Y:S01]  /*2a2b0*/  LDCU.U8 UR9, c[0x3][0x396] ;  /* 0x00c072c0ff0977ac */ /* 0x000e620008000000 */
[----:B--2---:R-:W-:-:S05]  /*2a2c0*/  IMAD.IADD R22, R10, 0x1, R55 ;  /* 0x000000010a167824 */ /* 0x004fca00078e0237 */
[----:B------:R-:W-:Y:S02]  /*2a2d0*/  ISETP.GE.AND P0, PT, R22, RZ, PT ;  /* 0x000000ff1600720c */ /* 0x000fe40003f06270 */
[----:B------:R-:W-:Y:S01]  /*2a2e0*/  VIMNMX R32, PT, PT, R11, R22, PT ;  /* 0x000000160b207248 */ /* 0x000fe20003fe0100 */
[----:B-----5:R-:W-:-:S03]  /*2a2f0*/  IMAD.IADD R23, R7, 0x1, R56 ;  /* 0x0000000107177824 */ /* 0x020fc600078e0238 */
        /* <DEDUP_REMOVED lines=26> */
[----:B------:R4:W5:Y:S01]  /*2a4a0*/  LDG.E.U8 R49, desc[UR6][R22.64] ;  /* 0x0000000616317981 */ /* 0x000962000c1e1100 */
[----:B-1----:R-:W-:-:S05]  /*2a4b0*/  IMAD.IADD R25, R7, 0x1, R24 ;  /* 0x0000000107197824 */ /* 0x002fca00078e0218 */
[----:B------:R-:W-:Y:S02]  /*2a4c0*/  ISETP.GE.AND P0, PT, R25, RZ, PT ;  /* 0x000000ff1900720c */ /* 0x000fe40003f06270 */
[----:B------:R-:W-:-:S04]  /*2a4d0*/  VIMNMX R52, PT, PT, R12, R25, PT ;  /* 0x000000190c347248 */ /* 0x000fc80003fe0100 */
[----:B------:R-:W-:Y:S02]  /*2a4e0*/  SEL R52, R52, RZ, P0 ;  /* 0x000000ff34347207 */ /* 0x000fe40000000000 */
[----:B------:R-:W-:-:S04]  /*2a4f0*/  IADD3 R24, P0, PT, R54, UR4, RZ ;  /* 0x0000000436187c10 */ /* 0x000fc8000ff1e0ff */
[----:B------:R-:W-:-:S05]  /*2a500*/  LEA.HI.X.SX32 R25, R54, UR5, 0x1, P0 ;  /* 0x0000000536197c11 */ /* 0x000fca00080f0eff */
[----:B------:R1:W5:Y:S01]  /*2a510*/  LDG.E.U8 R54, desc[UR6][R24.64] ;  /* 0x0000000618367981 */ /* 0x000362000c1e1100 */
[----:B------:R-:W-:Y:S02]  /*2a520*/  IMAD R53, R45, UR8, R42 ;  /* 0x000000082d357c24 */ /* 0x000fe4000f8e022a */
[----:B--2---:R-:W2:Y:S08]  /*2a530*/  I2F.S8 R45, UR10 ;  /* 0x0000000a002d7d06 */ /* 0x004eb00008001400 */
[----:B0-----:R-:W0:Y:S01]  /*2a540*/  I2F.S8 R42, UR9 ;  /* 0x00000009002a7d06 */ /* 0x001e220008001400 */
[-C--:B--2---:R-:W-:Y:S01]  /*2a550*/  FMUL R56, R0, R45.reuse ;  /* 0x0000002d00387220 */ /* 0x084fe20000400000 */
[----:B------:R-:W-:-:S04]  /*2a560*/  FMUL R45, R13, R45 ;  /* 0x0000002d0d2d7220 */ /* 0x000fc80000400000 */
[-C--:B0-----:R-:W-:Y:S01]  /*2a570*/  FFMA R45, R0, R42.reuse, R45 ;  /* 0x0000002a002d7223 */ /* 0x081fe2000000002d */
[----:B------:R-:W-:-:S03]  /*2a580*/  FFMA R56, R13, R42, -R56 ;  /* 0x0000002a0d387223 */ /* 0x000fc60000000838 */
[----:B----4-:R-:W-:Y:S01]  /*2a590*/  FADD R22, R45, 0.5 ;  /* 0x3f0000002d167421 */ /* 0x010fe20000000000 */
[----:B------:R-:W-:-:S03]  /*2a5a0*/  FADD R56, R56, 0.5 ;  /* 0x3f00000038387421 */ /* 0x000fc60000000000 */
[----:B------:R-:W0:Y:S01]  /*2a5b0*/  F2I.TRUNC.NTZ R23, R22 ;  /* 0x0000001600177305 */ /* 0x000e22000020f100 */
[----:B------:R-:W2:Y:S07]  /*2a5c0*/  LDCU.U8 UR10, c[0x3][0x39b] ;  /* 0x00c07360ff0a77ac */ /* 0x000eae0008000000 */
[----:B------:R-:W4:Y:S01]  /*2a5d0*/  F2I.TRUNC.NTZ R56, R56 ;  /* 0x0000003800387305 */ /* 0x000f22000020f100 */
[----:B------:R-:W1:Y:S01]  /*2a5e0*/  LDCU.U8 UR9, c[0x3][0x39a] ;  /* 0x00c07340ff0977ac */ /* 0x000e620008000000 */
[----:B0-----:R-:W-:-:S05]  /*2a5f0*/  IMAD.IADD R42, R10, 0x1, R23 ;  /* 0x000000010a2a7824 */ /* 0x001fca00078e0217 */
[----:B------:R-:W-:Y:S02]  /*2a600*/  ISETP.GE.AND P0, PT, R42, RZ, PT ;  /* 0x000000ff2a00720c */ /* 0x000fe40003f06270 */
[----:B------:R-:W-:Y:S01]  /*2a610*/  VIMNMX R45, PT, PT, R11, R42, PT ;  /* 0x0000002a0b2d7248 */ /* 0x000fe20003fe0100 */
[----:B----4-:R-:W-:-:S03]  /*2a620*/  IMAD.IADD R23, R7, 0x1, R56 ;  /* 0x0000000107177824 */ /* 0x010fc600078e0238 */
[----:B------:R-:W-:Y:S02]  /*2a630*/  SEL R45, R45, RZ, P0 ;  /* 0x000000ff2d2d7207 */ /* 0x000fe40000000000 */
[----:B------:R-:W-:Y:S02]  /*2a640*/  ISETP.GE.AND P0, PT, R23, RZ, PT ;  /* 0x000000ff1700720c */ /* 0x000fe40003f06270 */
[----:B------:R-:W-:Y:S02]  /*2a650*/  VIMNMX R42, PT, PT, R12, R23, PT ;  /* 0x000000170c2a7248 */ /* 0x000fe40003fe0100 */
[----:B--2---:R-:W0:Y:S08]  /*2a660*/  I2F.S8 R23, UR10 ;  /* 0x0000000a00177d06 */ /* 0x004e300008001400 */
[----:B-1----:R-:W1:Y:S01]  /*2a670*/  I2F.S8 R22, UR9 ;  /* 0x0000000900167d06 */ /* 0x002e620008001400 */
[----:B------:R-:W-:Y:S01]  /*2a680*/  IMAD R25, R43, UR8, R46 ;  /* 0x000000082b197c24 */ /* 0x000fe2000f8e022e */
[----:B------:R-:W-:-:S02]  /*2a690*/  SEL R42, R42, RZ, P0 ;  /* 0x000000ff2a2a7207 */ /* 0x000fc40000000000 */
[----:B------:R-:W-:Y:S01]  /*2a6a0*/  LOP3.LUT R36, R36, 0xffdfffff, RZ, 0xc0, !PT ;  /* 0xffdfffff24247812 */ /* 0x000fe200078ec0ff */
[----:B------:R-:W2:Y:S01]  /*2a6b0*/  LDCU.U8 UR10, c[0x3][0x39d] ;  /* 0x00c073a0ff0a77ac */ /* 0x000ea20008000000 */
[----:B0-----:R-:W-:Y:S01]  /*2a6c0*/  FMUL R43, R13, R23 ;  /* 0x000000170d2b7220 */ /* 0x001fe20000400000 */
[----:B------:R-:W0:Y:S03]  /*2a6d0*/  LDCU.U8 UR9, c[0x3][0x39c] ;  /* 0x00c07380ff0977ac */ /* 0x000e260008000000 */
[----:B-1----:R-:W-:-:S04]  /*2a6e0*/  FFMA R43, R0, R22, R43 ;  /* 0x00000016002b7223 */ /* 0x002fc8000000002b */
[----:B------:R-:W-:-:S04]  /*2a6f0*/  FADD R46, R43, 0.5 ;  /* 0x3f0000002b2e7421 */ /* 0x000fc80000000000 */
[----:B------:R-:W1:Y:S01]  /*2a700*/  F2I.TRUNC.NTZ R43, R46 ;  /* 0x0000002e002b7305 */ /* 0x000e62000020f100 */
[----:B---3--:R-:W-:Y:S01]  /*2a710*/  ISETP.GE.U32.AND P0, PT, R48, R51, PT ;  /* 0x000000333000720c */ /* 0x008fe20003f06070 */
        /* <DEDUP_REMOVED lines=14> */
[----:B------:R-:W-:Y:S01]  /*2a800*/  VIMNMX R46, PT, PT, R12, R53, PT ;  /* 0x000000350c2e7248 */ /* 0x000fe20003fe0100 */
[----:B------:R-:W-:Y:S02]  /*2a810*/  IMAD R53, R29, UR8, R26 ;  /* 0x000000081d357c24 */ /* 0x000fe4000f8e021a */
[----:B--2---:R-:W1:Y:S08]  /*2a820*/  I2F.S8 R29, UR10 ;  /* 0x0000000a001d7d06 */ /* 0x004e700008001400 */
[----:B0-----:R-:W0:Y:S01]  /*2a830*/  I2F.S8 R26, UR9 ;  /* 0x00000009001a7d06 */ /* 0x001e220008001400 */
[----:B------:R-:W-:Y:S01]  /*2a840*/  SEL R46, R46, RZ, P0 ;  /* 0x000000ff2e2e7207 */ /* 0x000fe20000000000 */
[-C--:B-1----:R-:W-:Y:S01]  /*2a850*/  FMUL R56, R0, R29.reuse ;  /* 0x0000001d00387220 */ /* 0x082fe20000400000 */
[----:B------:R-:W-:Y:S01]  /*2a860*/  FMUL R29, R13, R29 ;  /* 0x0000001d0d1d7220 */ /* 0x000fe20000400000 */
[----:B------:R-:W-:-:S03]  /*2a870*/  IADD3 R24, P0, PT, R25, UR4, RZ ;  /* 0x0000000419187c10 */ /* 0x000fc6000ff1e0ff */
[-C--:B0-----:R-:W-:Y:S01]  /*2a880*/  FFMA R29, R0, R26.reuse, R29 ;  /* 0x0000001a001d7223 */ /* 0x081fe2000000001d */
[----:B------:R-:W-:Y:S01]  /*2a890*/  FFMA R56, R13, R26, -R56 ;  /* 0x0000001a0d387223 */ /* 0x000fe20000000838 */
[----:B------:R-:W-:Y:S02]  /*2a8a0*/  LEA.HI.X.SX32 R25, R25, UR5, 0x1, P0 ;  /* 0x0000000519197c11 */ /* 0x000fe400080f0eff */
[----:B---3--:R-:W-:Y:S01]  /*2a8b0*/  FADD R22, R29, 0.5 ;  /* 0x3f0000001d167421 */ /* 0x008fe20000000000 */
[----:B------:R-:W-:Y:S02]  /*2a8c0*/  FADD R56, R56, 0.5 ;  /* 0x3f00000038387421 */ /* 0x000fe40000000000 */
[----:B------:R0:W4:Y:S01]  /*2a8d0*/  LDG.E.U8 R51, desc[UR6][R24.64] ;  /* 0x0000000618337981 */ /* 0x000122000c1e1100 */
[----:B------:R-:W1:Y:S01]  /*2a8e0*/  F2I.TRUNC.NTZ R23, R22 ;  /* 0x0000001600177305 */ /* 0x000e62000020f100 */
[----:B------:R-:W2:Y:S07]  /*2a8f0*/  LDCU.U8 UR10, c[0x3][0x39f] ;  /* 0x00c073e0ff0a77ac */ /* 0x000eae0008000000 */
[----:B------:R-:W3:Y:S01]  /*2a900*/  F2I.TRUNC.NTZ R56, R56 ;  /* 0x0000003800387305 */ /* 0x000ee2000020f100 */
[----:B------:R-:W0:Y:S01]  /*2a910*/  LDCU.U8 UR9, c[0x3][0x39e] ;  /* 0x00c073c0ff0977ac */ /* 0x000e220008000000 */
[----:B-1----:R-:W-:-:S05]  /*2a920*/  IMAD.IADD R26, R10, 0x1, R23 ;  /* 0x000000010a1a7824 */ /* 0x002fca00078e0217 */
[----:B------:R-:W-:Y:S02]  /*2a930*/  ISETP.GE.AND P0, PT, R26, RZ, PT ;  /* 0x000000ff1a00720c */ /* 0x000fe40003f06270 */
[----:B------:R-:W-:Y:S01]  /*2a940*/  VIMNMX R29, PT, PT, R11, R26, PT ;  /* 0x0000001a0b1d7248 */ /* 0x000fe20003fe0100 */
[----:B---3--:R-:W-:-:S03]  /*2a950*/  IMAD.IADD R23, R7, 0x1, R56 ;  /* 0x0000000107177824 */ /* 0x008fc600078e0238 */
[----:B------:R-:W-:Y:S02]  /*2a960*/  SEL R29, R29, RZ, P0 ;  /* 0x000000ff1d1d7207 */ /* 0x000fe40000000000 */
[----:B------:R-:W-:Y:S02]  /*2a970*/  ISETP.GE.AND P0, PT, R23, RZ, PT ;  /* 0x000000ff1700720c */ /* 0x000fe40003f06270 */
[----:B------:R-:W-:Y:S02]  /*2a980*/  VIMNMX R26, PT, PT, R12, R23, PT ;  /* 0x000000170c1a7248 */ /* 0x000fe40003fe0100 */
[----:B--2---:R-:W1:Y:S08]  /*2a990*/  I2F.S8 R23, UR10 ;  /* 0x0000000a00177d06 */ /* 0x004e700008001400 */
[----:B0-----:R-:W0:Y:S01]  /*2a9a0*/  I2F.S8 R22, UR9 ;  /* 0x0000000900167d06 */ /* 0x001e220008001400 */
[----:B------:R-:W-:Y:S01]  /*2a9b0*/  IMAD R25, R28, UR8, R41 ;  /* 0x000000081c197c24 */ /* 0x000fe2000f8e0229 */
[----:B------:R-:W-:-:S02]  /*2a9c0*/  SEL R26, R26, RZ, P0 ;  /* 0x000000ff1a1a7207 */ /* 0x000fc40000000000 */
[----:B------:R-:W-:Y:S01]  /*2a9d0*/  LOP3.LUT R36, R36, 0xfff7ffff, RZ, 0xc0, !PT ;  /* 0xfff7ffff24247812 */ /* 0x000fe200078ec0ff */
[----:B------:R-:W2:Y:S01]  /*2a9e0*/  LDCU.U8 UR10, c[0x3][0x3a1] ;  /* 0x00c07420ff0a77ac */ /* 0x000ea20008000000 */
[----:B-1----:R-:W-:Y:S01]  /*2a9f0*/  FMUL R41, R13, R23 ;  /* 0x000000170d297220 */ /* 0x002fe20000400000 */
[----:B------:R-:W1:Y:S03]  /*2aa00*/  LDCU.U8 UR9, c[0x3][0x3a0] ;  /* 0x00c07400ff0977ac */ /* 0x000e660008000000 */
[----:B0-----:R-:W-:-:S04]  /*2aa10*/  FFMA R41, R0, R22, R41 ;  /* 0x0000001600297223 */ /* 0x001fc80000000029 */
[----:B------:R-:W-:-:S06]  /*2aa20*/  FADD R41, R41, 0.5 ;  /* 0x3f00000029297421 */ /* 0x000fcc0000000000 */
[----:B------:R-:W0:Y:S02]  /*2aa30*/  F2I.TRUNC.NTZ R41, R41 ;  /* 0x0000002900297305 */ /* 0x000e24000020f100 */
[----:B0-----:R-:W-:-:S05]  /*2aa40*/  IMAD.IADD R24, R10, 0x1, R41 ;  /* 0x000000010a187824 */ /* 0x001fca00078e0229 */
[----:B------:R-:W-:Y:S02]  /*2aa50*/  VIMNMX R28, PT, PT, R11, R24, PT ;  /* 0x000000180b1c7248 */ /* 0x000fe40003fe0100 */
[----:B-----5:R-:W-:-:S13]  /*2aa60*/  ISETP.GE.U32.AND P0, PT, R49, R54, PT ;  /* 0x000000363100720c */ /* 0x020fda0003f06070 */
[----:B------:R-:W-:Y:S02]  /*2aa70*/  @P0 LOP3.LUT R36, R36, 0x80000, RZ, 0xfc, !PT ;  /* 0x0008000024240812 */ /* 0x000fe400078efcff */
[----:B------:R-:W-:Y:S01]  /*2aa80*/  ISETP.GE.AND P0, PT, R24, RZ, PT ;  /* 0x000000ff1800720c */ /* 0x000fe20003f06270 */
[----:B------:R-:W-:-:S04]  /*2aa90*/  FMUL R24, R0, R23 ;  /* 0x0000001700187220 */ /* 0x000fc80000400000 */
[----:B------:R-:W-:-:S04]  /*2aaa0*/  FFMA R24, R13, R22, -R24 ;  /* 0x000000160d187223 */ /* 0x000fc80000000818 */
[----:B------:R-:W-:-:S06]  /*2aab0*/  FADD R54, R24, 0.5 ;  /* 0x3f00000018367421 */ /* 0x000fcc0000000000 */
[----:B------:R-:W0:Y:S01]  /*2aac0*/  F2I.TRUNC.NTZ R54, R54 ;  /* 0x0000003600367305 */ /* 0x000e22000020f100 */
[----:B------:R-:W-:Y:S02]  /*2aad0*/  SEL R28, R28, RZ, P0 ;  /* 0x000000ff1c1c7207 */ /* 0x000fe40000000000 */
[----:B------:R-:W-:-:S04]  /*2aae0*/  IADD3 R22, P0, PT, R53, UR4, RZ ;  /* 0x0000000435167c10 */ /* 0x000fc8000ff1e0ff */
[----:B------:R-:W-:-:S05]  /*2aaf0*/  LEA.HI.X.SX32 R23, R53, UR5, 0x1, P0 ;  /* 0x0000000535177c11 */ /* 0x000fca00080f0eff */
[----:B------:R3:W5:Y:S01]  /*2ab00*/  LDG.E.U8 R49, desc[UR6][R22.64] ;  /* 0x0000000616317981 */ /* 0x000762000c1e1100 */
[----:B0-----:R-:W-:-:S05]  /*2ab10*/  IMAD.IADD R41, R7, 0x1, R54 ;  /* 0x0000000107297824 */ /* 0x001fca00078e0236 */
        /* <DEDUP_REMOVED lines=8> */
[----:B-1----:R-:W1:Y:S01]  /*2aba0*/  I2F.S8 R27, UR9 ;  /* 0x00000009001b7d06 */ /* 0x002e620008001400 */
[-C--:B--2---:R-:W-:Y:S01]  /*2abb0*/  FMUL R55, R13, R44.reuse ;  /* 0x0000002c0d377220 */ /* 0x084fe20000400000 */
[----:B------:R-:W-:-:S03]  /*2abc0*/  FMUL R56, R0, R44 ;  /* 0x0000002c00387220 */ /* 0x000fc60000400000 */
[-C--:B-1----:R-:W-:Y:S01]  /*2abd0*/  FFMA R55, R0, R27.reuse, R55 ;  /* 0x0000001b00377223 */ /* 0x082fe20000000037 */
[----:B------:R-:W-:-:S03]  /*2abe0*/  FFMA R56, R13, R27, -R56 ;  /* 0x0000001b0d387223 */ /* 0x000fc60000000838 */
[----:B------:R-:W-:Y:S01]  /*2abf0*/  FADD R55, R55, 0.5 ;  /* 0x3f00000037377421 */ /* 0x000fe20000000000 */
[----:B------:R-:W-:-:S05]  /*2ac00*/  FADD R56, R56, 0.5 ;  /* 0x3f00000038387421 */ /* 0x000fca0000000000 */
[----:B------:R-:W3:Y:S01]  /*2ac10*/  F2I.TRUNC.NTZ R55, R55 ;  /* 0x0000003700377305 */ /* 0x000ee2000020f100 */
[----:B------:R-:W1:Y:S07]  /*2ac20*/  LDCU.U8 UR10, c[0x3][0x3a3] ;  /* 0x00c07460ff0a77ac */ /* 0x000e6e0008000000 */
[----:B------:R-:W2:Y:S01]  /*2ac30*/  F2I.TRUNC.NTZ R56, R56 ;  /* 0x0000003800387305 */ /* 0x000ea2000020f100 */
[----:B------:R-:W0:Y:S01]  /*2ac40*/  LDCU.U8 UR9, c[0x3][0x3a2] ;  /* 0x00c07440ff0977ac */ /* 0x000e220008000000 */
[----:B---3--:R-:W-:-:S05]  /*2ac50*/  IMAD.IADD R22, R10, 0x1, R55 ;  /* 0x000000010a167824 */ /* 0x008fca00078e0237 */
[----:B------:R-:W-:Y:S02]  /*2ac60*/  ISETP.GE.AND P0, PT, R22, RZ, PT ;  /* 0x000000ff1600720c */ /* 0x000fe40003f06270 */
[----:B------:R-:W-:Y:S01]  /*2ac70*/  VIMNMX R44, PT, PT, R11, R22, PT ;  /* 0x000000160b2c7248 */ /* 0x000fe20003fe0100 */
[----:B--2---:R-:W-:-:S03]  /*2ac80*/  IMAD.IADD R23, R7, 0x1, R56 ;  /* 0x0000000107177824 */ /* 0x004fc600078e0238 */
[----:B------:R-:W-:Y:S02]  /*2ac90*/  SEL R44, R44, RZ, P0 ;  /* 0x000000ff2c2c7207 */ /* 0x000fe40000000000 */
[----:B------:R-:W-:Y:S02]  /*2aca0*/  ISETP.GE.AND P0, PT, R23, RZ, PT ;  /* 0x000000ff1700720c */ /* 0x000fe40003f06270 */
[----:B------:R-:W-:Y:S02]  /*2acb0*/  VIMNMX R27, PT, PT, R12, R23, PT ;  /* 0x000000170c1b7248 */ /* 0x000fe40003fe0100 */
[----:B-1----:R-:W1:Y:S08]  /*2acc0*/  I2F.S8 R23, UR10 ;  /* 0x0000000a00177d06 */ /* 0x002e700008001400 */
        /* <DEDUP_REMOVED lines=10> */
[----:B0-----:R-:W-:Y:S01]  /*2ad70*/  IMAD.IADD R24, R10, 0x1, R47 ;  /* 0x000000010a187824 */ /* 0x001fe200078e022f */
[----:B----4-:R-:W-:-:S04]  /*2ad80*/  ISETP.GE.U32.AND P0, PT, R48, R51, PT ;  /* 0x000000333000720c */ /* 0x010fc80003f06070 */
[----:B------:R-:W-:-:S09]  /*2ad90*/  VIMNMX R30, PT, PT, R11, R24, PT ;  /* 0x000000180b1e7248 */ /* 0x000fd20003fe0100 */
[----:B------:R-:W-:Y:S02]  /*2ada0*/  @P0 LOP3.LUT R36, R36, 0x20000, RZ, 0xfc, !PT ;  /* 0x0002000024240812 */ /* 0x000fe400078efcff */
[----:B------:R-:W-:Y:S01]  /*2adb0*/  ISETP.GE.AND P0, PT, R24, RZ, PT ;  /* 0x000000ff1800720c */ /* 0x000fe20003f06270 */
[----:B------:R-:W-:-:S04]  /*2adc0*/  FMUL R24, R0, R23 ;  /* 0x0000001700187220 */ /* 0x000fc80000400000 */
[----:B------:R-:W-:-:S04]  /*2add0*/  FFMA R24, R13, R22, -R24 ;  /* 0x000000160d187223 */ /* 0x000fc80000000818 */
[----:B------:R-:W-:-:S04]  /*2ade0*/  FADD R51, R24, 0.5 ;  /* 0x3f00000018337421 */ /* 0x000fc80000000000 */
[----:B------:R-:W0:Y:S01]  /*2adf0*/  F2I.TRUNC.NTZ R24, R51 ;  /* 0x0000003300187305 */ /* 0x000e22000020f100 */
[----:B------:R-:W-:Y:S02]  /*2ae00*/  SEL R30, R30, RZ, P0 ;  /* 0x000000ff1e1e7207 */ /* 0x000fe40000000000 */
[----:B------:R-:W-:-:S04]  /*2ae10*/  IADD3 R22, P0, PT, R53, UR4, RZ ;  /* 0x0000000435167c10 */ /* 0x000fc8000ff1e0ff */
[----:B------:R-:W-:Y:S01]  /*2ae20*/  LEA.HI.X.SX32 R23, R53, UR5, 0x1, P0 ;  /* 0x0000000535177c11 */ /* 0x000fe200080f0eff */
[----:B------:R-:W-:Y:S02]  /*2ae30*/  IMAD R53, R32, UR8, R31 ;  /* 0x0000000820357c24 */ /* 0x000fe4000f8e021f */
[----:B--2---:R-:W2:Y:S02]  /*2ae40*/  I2F.S8 R32, UR10 ;  /* 0x0000000a00207d06 */ /* 0x004ea40008001400 */
[----:B------:R3:W4:Y:S01]  /*2ae50*/  LDG.E.U8 R48, desc[UR6][R22.64] ;  /* 0x0000000616307981 */ /* 0x000722000c1e1100 */
[----:B0-----:R-:W-:-:S05]  /*2ae60*/  IMAD.IADD R47, R7, 0x1, R24 ;  /* 0x00000001072f7824 */ /* 0x001fca00078e0218 */
[----:B------:R-:W-:Y:S02]  /*2ae70*/  ISETP.GE.AND P0, PT, R47, RZ, PT ;  /* 0x000000ff2f00720c */ /* 0x000fe40003f06270 */
[----:B------:R-:W-:Y:S01]  /*2ae80*/  VIMNMX R47, PT, PT, R12, R47, PT ;  /* 0x0000002f0c2f7248 */ /* 0x000fe20003fe0100 */
[----:B-1----:R-:W0:Y:S03]  /*2ae90*/  I2F.S8 R31, UR9 ;  /* 0x00000009001f7d06 */ /* 0x002e260008001400 */
[----:B------:R-:W-:Y:S02]  /*2aea0*/  SEL R47, R47, RZ, P0 ;  /* 0x000000ff2f2f7207 */ /* 0x000fe40000000000 */
[----:B------:R-:W-:-:S04]  /*2aeb0*/  IADD3 R24, P0, PT, R25, UR4, RZ ;  /* 0x0000000419187c10 */ /* 0x000fc8000ff1e0ff */
[----:B------:R-:W-:Y:S01]  /*2aec0*/  LEA.HI.X.SX32 R25, R25, UR5, 0x1, P0 ;  /* 0x0000000519197c11 */ /* 0x000fe200080f0eff */
[----:B--2---:R-:W-:-:S04]  /*2aed0*/  FMUL R55, R13, R32 ;  /* 0x000000200d377220 */ /* 0x004fc80000400000 */
[----:B------:R1:W4:Y:S01]  /*2aee0*/  LDG.E.U8 R51, desc[UR6][R24.64] ;  /* 0x0000000618337981 */ /* 0x000322000c1e1100 */
[C---:B0-----:R-:W-:Y:S01]  /*2aef0*/  FFMA R55, R0.reuse, R31, R55 ;  /* 0x0000001f00377223 */ /* 0x041fe20000000037 */
[----:B------:R-:W-:-:S03]  /*2af00*/  FMUL R56, R0, R32 ;  /* 0x0000002000387220 */ /* 0x000fc60000400000 */
[----:B------:R-:W-:Y:S01]  /*2af10*/  FADD R55, R55, 0.5 ;  /* 0x3f00000037377421 */ /* 0x000fe20000000000 */
[----:B------:R-:W-:-:S04]  /*2af20*/  FFMA R56, R13, R31, -R56 ;  /* 0x0000001f0d387223 */ /* 0x000fc80000000838 */
[----:B------:R-:W-:Y:S01]  /*2af30*/  FADD R56, R56, 0.5 ;  /* 0x3f00000038387421 */ /* 0x000fe20000000000 */
[----:B------:R-:W3:Y:S01]  /*2af40*/  F2I.TRUNC.NTZ R55, R55 ;  /* 0x0000003700377305 */ /* 0x000ee2000020f100 */
[----:B------:R-:W0:Y:S07]  /*2af50*/  LDCU.U8 UR10, c[0x3][0x3a7] ;  /* 0x00c074e0ff0a77ac */ /* 0x000e2e0008000000 */
[----:B------:R-:W2:Y:S01]  /*2af60*/  F2I.TRUNC.NTZ R56, R56 ;  /* 0x0000003800387305 */ /* 0x000ea2000020f100 */
[----:B------:R-:W1:Y:S01]  /*2af70*/  LDCU.U8 UR9, c[0x3][0x3a6] ;  /* 0x00c074c0ff0977ac */ /* 0x000e620008000000 */
[----:B---3--:R-:W-:-:S05]  /*2af80*/  IMAD.IADD R22, R10, 0x1, R55 ;  /* 0x000000010a167824 */ /* 0x008fca00078e0237 */
[----:B------:R-:W-:Y:S02]  /*2af90*/  ISETP.GE.AND P0, PT, R22, RZ, PT ;  /* 0x000000ff1600720c */ /* 0x000fe40003f06270 */
[----:B------:R-:W-:Y:S01]  /*2afa0*/  VIMNMX R32, PT, PT, R11, R22, PT ;  /* 0x000000160b207248 */ /* 0x000fe20003fe0100 */
[----:B--2---:R-:W-:-:S03]  /*2afb0*/  IMAD.IADD R23, R7, 0x1, R56 ;  /* 0x0000000107177824 */ /* 0x004fc600078e0238 */
[----:B------:R-:W-:Y:S02]  /*2afc0*/  SEL R32, R32, RZ, P0 ;  /* 0x000000ff20207207 */ /* 0x000fe40000000000 */
[----:B------:R-:W-:Y:S02]  /*2afd0*/  ISETP.GE.AND P0, PT, R23, RZ, PT ;  /* 0x000000ff1700720c */ /* 0x000fe40003f06270 */
[----:B------:R-:W-:Y:S02]  /*2afe0*/  VIMNMX R31, PT, PT, R12, R23, PT ;  /* 0x000000170c1f7248 */ /* 0x000fe40003fe0100 */
[----:B0-----:R-:W0:Y:S08]  /*2aff0*/  I2F.S8 R23, UR10 ;  /* 0x0000000a00177d06 */ /* 0x001e300008001400 */
[----:B-1----:R-:W1:Y:S01]  /*2b000*/  I2F.S8 R22, UR9 ;  /* 0x0000000900167d06 */ /* 0x002e620008001400 */
[----:B------:R-:W-:Y:S01]  /*2b010*/  IMAD R25, R33, UR8, R52 ;  /* 0x0000000821197c24 */ /* 0x000fe2000f8e0234 */
[----:B------:R-:W-:-:S02]  /*2b020*/  SEL R31, R31, RZ, P0 ;  /* 0x000000ff1f1f7207 */ /* 0x000fc40000000000 */
[----:B------:R-:W-:Y:S01]  /*2b030*/  LOP3.LUT R36, R36, 0xffff7fff, RZ, 0xc0, !PT ;  /* 0xffff7fff24247812 */ /* 0x000fe200078ec0ff */
[----:B------:R-:W2:Y:S01]  /*2b040*/  LDCU.U8 UR10, c[0x3][0x3a9] ;  /* 0x00c07520ff0a77ac */ /* 0x000ea20008000000 */
[----:B0-----:R-:W-:Y:S01]  /*2b050*/  FMUL R33, R13, R23 ;  /* 0x000000170d217220 */ /* 0x001fe20000400000 */
[----:B------:R-:W0:Y:S03]  /*2b060*/  LDCU.U8 UR9, c[0x3][0x3a8] ;  /* 0x00c07500ff0977ac */ /* 0x000e260008000000 */
[----:B-1----:R-:W-:Y:S01]  /*2b070*/  FFMA R33, R0, R22, R33 ;  /* 0x0000001600217223 */ /* 0x002fe20000000021 */
[----:B-----5:R-:W-:-:S03]  /*2b080*/  ISETP.GE.U32.AND P0, PT, R49, R54, PT ;  /* 0x000000363100720c */ /* 0x020fc60003f06070 */
[----:B------:R-:W-:-:S06]  /*2b090*/  FADD R49, R33, 0.5 ;  /* 0x3f00000021317421 */ /* 0x000fcc0000000000 */
[----:B------:R-:W1:Y:S04]  /*2b0a0*/  F2I.TRUNC.NTZ R49, R49 ;  /* 0x0000003100317305 */ /* 0x000e68000020f100 */
[----:B------:R-:W-:Y:S01]  /*2b0b0*/  @P0 LOP3.LUT R36, R36, 0x8000, RZ, 0xfc, !PT ;  /* 0x0000800024240812 */ /* 0x000fe200078efcff */
[----:B-1----:R-:W-:-:S05]  /*2b0c0*/  IMAD.IADD R24, R10, 0x1, R49 ;  /* 0x000000010a187824 */ /* 0x002fca00078e0231 */
[----:B------:R-:W-:Y:S02]  /*2b0d0*/  ISETP.GE.AND P0, PT, R24, RZ, PT ;  /* 0x000000ff1800720c */ /* 0x000fe40003f06270 */
[----:B------:R-:W-:Y:S01]  /*2b0e0*/  VIMNMX R33, PT, PT, R11, R24, PT ;  /* 0x000000180b217248 */ /* 0x000fe20003fe0100 */
[----:B------:R-:W-:-:S04]  /*2b0f0*/  FMUL R24, R0, R23 ;  /* 0x0000001700187220 */ /* 0x000fc80000400000 */
[----:B------:R-:W-:-:S04]  /*2b100*/  FFMA R24, R13, R22, -R24 ;  /* 0x000000160d187223 */ /* 0x000fc80000000818 */
[----:B------:R-:W-:-:S06]  /*2b110*/  FADD R54, R24, 0.5 ;  /* 0x3f00000018367421 */ /* 0x000fcc0000000000 */
[----:B------:R-:W1:Y:S01]  /*2b120*/  F2I.TRUNC.NTZ R54, R54 ;  /* 0x0000003600367305 */ /* 0x000e62000020f100 */
[----:B------:R-:W-:Y:S02]  /*2b130*/  SEL R33, R33, RZ, P0 ;  /* 0x000000ff21217207 */ /* 0x000fe40000000000 */
[----:B------:R-:W-:-:S04]  /*2b140*/  IADD3 R22, P0, PT, R53, UR4, RZ ;  /* 0x0000000435167c10 */ /* 0x000fc8000ff1e0ff */
[----:B------:R-:W-:Y:S01]  /*2b150*/  LEA.HI.X.SX32 R23, R53, UR5, 0x1, P0 ;  /* 0x0000000535177c11 */ /* 0x000fe200080f0eff */
[----:B-1----:R-:W-:-:S05]  /*2b160*/  IMAD.IADD R49, R7, 0x1, R54 ;  /* 0x0000000107317824 */ /* 0x002fca00078e0236 */
[----:B------:R-:W-:Y:S02]  /*2b170*/  ISETP.GE.AND P0, PT, R49, RZ, PT ;  /* 0x000000ff3100720c */ /* 0x000fe40003f06270 */
[----:B------:R-:W-:Y:S02]  /*2b180*/  VIMNMX R52, PT, PT, R12, R49, PT ;  /* 0x000000310c347248 */ /* 0x000fe40003fe0100 */
[----:B------:R1:W3:Y:S02]  /*2b190*/  LDG.E.U8 R49, desc[UR6][R22.64] ;  /* 0x0000000616317981 */ /* 0x0002e4000c1e1100 */
[----:B------:R-:W-:Y:S02]  /*2b1a0*/  SEL R52, R52, RZ, P0 ;  /* 0x000000ff34347207 */ /* 0x000fe40000000000 */
[----:B------:R-:W-:-:S04]  /*2b1b0*/  IADD3 R24, P0, PT, R25, UR4, RZ ;  /* 0x0000000419187c10 */ /* 0x000fc8000ff1e0ff */
[----:B------:R-:W-:-:S05]  /*2b1c0*/  LEA.HI.X.SX32 R25, R25, UR5, 0x1, P0 ;  /* 0x0000000519197c11 */ /* 0x000fca00080f0eff */
[----:B------:R5:W3:Y:S01]  /*2b1d0*/  LDG.E.U8 R54, desc[UR6][R24.64] ;  /* 0x0000000618367981 */ /* 0x000ae2000c1e1100 */
[----:B------:R-:W-:Y:S02]  /*2b1e0*/  IMAD R53, R45, UR8, R42 ;  /* 0x000000082d357c24 */ /* 0x000fe4000f8e022a */
[----:B--2---:R-:W2:Y:S08]  /*2b1f0*/  I2F.S8 R45, UR10 ;  /* 0x0000000a002d7d06 */ /* 0x004eb00008001400 */
[----:B0-----:R-:W0:Y:S01]  /*2b200*/  I2F.S8 R42, UR9 ;  /* 0x00000009002a7d06 */ /* 0x001e220008001400 */
[-C--:B--2---:R-:W-:Y:S01]  /*2b210*/  FMUL R56, R0, R45.reuse ;  /* 0x0000002d00387220 */ /* 0x084fe20000400000 */
[----:B------:R-:W-:-:S04]  /*2b220*/  FMUL R45, R13, R45 ;  /* 0x0000002d0d2d7220 */ /* 0x000fc80000400000 */
[-C--:B0-----:R-:W-:Y:S01]  /*2b230*/  FFMA R45, R0, R42.reuse, R45 ;  /* 0x0000002a002d7223 */ /* 0x081fe2000000002d */
[----:B------:R-:W-:-:S03]  /*2b240*/  FFMA R56, R13, R42, -R56 ;  /* 0x0000002a0d387223 */ /* 0x000fc60000000838 */
[----:B-1----:R-:W-:Y:S01]  /*2b250*/  FADD R22, R45, 0.5 ;  /* 0x3f0000002d167421 */ /* 0x002fe20000000000 */
[----:B------:R-:W-:-:S03]  /*2b260*/  FADD R56, R56, 0.5 ;  /* 0x3f00000038387421 */ /* 0x000fc60000000000 */
[----:B------:R-:W0:Y:S01]  /*2b270*/  F2I.TRUNC.NTZ R23, R22 ;  /* 0x0000001600177305 */ /* 0x000e22000020f100 */
[----:B------:R-:W1:Y:S07]  /*2b280*/  LDCU.U8 UR10, c[0x3][0x3ab] ;  /* 0x00c07560ff0a77ac */ /* 0x000e6e0008000000 */
[----:B------:R-:W2:Y:S01]  /*2b290*/  F2I.TRUNC.NTZ R56, R56 ;  /* 0x0000003800387305 */ /* 0x000ea2000020f100 */
[----:B------:R-:W5:Y:S01]  /*2b2a0*/  LDCU.U8 UR9, c[0x3][0x3aa] ;  /* 0x00c07540ff0977ac */ /* 0x000f620008000000 */
[----:B0-----:R-:W-:-:S05]  /*2b2b0*/  IMAD.IADD R42, R10, 0x1, R23 ;  /* 0x000000010a2a7824 */ /* 0x001fca00078e0217 */
[----:B------:R-:W-:Y:S02]  /*2b2c0*/  ISETP.GE.AND P0, PT, R42, RZ, PT ;  /* 0x000000ff2a00720c */ /* 0x000fe40003f06270 */
[----:B------:R-:W-:Y:S01]  /*2b2d0*/  VIMNMX R45, PT, PT, R11, R42, PT ;  /* 0x0000002a0b2d7248 */ /* 0x000fe20003fe0100 */
[----:B--2---:R-:W-:-:S03]  /*2b2e0*/  IMAD.IADD R23, R7, 0x1, R56 ;  /* 0x0000000107177824 */ /* 0x004fc600078e0238 */
[----:B------:R-:W-:Y:S02]  /*2b2f0*/  SEL R45, R45, RZ, P0 ;  /* 0x000000ff2d2d7207 */ /* 0x000fe40000000000 */
[----:B------:R-:W-:Y:S02]  /*2b300*/  ISETP.GE.AND P0, PT, R23, RZ, PT ;  /* 0x000000ff1700720c */ /* 0x000fe40003f06270 */
[----:B------:R-:W-:Y:S02]  /*2b310*/  VIMNMX R42, PT, PT, R12, R23, PT ;  /* 0x000000170c2a7248 */ /* 0x000fe40003fe0100 */
[----:B-1----:R-:W0:Y:S08]  /*2b320*/  I2F.S8 R23, UR10 ;  /* 0x0000000a00177d06 */ /* 0x002e300008001400 */
[----:B-----5:R-:W1:Y:S01]  /*2b330*/  I2F.S8 R22, UR9 ;  /* 0x0000000900167d06 */ /* 0x020e620008001400 */
        /* <DEDUP_REMOVED lines=9> */
[----:B----4-:R-:W-:Y:S01]  /*2b3d0*/  ISETP.GE.U32.AND P0, PT, R48, R51, PT ;  /* 0x000000333000720c */ /* 0x010fe20003f06070 */
        /* <DEDUP_REMOVED lines=14> */
[----:B------:R-:W-:Y:S01]  /*2b4c0*/  VIMNMX R46, PT, PT, R12, R53, PT ;  /* 0x000000350c2e7248 */ /* 0x000fe20003fe0100 */
[----:B------:R-:W-:Y:S02]  /*2b4d0*/  IMAD R53, R29, UR8, R26 ;  /* 0x000000081d357c24 */ /* 0x000fe4000f8e021a */
[----:B--2---:R-:W1:Y:S01]  /*2b4e0*/  I2F.S8 R29, UR10 ;  /* 0x0000000a001d7d06 */ /* 0x004e620008001400 */
[----:B------:R-:W-:-:S07]  /*2b4f0*/  SEL R46, R46, RZ, P0 ;  /* 0x000000ff2e2e7207 */ /* 0x000fce0000000000 */
[----:B0-----:R-:W0:Y:S01]  /*2b500*/  I2F.S8 R26, UR9 ;  /* 0x00000009001a7d06 */ /* 0x001e220008001400 */
[----:B------:R-:W-:-:S04]  /*2b510*/  IADD3 R24, P0, PT, R25, UR4, RZ ;  /* 0x0000000419187c10 */ /* 0x000fc8000ff1e0ff */
[----:B------:R-:W-:Y:S01]  /*2b520*/  LEA.HI.X.SX32 R25, R25, UR5, 0x1, P0 ;  /* 0x0000000519197c11 */ /* 0x000fe200080f0eff */
[-C--:B-1----:R-:W-:Y:S01]  /*2b530*/  FMUL R56, R0, R29.reuse ;  /* 0x0000001d00387220 */ /* 0x082fe20000400000 */
[----:B------:R-:W-:-:S03]  /*2b540*/  FMUL R29, R13, R29 ;  /* 0x0000001d0d1d7220 */ /* 0x000fc60000400000 */
[----:B------:R1:W5:Y:S01]  /*2b550*/  LDG.E.U8 R51, desc[UR6][R24.64] ;  /* 0x0000000618337981 */ /* 0x000362000c1e1100 */
        /* <DEDUP_REMOVED lines=28> */
[----:B---3--:R-:W-:-:S13]  /*2b720*/  ISETP.GE.U32.AND P0, PT, R49, R54, PT ;  /* 0x000000363100720c */ /* 0x008fda0003f06070 */
[----:B------:R-:W-:Y:S02]  /*2b730*/  @P0 LOP3.LUT R36, R36, 0x2000, RZ, 0xfc, !PT ;  /* 0x0000200024240812 */ /* 0x000fe400078efcff */
[----:B------:R-:W-:Y:S01]  /*2b740*/  ISETP.GE.AND P0, PT, R24, RZ, PT ;  /* 0x000000ff1800720c */ /* 0x000fe20003f06270 */
[----:B------:R-:W-:-:S04]  /*2b750*/  FMUL R24, R0, R23 ;  /* 0x0000001700187220 */ /* 0x000fc80000400000 */
[----:B------:R-:W-:-:S04]  /*2b760*/  FFMA R24, R13, R22, -R24 ;  /* 0x000000160d187223 */ /* 0x000fc80000000818 */
[----:B------:R-:W-:-:S06]  /*2b770*/  FADD R54, R24, 0.5 ;  /* 0x3f00000018367421 */ /* 0x000fcc0000000000 */
        /* <DEDUP_REMOVED lines=54> */
[----:B------:R-:W-:Y:S01]  /*2bae0*/  LEA.HI.X.SX32 R23, R53, UR5, 0x1, P0 ;  /* 0x0000000535177c11 */ /* 0x000fe200080f0eff */
[----:B-1----:R-:W-:-:S04]  /*2baf0*/  IMAD.IADD R47, R7, 0x1, R24 ;  /* 0x00000001072f7824 */ /* 0x002fc800078e0218 */
[----:B------:R1:W3:Y:S01]  /*2bb00*/  LDG.E.U8 R48, desc[UR6][R22.64] ;  /* 0x0000000616307981 */ /* 0x0002e2000c1e1100 */
[----:B------:R-:W-:Y:S02]  /*2bb10*/  ISETP.GE.AND P0, PT, R47, RZ, PT ;  /* 0x000000ff2f00720c */ /* 0x000fe40003f06270 */
[----:B------:R-:W-:Y:S01]  /*2bb20*/  VIMNMX R47, PT, PT, R12, R47, PT ;  /* 0x0000002f0c2f7248 */ /* 0x000fe20003fe0100 */
[----:B------:R-:W-:-:S03]  /*2bb30*/  IMAD R53, R32, UR8, R31 ;  /* 0x0000000820357c24 */ /* 0x000fc6000f8e021f */
[----:B------:R-:W-:Y:S02]  /*2bb40*/  SEL R47, R47, RZ, P0 ;  /* 0x000000ff2f2f7207 */ /* 0x000fe40000000000 */
[C---:B------:R-:W-:Y:S01]  /*2bb50*/  IADD3 R24, P0, PT, R25.reuse, UR4, RZ ;  /* 0x0000000419187c10 */ /* 0x040fe2000ff1e0ff */
[----:B--2---:R-:W2:Y:S03]  /*2bb60*/  I2F.S8 R32, UR10 ;  /* 0x0000000a00207d06 */ /* 0x004ea60008001400 */
[----:B------:R-:W-:-:S05]  /*2bb70*/  LEA.HI.X.SX32 R25, R25, UR5, 0x1, P0 ;  /* 0x0000000519197c11 */ /* 0x000fca00080f0eff */
[----:B0-----:R-:W0:Y:S01]  /*2bb80*/  I2F.S8 R31, UR9 ;  /* 0x00000009001f7d06 */ /* 0x001e220008001400 */
[----:B------:R5:W3:Y:S01]  /*2bb90*/  LDG.E.U8 R51, desc[UR6][R24.64] ;  /* 0x0000000618337981 */ /* 0x000ae2000c1e1100 */
        /* <DEDUP_REMOVED lines=19> */
[----:B------:R-:W-:Y:S01]  /*2bcd0*/  IMAD R25, R33, UR8, R52 ;  /* 0x0000000821197c24 */ /* 0x000fe2000f8e0234 */
[----:B------:R-:W-:-:S02]  /*2bce0*/  SEL R31, R31, RZ, P0 ;  /* 0x000000ff1f1f7207 */ /* 0x000fc40000000000 */
[----:B------:R-:W-:Y:S01]  /*2bcf0*/  LOP3.LUT R40, R40, 0xffffff7f, RZ, 0xc0, !PT ;  /* 0xffffff7f28287812 */ /* 0x000fe200078ec0ff */
[----:B------:R-:W2:Y:S01]  /*2bd00*/  LDCU.U8 UR10, c[0x3][0x3b9] ;  /* 0x00c07720ff0a77ac */ /* 0x000ea20008000000 */
[----:B0-----:R-:W-:Y:S01]  /*2bd10*/  FMUL R33, R13, R23 ;  /* 0x000000170d217220 */ /* 0x001fe20000400000 */
[----:B------:R-:W0:Y:S03]  /*2bd20*/  LDCU.U8 UR9, c[0x3][0x3b8] ;  /* 0x00c07700ff0977ac */ /* 0x000e260008000000 */
[----:B-1----:R-:W-:Y:S01]  /*2bd30*/  FFMA R33, R0, R22, R33 ;  /* 0x0000001600217223 */ /* 0x002fe20000000021 */
[----:B----4-:R-:W-:-:S03]  /*2bd40*/  ISETP.GE.U32.AND P0, PT, R49, R54, PT ;  /* 0x000000363100720c */ /* 0x010fc60003f06070 */
        /* <DEDUP_REMOVED lines=16> */
[----:B------:R1:W4:Y:S02]  /*2be50*/  LDG.E.U8 R49, desc[UR6][R22.64] ;  /* 0x0000000616317981 */ /* 0x000324000c1e1100 */
        /* <DEDUP_REMOVED lines=50> */
[----:B------:R-:W-:-:S04]  /*2c180*/  VIMNMX R48, PT, PT, R12, R25, PT ;  /* 0x000000190c307248 */ /* 0x000fc80003fe0100 */
[----:B------:R-:W-:Y:S02]  /*2c190*/  SEL R48, R48, RZ, P0 ;  /* 0x000000ff30307207 */ /* 0x000fe40000000000 */
[----:B------:R-:W-:-:S04]  /*2c1a0*/  IADD3 R24, P0, PT, R46, UR4, RZ ;  /* 0x000000042e187c10 */ /* 0x000fc8000ff1e0ff */
[----:B------:R-:W-:Y:S02]  /*2c1b0*/  LEA.HI.X.SX32 R25, R46, UR5, 0x1, P0 ;  /* 0x000000052e197c11 */ /* 0x000fe400080f0eff */
[----:B--2---:R-:W2:Y:S01]  /*2c1c0*/  I2F.S8 R46, UR10 ;  /* 0x0000000a002e7d06 */ /* 0x004ea20008001400 */
[----:B------:R-:W-:Y:S01]  /*2c1d0*/  IMAD R53, R29, UR8, R26 ;  /* 0x000000081d357c24 */ /* 0x000fe2000f8e021a */
[----:B------:R-:W5:Y:S01]  /*2c1e0*/  LDCU.U8 UR10, c[0x3][0x3bf] ;  /* 0x00c077e0ff0a77ac */ /* 0x000f620008000000 */
[----:B------:R5:W3:Y:S05]  /*2c1f0*/  LDG.E.U8 R26, desc[UR6][R24.64] ;  /* 0x00000006181a7981 */ /* 0x000aea000c1e1100 */
        /* <DEDUP_REMOVED lines=10> */
[----:B-1----:R-:W-:-:S05]  /*2c2a0*/  IMAD.IADD R22, R10, 0x1, R55 ;  /* 0x000000010a167824 */ /* 0x002fca00078e0237 */
[----:B------:R-:W-:Y:S02]  /*2c2b0*/  ISETP.GE.AND P0, PT, R22, RZ, PT ;  /* 0x000000ff1600720c */ /* 0x000fe40003f06270 */
[----:B------:R-:W-:Y:S01]  /*2c2c0*/  VIMNMX R46, PT, PT, R11, R22, PT ;  /* 0x000000160b2e7248 */ /* 0x000fe20003fe0100 */
[----:B--2---:R-:W-:-:S03]  /*2c2d0*/  IMAD.IADD R23, R7, 0x1, R56 ;  /* 0x0000000107177824 */ /* 0x004fc600078e0238 */
[----:B------:R-:W-:Y:S02]  /*2c2e0*/  SEL R46, R46, RZ, P0 ;  /* 0x000000ff2e2e7207 */ /* 0x000fe40000000000 */
[----:B------:R-:W-:Y:S02]  /*2c2f0*/  ISETP.GE.AND P0, PT, R23, RZ, PT ;  /* 0x000000ff1700720c */ /* 0x000fe40003f06270 */
[----:B------:R-:W-:Y:S02]  /*2c300*/  VIMNMX R29, PT, PT, R12, R23, PT ;  /* 0x000000170c1d7248 */ /* 0x000fe40003fe0100 */
[----:B-----5:R-:W1:Y:S08]  /*2c310*/  I2F.S8 R23, UR10 ;  /* 0x0000000a00177d06 */ /* 0x020e700008001400 */
[----:B0-----:R-:W0:Y:S01]  /*2c320*/  I2F.S8 R22, UR9 ;  /* 0x0000000900167d06 */ /* 0x001e220008001400 */
[----:B------:R-:W-:-:S02]  /*2c330*/  SEL R29, R29, RZ, P0 ;  /* 0x000000ff1d1d7207 */ /* 0x000fc40000000000 */
[----:B------:R-:W-:Y:S01]  /*2c340*/  LOP3.LUT R40, R40, 0xffffffdf, RZ, 0xc0, !PT ;  /* 0xffffffdf28287812 */ /* 0x000fe200078ec0ff */
[----:B------:R-:W-:Y:S01]  /*2c350*/  IMAD R41, R28, UR8, R41 ;  /* 0x000000081c297c24 */ /* 0x000fe2000f8e0229 */
        /* <DEDUP_REMOVED lines=8> */
[----:B----4-:R-:W-:-:S13]  /*2c3e0*/  ISETP.GE.U32.AND P0, PT, R49, R54, PT ;  /* 0x000000363100720c */ /* 0x010fda0003f06070 */
        /* <DEDUP_REMOVED lines=26> */
[----:B------:R-:W4:Y:S01]  /*2c590*/  F2I.TRUNC.NTZ R55, R55 ;  /* 0x0000003700377305 */ /* 0x000f22000020f100 */
[----:B------:R-:W1:Y:S07]  /*2c5a0*/  LDCU.U8 UR10, c[0x3][0x3c3] ;  /* 0x00c07860ff0a77ac */ /* 0x000e6e0008000000 */
[----:B------:R-:W2:Y:S01]  /*2c5b0*/  F2I.TRUNC.NTZ R56, R56 ;  /* 0x0000003800387305 */ /* 0x000ea2000020f100 */
[----:B------:R-:W0:Y:S01]  /*2c5c0*/  LDCU.U8 UR9, c[0x3][0x3c2] ;  /* 0x00c07840ff0977ac */ /* 0x000e220008000000 */
[----:B----4-:R-:W-:-:S05]  /*2c5d0*/  IMAD.IADD R22, R10, 0x1, R55 ;  /* 0x000000010a167824 */ /* 0x010fca00078e0237 */
        /* <DEDUP_REMOVED lines=9> */
[----:B------:R-:W-:Y:S01]  /*2c670*/  SEL R41, R41, RZ, P0 ;  /* 0x000000ff29297207 */ /* 0x000fe20000000000 */
[----:B------:R-:W2:Y:S01]  /*2c680*/  LDCU.U8 UR10, c[0x3][0x3c5] ;  /* 0x00c078a0ff0a77ac */ /* 0x000ea20008000000 */
[----:B-1----:R-:W-:Y:S01]  /*2c690*/  FMUL R47, R13, R23 ;  /* 0x000000170d2f7220 */ /* 0x002fe20000400000 */
[----:B------:R-:W1:Y:S03]  /*2c6a0*/  LDCU.U8 UR9, c[0x3][0x3c4] ;  /* 0x00c07880ff0977ac */ /* 0x000e660008000000 */
[----:B0-----:R-:W-:-:S04]  /*2c6b0*/  FFMA R47, R0, R22, R47 ;  /* 0x00000016002f7223 */ /* 0x001fc8000000002f */
[----:B------:R-:W-:-:S06]  /*2c6c0*/  FADD R47, R47, 0.5 ;  /* 0x3f0000002f2f7421 */ /* 0x000fcc0000000000 */
[----:B------:R-:W0:Y:S01]  /*2c6d0*/  F2I.TRUNC.NTZ R47, R47 ;  /* 0x0000002f002f7305 */ /* 0x000e22000020f100 */
[----:B---3--:R-:W-:Y:S02]  /*2c6e0*/  ISETP.GE.U32.AND P0, PT, R51, R26, PT ;  /* 0x0000001a3300720c */ /* 0x008fe40003f06070 */
[----:B------:R-:W-:Y:S01]  /*2c6f0*/  LOP3.LUT R40, R40, 0xffffffef, RZ, 0xc0, !PT ;  /* 0xffffffef28287812 */ /* 0x000fe200078ec0ff */
[----:B0-----:R-:W-:-:S10]  /*2c700*/  IMAD.IADD R24, R10, 0x1, R47 ;  /* 0x000000010a187824 */ /* 0x001fd400078e022f */
[----:B------:R-:W-:Y:S02]  /*2c710*/  @P0 LOP3.LUT R40, R40, 0x10, RZ, 0xfc, !PT ;  /* 0x0000001028280812 */ /* 0x000fe400078efcff */
[----:B------:R-:W-:Y:S02]  /*2c720*/  ISETP.GE.AND P0, PT, R24, RZ, PT ;  /* 0x000000ff1800720c */ /* 0x000fe40003f06270 */
[----:B------:R-:W-:Y:S01]  /*2c730*/  VIMNMX R30, PT, PT, R11, R24, PT ;  /* 0x000000180b1e7248 */ /* 0x000fe20003fe0100 */
[----:B------:R-:W-:Y:S01]  /*2c740*/  FMUL R24, R0, R23 ;  /* 0x0000001700187220 */ /* 0x000fe20000400000 */
[----:B------:R-:W-:Y:S02]  /*2c750*/  IMAD R51, R32, UR8, R31 ;  /* 0x0000000820337c24 */ /* 0x000fe4000f8e021f */
[----:B------:R-:W-:Y:S01]  /*2c760*/  SEL R30, R30, RZ, P0 ;  /* 0x000000ff1e1e7207 */ /* 0x000fe20000000000 */
[----:B------:R-:W-:Y:S01]  /*2c770*/  FFMA R24, R13, R22, -R24 ;  /* 0x000000160d187223 */ /* 0x000fe20000000818 */
[C---:B------:R-:W-:Y:S01]  /*2c780*/  IADD3 R22, P0, PT, R27.reuse, UR4, RZ ;  /* 0x000000041b167c10 */ /* 0x040fe2000ff1e0ff */
[----:B--2---:R-:W0:Y:S03]  /*2c790*/  I2F.S8 R32, UR10 ;  /* 0x0000000a00207d06 */ /* 0x004e260008001400 */
[----:B------:R-:W-:Y:S01]  /*2c7a0*/  LEA.HI.X.SX32 R23, R27, UR5, 0x1, P0 ;  /* 0x000000051b177c11 */ /* 0x000fe200080f0eff */
[----:B------:R-:W-:-:S04]  /*2c7b0*/  FADD R27, R24, 0.5 ;  /* 0x3f000000181b7421 */ /* 0x000fc80000000000 */
[----:B-1----:R-:W1:Y:S01]  /*2c7c0*/  I2F.S8 R31, UR9 ;  /* 0x00000009001f7d06 */ /* 0x002e620008001400 */
[----:B------:R-:W2:Y:S01]  /*2c7d0*/  LDCU.U8 UR10, c[0x3][0x3c7] ;  /* 0x00c078e0ff0a77ac */ /* 0x000ea20008000000 */
[----:B------:R3:W4:Y:S06]  /*2c7e0*/  LDG.E.U8 R26, desc[UR6][R22.64] ;  /* 0x00000006161a7981 */ /* 0x00072c000c1e1100 */
[----:B------:R-:W3:Y:S01]  /*2c7f0*/  F2I.TRUNC.NTZ R24, R27 ;  /* 0x0000001b00187305 */ /* 0x000ee2000020f100 */
[-C--:B0-----:R-:W-:Y:S01]  /*2c800*/  FMUL R55, R13, R32.reuse ;  /* 0x000000200d377220 */ /* 0x081fe20000400000 */
[----:B------:R-:W-:-:S03]  /*2c810*/  FMUL R56, R0, R32 ;  /* 0x0000002000387220 */ /* 0x000fc60000400000 */
[-C--:B-1----:R-:W-:Y:S01]  /*2c820*/  FFMA R55, R0, R31.reuse, R55 ;  /* 0x0000001f00377223 */ /* 0x082fe20000000037 */
[----:B------:R-:W-:-:S03]  /*2c830*/  FFMA R56, R13, R31, -R56 ;  /* 0x0000001f0d387223 */ /* 0x000fc60000000838 */
[----:B------:R-:W-:Y:S01]  /*2c840*/  FADD R55, R55, 0.5 ;  /* 0x3f00000037377421 */ /* 0x000fe20000000000 */
[----:B---3--:R-:W-:Y:S02]  /*2c850*/  IMAD.IADD R47, R7, 0x1, R24 ;  /* 0x00000001072f7824 */ /* 0x008fe400078e0218 */
[----:B------:R-:W-:-:S03]  /*2c860*/  FADD R56, R56, 0.5 ;  /* 0x3f00000038387421 */ /* 0x000fc60000000000 */
[----:B------:R-:W0:Y:S01]  /*2c870*/  F2I.TRUNC.NTZ R55, R55 ;  /* 0x0000003700377305 */ /* 0x000e22000020f100 */
[----:B------:R-:W-:Y:S02]  /*2c880*/  ISETP.GE.AND P0, PT, R47, RZ, PT ;  /* 0x000000ff2f00720c */ /* 0x000fe40003f06270 */
[----:B------:R-:W-:-:S05]  /*2c890*/  VIMNMX R47, PT, PT, R12, R47, PT ;  /* 0x0000002f0c2f7248 */ /* 0x000fca0003fe0100 */
[----:B------:R-:W1:Y:S01]  /*2c8a0*/  F2I.TRUNC.NTZ R56, R56 ;  /* 0x0000003800387305 */ /* 0x000e62000020f100 */
[----:B------:R-:W-:Y:S02]  /*2c8b0*/  SEL R47, R47, RZ, P0 ;  /* 0x000000ff2f2f7207 */ /* 0x000fe40000000000 */
[C---:B------:R-:W-:Y:S01]  /*2c8c0*/  IADD3 R24, P0, PT, R25.reuse, UR4, RZ ;  /* 0x0000000419187c10 */ /* 0x040fe2000ff1e0ff */
[----:B------:R-:W3:Y:S03]  /*2c8d0*/  LDCU.U8 UR9, c[0x3][0x3c6] ;  /* 0x00c078c0ff0977ac */ /* 0x000ee60008000000 */
[----:B------:R-:W-:Y:S01]  /*2c8e0*/  LEA.HI.X.SX32 R25, R25, UR5, 0x1, P0 ;  /* 0x0000000519197c11 */ /* 0x000fe200080f0eff */
[----:B0-----:R-:W-:-:S04]  /*2c8f0*/  IMAD.IADD R22, R10, 0x1, R55 ;  /* 0x000000010a167824 */ /* 0x001fc800078e0237 */
[----:B------:R0:W4:Y:S01]  /*2c900*/  LDG.E.U8 R27, desc[UR6][R24.64] ;  /* 0x00000006181b7981 */ /* 0x000122000c1e1100 */
[----:B------:R-:W-:Y:S02]  /*2c910*/  ISETP.GE.AND P0, PT, R22, RZ, PT ;  /* 0x000000ff1600720c */ /* 0x000fe40003f06270 */
[----:B------:R-:W-:Y:S01]  /*2c920*/  VIMNMX R31, PT, PT, R11, R22, PT ;  /* 0x000000160b1f7248 */ /* 0x000fe20003fe0100 */
[----:B-1----:R-:W-:-:S03]  /*2c930*/  IMAD.IADD R23, R7, 0x1, R56 ;  /* 0x0000000107177824 */ /* 0x002fc600078e0238 */
[----:B------:R-:W-:Y:S02]  /*2c940*/  SEL R31, R31, RZ, P0 ;  /* 0x000000ff1f1f7207 */ /* 0x000fe40000000000 */
[----:B------:R-:W-:Y:S02]  /*2c950*/  ISETP.GE.AND P0, PT, R23, RZ, PT ;  /* 0x000000ff1700720c */ /* 0x000fe40003f06270 */
[----:B------:R-:W-:Y:S02]  /*2c960*/  VIMNMX R32, PT, PT, R12, R23, PT ;  /* 0x000000170c207248 */ /* 0x000fe40003fe0100 */
[----:B--2---:R-:W1:Y:S08]  /*2c970*/  I2F.S8 R23, UR10 ;  /* 0x0000000a00177d06 */ /* 0x004e700008001400 */
[----:B---3--:R-:W2:Y:S01]  /*2c980*/  I2F.S8 R22, UR9 ;  /* 0x0000000900167d06 */ /* 0x008ea20008001400 */
[----:B0-----:R-:W-:Y:S01]  /*2c990*/  IMAD R25, R33, UR8, R52 ;  /* 0x0000000821197c24 */ /* 0x001fe2000f8e0234 */
[----:B------:R-:W-:-:S02]  /*2c9a0*/  SEL R32, R32, RZ, P0 ;  /* 0x000000ff20207207 */ /* 0x000fc40000000000 */
[----:B------:R-:W-:Y:S01]  /*2c9b0*/  LOP3.LUT R40, R40, 0xfffffff7, RZ, 0xc0, !PT ;  /* 0xfffffff728287812 */ /* 0x000fe200078ec0ff */
[----:B------:R-:W0:Y:S01]  /*2c9c0*/  LDCU.U8 UR10, c[0x3][0x3c9] ;  /* 0x00c07920ff0a77ac */ /* 0x000e220008000000 */
[----:B-1----:R-:W-:Y:S01]  /*2c9d0*/  FMUL R33, R13, R23 ;  /* 0x000000170d217220 */ /* 0x002fe20000400000 */
[----:B------:R-:W1:Y:S03]  /*2c9e0*/  LDCU.U8 UR9, c[0x3][0x3c8] ;  /* 0x00c07900ff0977ac */ /* 0x000e660008000000 */
[----:B--2---:R-:W-:-:S04]  /*2c9f0*/  FFMA R33, R0, R22, R33 ;  /* 0x0000001600217223 */ /* 0x004fc80000000021 */
[----:B------:R-:W-:-:S04]  /*2ca00*/  FADD R52, R33, 0.5 ;  /* 0x3f00000021347421 */ /* 0x000fc80000000000 */
[----:B------:R-:W2:Y:S02]  /*2ca10*/  F2I.TRUNC.NTZ R33, R52 ;  /* 0x0000003400217305 */ /* 0x000ea4000020f100 */
[----:B--2---:R-:W-:-:S05]  /*2ca20*/  IMAD.IADD R24, R10, 0x1, R33 ;  /* 0x000000010a187824 */ /* 0x004fca00078e0221 */
[----:B------:R-:W-:Y:S02]  /*2ca30*/  VIMNMX R33, PT, PT, R11, R24, PT ;  /* 0x000000180b217248 */ /* 0x000fe40003fe0100 */
[----:B-----5:R-:W-:-:S13]  /*2ca40*/  ISETP.GE.U32.AND P0, PT, R53, R54, PT ;  /* 0x000000363500720c */ /* 0x020fda0003f06070 */
[----:B------:R-:W-:Y:S02]  /*2ca50*/  @P0 LOP3.LUT R40, R40, 0x8, RZ, 0xfc, !PT ;  /* 0x0000000828280812 */ /* 0x000fe400078efcff */
[----:B------:R-:W-:Y:S01]  /*2ca60*/  ISETP.GE.AND P0, PT, R24, RZ, PT ;  /* 0x000000ff1800720c */ /* 0x000fe20003f06270 */
[----:B------:R-:W-:-:S04]  /*2ca70*/  FMUL R24, R0, R23 ;  /* 0x0000001700187220 */ /* 0x000fc80000400000 */
[----:B------:R-:W-:-:S04]  /*2ca80*/  FFMA R24, R13, R22, -R24 ;  /* 0x000000160d187223 */ /* 0x000fc80000000818 */
[----:B------:R-:W-:-:S06]  /*2ca90*/  FADD R54, R24, 0.5 ;  /* 0x3f00000018367421 */ /* 0x000fcc0000000000 */
[----:B------:R-:W2:Y:S01]  /*2caa0*/  F2I.TRUNC.NTZ R54, R54 ;  /* 0x0000003600367305 */ /* 0x000ea2000020f100 */
[----:B------:R-:W-:Y:S02]  /*2cab0*/  SEL R33, R33, RZ, P0 ;  /* 0x000000ff21217207 */ /* 0x000fe40000000000 */
[----:B------:R-:W-:-:S04]  /*2cac0*/  IADD3 R22, P0, PT, R51, UR4, RZ ;  /* 0x0000000433167c10 */ /* 0x000fc8000ff1e0ff */
[----:B------:R-:W-:Y:S01]  /*2cad0*/  LEA.HI.X.SX32 R23, R51, UR5, 0x1, P0 ;  /* 0x0000000533177c11 */ /* 0x000fe200080f0eff */
[----:B--2---:R-:W-:-:S05]  /*2cae0*/  IMAD.IADD R51, R7, 0x1, R54 ;  /* 0x0000000107337824 */ /* 0x004fca00078e0236 */
        /* <DEDUP_REMOVED lines=8> */
[----:B0-----:R-:W0:Y:S08]  /*2cb70*/  I2F.S8 R45, UR10 ;  /* 0x0000000a002d7d06 */ /* 0x001e300008001400 */
[----:B-1----:R-:W1:Y:S01]  /*2cb80*/  I2F.S8 R42, UR9 ;  /* 0x00000009002a7d06 */ /* 0x002e620008001400 */
[----:B------:R-:W5:Y:S01]  /*2cb90*/  LDCU.U8 UR10, c[0x3][0x3cb] ;  /* 0x00c07960ff0a77ac */ /* 0x000f620008000000 */
[CC--:B0-----:R-:W-:Y:S01]  /*2cba0*/  FMUL R56, R0.reuse, R45.reuse ;  /* 0x0000002d00387220 */ /* 0x0c1fe20000400000 */
[C---:B------:R-:W-:Y:S01]  /*2cbb0*/  FMUL R45, R13.reuse, R45 ;  /* 0x0000002d0d2d7220 */ /* 0x040fe20000400000 */
[----:B------:R-:W0:Y:S03]  /*2cbc0*/  LDCU.U8 UR9, c[0x3][0x3ca] ;  /* 0x00c07940ff0977ac */ /* 0x000e260008000000 */
[-C--:B-1----:R-:W-:Y:S01]  /*2cbd0*/  FFMA R45, R0, R42.reuse, R45 ;  /* 0x0000002a002d7223 */ /* 0x082fe2000000002d */
[----:B------:R-:W-:-:S03]  /*2cbe0*/  FFMA R56, R13, R42, -R56 ;  /* 0x0000002a0d387223 */ /* 0x000fc60000000838 */
[----:B--2---:R-:W-:Y:S01]  /*2cbf0*/  FADD R22, R45, 0.5 ;  /* 0x3f0000002d167421 */ /* 0x004fe20000000000 */
[----:B------:R-:W-:-:S03]  /*2cc00*/  FADD R56, R56, 0.5 ;  /* 0x3f00000038387421 */ /* 0x000fc60000000000 */
[----:B------:R-:W1:Y:S08]  /*2cc10*/  F2I.TRUNC.NTZ R23, R22 ;  /* 0x0000001600177305 */ /* 0x000e70000020f100 */
[----:B------:R-:W2:Y:S08]  /*2cc20*/  F2I.TRUNC.NTZ R56, R56 ;  /* 0x0000003800387305 */ /* 0x000eb0000020f100 */
[----:B-----5:R-:W5:Y:S01]  /*2cc30*/  I2F.S8 R24, UR10 ;  /* 0x0000000a00187d06 */ /* 0x020f620008001400 */
[----:B-1----:R-:W-:-:S07]  /*2cc40*/  IMAD.IADD R42, R10, 0x1, R23 ;  /* 0x000000010a2a7824 */ /* 0x002fce00078e0217 */
[----:B0-----:R-:W0:Y:S01]  /*2cc50*/  I2F.S8 R22, UR9 ;  /* 0x0000000900167d06 */ /* 0x001e220008001400 */
[----:B------:R-:W-:Y:S01]  /*2cc60*/  ISETP.GE.AND P0, PT, R42, RZ, PT ;  /* 0x000000ff2a00720c */ /* 0x000fe20003f06270 */
[----:B--2---:R-:W-:Y:S01]  /*2cc70*/  IMAD.IADD R23, R7, 0x1, R56 ;  /* 0x0000000107177824 */ /* 0x004fe200078e0238 */
[----:B------:R-:W-:Y:S02]  /*2cc80*/  VIMNMX R42, PT, PT, R11, R42, PT ;  /* 0x0000002a0b2a7248 */ /* 0x000fe40003fe0100 */
[----:B------:R-:W-:Y:S01]  /*2cc90*/  LOP3.LUT R40, R40, 0xfffffffb, RZ, 0xc0, !PT ;  /* 0xfffffffb28287812 */ /* 0x000fe200078ec0ff */
[----:B------:R-:W1:Y:S01]  /*2cca0*/  LDCU.U8 UR10, c[0x3][0x3cd] ;  /* 0x00c079a0ff0a77ac */ /* 0x000e620008000000 */
[----:B-----5:R-:W-:Y:S01]  /*2ccb0*/  FMUL R25, R13, R24 ;  /* 0x000000180d197220 */ /* 0x020fe20000400000 */
[----:B------:R-:W-:Y:S02]  /*2ccc0*/  SEL R42, R42, RZ, P0 ;  /* 0x000000ff2a2a7207 */ /* 0x000fe40000000000 */
[----:B------:R-:W-:Y:S01]  /*2ccd0*/  ISETP.GE.AND P0, PT, R23, RZ, PT ;  /* 0x000000ff1700720c */ /* 0x000fe20003f06270 */
[----:B------:R-:W2:Y:S01]  /*2cce0*/  LDCU.U8 UR9, c[0x3][0x3cc] ;  /* 0x00c07980ff0977ac */ /* 0x000ea20008000000 */
[----:B------:R-:W-:Y:S01]  /*2ccf0*/  VIMNMX R45, PT, PT, R12, R23, PT ;  /* 0x000000170c2d7248 */ /* 0x000fe20003fe0100 */
[----:B0-----:R-:W-:-:S03]  /*2cd00*/  FFMA R25, R0, R22, R25 ;  /* 0x0000001600197223 */ /* 0x001fc60000000019 */
[----:B------:R-:W-:Y:S01]  /*2cd10*/  SEL R45, R45, RZ, P0 ;  /* 0x000000ff2d2d7207 */ /* 0x000fe20000000000 */
[----:B------:R-:W-:-:S04]  /*2cd20*/  FMUL R24, R0, R24 ;  /* 0x0000001800187220 */ /* 0x000fc80000400000 */
[----:B------:R-:W-:Y:S01]  /*2cd30*/  FFMA R22, R13, R22, -R24 ;  /* 0x000000160d167223 */ /* 0x000fe20000000818 */
[----:B------:R-:W-:Y:S01]  /*2cd40*/  IMAD R23, R43, UR8, R48 ;  /* 0x000000082b177c24 */ /* 0x000fe2000f8e0230 */
[----:B----4-:R-:W-:Y:S01]  /*2cd50*/  ISETP.GE.U32.AND P0, PT, R26, R27, PT ;  /* 0x0000001b1a00720c */ /* 0x010fe20003f06070 */
[----:B------:R-:W-:-:S04]  /*2cd60*/  FADD R26, R25, 0.5 ;  /* 0x3f000000191a7421 */ /* 0x000fc80000000000 */
[----:B------:R-:W0:Y:S01]  /*2cd70*/  F2I.TRUNC.NTZ R25, R26 ;  /* 0x0000001a00197305 */ /* 0x000e22000020f100 */
[----:B------:R-:W-:-:S07]  /*2cd80*/  FADD R27, R22, 0.5 ;  /* 0x3f000000161b7421 */ /* 0x000fce0000000000 */
[----:B------:R-:W4:Y:S01]  /*2cd90*/  F2I.TRUNC.NTZ R22, R27 ;  /* 0x0000001b00167305 */ /* 0x000f22000020f100 */
[----:B------:R-:W-:Y:S01]  /*2cda0*/  @P0 LOP3.LUT R40, R40, 0x4, RZ, 0xfc, !PT ;  /* 0x0000000428280812 */ /* 0x000fe200078efcff */
[----:B0-----:R-:W-:-:S05]  /*2cdb0*/  IMAD.IADD R48, R10, 0x1, R25 ;  /* 0x000000010a307824 */ /* 0x001fca00078e0219 */
[----:B------:R-:W-:Y:S02]  /*2cdc0*/  ISETP.GE.AND P0, PT, R48, RZ, PT ;  /* 0x000000ff3000720c */ /* 0x000fe40003f06270 */
[----:B------:R-:W-:-:S04]  /*2cdd0*/  VIMNMX R43, PT, PT, R11, R48, PT ;  /* 0x000000300b2b7248 */ /* 0x000fc80003fe0100 */
[----:B------:R-:W-:Y:S02]  /*2cde0*/  SEL R43, R43, RZ, P0 ;  /* 0x000000ff2b2b7207 */ /* 0x000fe40000000000 */
[----:B------:R-:W-:-:S04]  /*2cdf0*/  IADD3 R24, P0, PT, R53, UR4, RZ ;  /* 0x0000000435187c10 */ /* 0x000fc8000ff1e0ff */
[----:B------:R-:W-:Y:S01]  /*2ce00*/  LEA.HI.X.SX32 R25, R53, UR5, 0x1, P0 ;  /* 0x0000000535197c11 */ /* 0x000fe200080f0eff */
[----:B----4-:R-:W-:Y:S02]  /*2ce10*/  IMAD.IADD R53, R7, 0x1, R22 ;  /* 0x0000000107357824 */ /* 0x010fe400078e0216 */
[----:B------:R-:W-:Y:S02]  /*2ce20*/  IMAD R29, R46, UR8, R29 ;  /* 0x000000082e1d7c24 */ /* 0x000fe4000f8e021d */
[----:B------:R0:W4:Y:S01]  /*2ce30*/  LDG.E.U8 R26, desc[UR6][R24.64] ;  /* 0x00000006181a7981 */ /* 0x000122000c1e1100 */
[----:B------:R-:W-:Y:S02]  /*2ce40*/  ISETP.GE.AND P0, PT, R53, RZ, PT ;  /* 0x000000ff3500720c */ /* 0x000fe40003f06270 */
[----:B------:R-:W-:Y:S02]  /*2ce50*/  VIMNMX R48, PT, PT, R12, R53, PT ;  /* 0x000000350c307248 */ /* 0x000fe40003fe0100 */
[----:B-1----:R-:W1:Y:S08]  /*2ce60*/  I2F.S8 R53, UR10 ;  /* 0x0000000a00357d06 */ /* 0x002e700008001400 */
[----:B--2---:R-:W2:Y:S01]  /*2ce70*/  I2F.S8 R46, UR9 ;  /* 0x00000009002e7d06 */ /* 0x004ea20008001400 */
[----:B------:R-:W5:Y:S01]  /*2ce80*/  LDCU.U8 UR10, c[0x3][0x3cf] ;  /* 0x00c079e0ff0a77ac */ /* 0x000f620008000000 */
[CC--:B-1----:R-:W-:Y:S01]  /*2ce90*/  FMUL R56, R0.reuse, R53.reuse ;  /* 0x0000003500387220 */ /* 0x0c2fe20000400000 */
[C---:B------:R-:W-:Y:S01]  /*2cea0*/  FMUL R53, R13.reuse, R53 ;  /* 0x000000350d357220 */ /* 0x040fe20000400000 */
[----:B------:R-:W1:Y:S03]  /*2ceb0*/  LDCU.U8 UR9, c[0x3][0x3ce] ;  /* 0x00c079c0ff0977ac */ /* 0x000e660008000000 */
[-C--:B--2---:R-:W-:Y:S01]  /*2cec0*/  FFMA R53, R0, R46.reuse, R53 ;  /* 0x0000002e00357223 */ /* 0x084fe20000000035 */
[----:B------:R-:W-:Y:S01]  /*2ced0*/  FFMA R56, R13, R46, -R56 ;  /* 0x0000002e0d387223 */ /* 0x000fe20000000838 */
[----:B------:R-:W-:-:S02]  /*2cee0*/  SEL R48, R48, RZ, P0 ;  /* 0x000000ff30307207 */ /* 0x000fc40000000000 */
[----:B0-----:R-:W-:Y:S01]  /*2cef0*/  FADD R24, R53, 0.5 ;  /* 0x3f00000035187421 */ /* 0x001fe20000000000 */
[C---:B------:R-:W-:Y:S01]  /*2cf00*/  IADD3 R22, P0, PT, R23.reuse, UR4, RZ ;  /* 0x0000000417167c10 */ /* 0x040fe2000ff1e0ff */
[----:B------:R-:W-:Y:S02]  /*2cf10*/  FADD R56, R56, 0.5 ;  /* 0x3f00000038387421 */ /* 0x000fe40000000000 */
[----:B------:R-:W0:Y:S01]  /*2cf20*/  F2I.TRUNC.NTZ R25, R24 ;  /* 0x0000001800197305 */ /* 0x000e22000020f100 */
[----:B------:R-:W-:-:S05]  /*2cf30*/  LEA.HI.X.SX32 R23, R23, UR5, 0x1, P0 ;  /* 0x0000000517177c11 */ /* 0x000fca00080f0eff */
[----:B------:R1:W4:Y:S02]  /*2cf40*/  LDG.E.U8 R27, desc[UR6][R22.64] ;  /* 0x00000006161b7981 */ /* 0x000324000c1e1100 */
[----:B-----5:R-:W2:Y:S08]  /*2cf50*/  I2F.S8 R24, UR10 ;  /* 0x0000000a00187d06 */ /* 0x020eb00008001400 */
[----:B------:R-:W5:Y:S01]  /*2cf60*/  F2I.TRUNC.NTZ R56, R56 ;  /* 0x0000003800387305 */ /* 0x000f62000020f100 */
[----:B0-----:R-:W-:-:S07]  /*2cf70*/  IMAD.IADD R46, R10, 0x1, R25 ;  /* 0x000000010a2e7824 */ /* 0x001fce00078e0219 */
[----:B-1----:R-:W0:Y:S01]  /*2cf80*/  I2F.S8 R22, UR9 ;  /* 0x0000000900167d06 */ /* 0x002e220008001400 */
[----:B------:R-:W-:Y:S01]  /*2cf90*/  ISETP.GE.AND P0, PT, R46, RZ, PT ;  /* 0x000000ff2e00720c */ /* 0x000fe20003f06270 */
[----:B--2---:R-:W-:Y:S01]  /*2cfa0*/  FMUL R25, R13, R24 ;  /* 0x000000180d197220 */ /* 0x004fe20000400000 */
[----:B------:R-:W-:Y:S02]  /*2cfb0*/  VIMNMX R46, PT, PT, R11, R46, PT ;  /* 0x0000002e0b2e7248 */ /* 0x000fe40003fe0100 */
[----:B------:R-:W-:Y:S01]  /*2cfc0*/  LOP3.LUT R40, R40, 0xfffffffd, RZ, 0xc0, !PT ;  /* 0xfffffffd28287812 */ /* 0x000fe200078ec0ff */
[----:B------:R-:W1:Y:S01]  /*2cfd0*/  LDCU.U8 UR10, c[0x3][0x3d1] ;  /* 0x00c07a20ff0a77ac */ /* 0x000e620008000000 */
[----:B-----5:R-:W-:Y:S01]  /*2cfe0*/  IMAD.IADD R23, R7, 0x1, R56 ;  /* 0x0000000107177824 */ /* 0x020fe200078e0238 */
[----:B------:R-:W-:Y:S01]  /*2cff0*/  SEL R46, R46, RZ, P0 ;  /* 0x000000ff2e2e7207 */ /* 0x000fe20000000000 */
[----:B------:R-:W2:Y:S03]  /*2d000*/  LDCU.U8 UR9, c[0x3][0x3d0] ;  /* 0x00c07a00ff0977ac */ /* 0x000ea60008000000 */
[----:B------:R-:W-:Y:S01]  /*2d010*/  ISETP.GE.AND P0, PT, R23, RZ, PT ;  /* 0x000000ff1700720c */ /* 0x000fe20003f06270 */
[----:B0-----:R-:W-:Y:S01]  /*2d020*/  FFMA R25, R0, R22, R25 ;  /* 0x0000001600197223 */ /* 0x001fe20000000019 */
[----:B------:R-:W-:Y:S01]  /*2d030*/  VIMNMX R53, PT, PT, R12, R23, PT ;  /* 0x000000170c357248 */ /* 0x000fe20003fe0100 */
[----:B------:R-:W-:-:S02]  /*2d040*/  IMAD R23, R28, UR8, R49 ;  /* 0x000000081c177c24 */ /* 0x000fc4000f8e0231 */
[----:B------:R-:W-:-:S04]  /*2d050*/  FADD R28, R25, 0.5 ;  /* 0x3f000000191c7421 */ /* 0x000fc80000000000 */
[----:B------:R-:W0:Y:S01]  /*2d060*/  F2I.TRUNC.NTZ R25, R28 ;  /* 0x0000001c00197305 */ /* 0x000e22000020f100 */
[----:B------:R-:W-:Y:S01]  /*2d070*/  SEL R53, R53, RZ, P0 ;  /* 0x000000ff35357207 */ /* 0x000fe20000000000 */
[----:B------:R-:W-:-:S04]  /*2d080*/  FMUL R24, R0, R24 ;  /* 0x0000001800187220 */ /* 0x000fc80000400000 */
[----:B------:R-:W-:Y:S01]  /*2d090*/  FFMA R22, R13, R22, -R24 ;  /* 0x000000160d167223 */ /* 0x000fe20000000818 */
[----:B---3--:R-:W-:Y:S01]  /*2d0a0*/  ISETP.GE.U32.AND P0, PT, R51, R54, PT ;  /* 0x000000363300720c */ /* 0x008fe20003f06070 */
[----:B0-----:R-:W-:-:S05]  /*2d0b0*/  IMAD.IADD R54, R10, 0x1, R25 ;  /* 0x000000010a367824 */ /* 0x001fca00078e0219 */
[----:B------:R-:W-:-:S07]  /*2d0c0*/  VIMNMX R49, PT, PT, R11, R54, PT ;  /* 0x000000360b317248 */ /* 0x000fce0003fe0100 */
[----:B------:R-:W-:Y:S02]  /*2d0d0*/  @P0 LOP3.LUT R40, R40, 0x2, RZ, 0xfc, !PT ;  /* 0x0000000228280812 */ /* 0x000fe400078efcff */
[----:B------:R-:W-:-:S04]  /*2d0e0*/  ISETP.GE.AND P0, PT, R54, RZ, PT ;  /* 0x000000ff3600720c */ /* 0x000fc80003f06270 */
[----:B------:R-:W-:Y:S02]  /*2d0f0*/  SEL R49, R49, RZ, P0 ;  /* 0x000000ff31317207 */ /* 0x000fe40000000000 */
[----:B------:R-:W-:-:S04]  /*2d100*/  IADD3 R24, P0, PT, R29, UR4, RZ ;  /* 0x000000041d187c10 */ /* 0x000fc8000ff1e0ff */
[----:B------:R-:W-:Y:S01]  /*2d110*/  LEA.HI.X.SX32 R25, R29, UR5, 0x1, P0 ;  /* 0x000000051d197c11 */ /* 0x000fe200080f0eff */
[----:B------:R-:W-:-:S04]  /*2d120*/  FADD R29, R22, 0.5 ;  /* 0x3f000000161d7421 */ /* 0x000fc80000000000 */
[----:B------:R-:W0:Y:S01]  /*2d130*/  F2I.TRUNC.NTZ R22, R29 ;  /* 0x0000001d00167305 */ /* 0x000e22000020f100 */
[----:B------:R3:W5:Y:S01]  /*2d140*/  LDG.E.U8 R28, desc[UR6][R24.64] ;  /* 0x00000006181c7981 */ /* 0x000762000c1e1100 */
[----:B0-----:R-:W-:-:S05]  /*2d150*/  IMAD.IADD R51, R7, 0x1, R22 ;  /* 0x0000000107337824 */ /* 0x001fca00078e0216 */
[----:B------:R-:W-:Y:S02]  /*2d160*/  ISETP.GE.AND P0, PT, R51, RZ, PT ;  /* 0x000000ff3300720c */ /* 0x000fe40003f06270 */
[----:B------:R-:W-:Y:S01]  /*2d170*/  VIMNMX R54, PT, PT, R12, R51, PT ;  /* 0x000000330c367248 */ /* 0x000fe20003fe0100 */
[----:B------:R-:W-:Y:S02]  /*2d180*/  IMAD R51, R44, UR8, R41 ;  /* 0x000000082c337c24 */ /* 0x000fe4000f8e0229 */
[----:B-1----:R-:W0:Y:S08]  /*2d190*/  I2F.S8 R44, UR10 ;  /* 0x0000000a002c7d06 */ /* 0x002e300008001400 */
[----:B--2---:R-:W1:Y:S01]  /*2d1a0*/  I2F.S8 R41, UR9 ;  /* 0x0000000900297d06 */ /* 0x004e620008001400 */
[-C--:B0-----:R-:W-:Y:S01]  /*2d1b0*/  FMUL R55, R13, R44.reuse ;  /* 0x0000002c0d377220 */ /* 0x081fe20000400000 */
[----:B------:R-:W-:-:S03]  /*2d1c0*/  FMUL R56, R0, R44 ;  /* 0x0000002c00387220 */ /* 0x000fc60000400000 */
[-C--:B-1----:R-:W-:Y:S01]  /*2d1d0*/  FFMA R55, R0, R41.reuse, R55 ;  /* 0x0000002900377223 */ /* 0x082fe20000000037 */
[----:B------:R-:W-:-:S03]  /*2d1e0*/  FFMA R56, R13, R41, -R56 ;  /* 0x000000290d387223 */ /* 0x000fc60000000838 */
[----:B------:R-:W-:Y:S01]  /*2d1f0*/  FADD R55, R55, 0.5 ;  /* 0x3f00000037377421 */ /* 0x000fe20000000000 */
[----:B------:R-:W-:-:S05]  /*2d200*/  FADD R56, R56, 0.5 ;  /* 0x3f00000038387421 */ /* 0x000fca0000000000 */
[----:B------:R-:W3:Y:S01]  /*2d210*/  F2I.TRUNC.NTZ R55, R55 ;  /* 0x0000003700377305 */ /* 0x000ee2000020f100 */
[----:B------:R-:W-:Y:S02]  /*2d220*/  SEL R54, R54, RZ, P0 ;  /* 0x000000ff36367207 */ /* 0x000fe40000000000 */
[----:B------:R-:W-:-:S05]  /*2d230*/  IADD3 R22, P0, PT, R23, UR4, RZ ;  /* 0x0000000417167c10 */ /* 0x000fca000ff1e0ff */
[----:B------:R-:W0:Y:S01]  /*2d240*/  F2I.TRUNC.NTZ R56, R56 ;  /* 0x0000003800387305 */ /* 0x000e22000020f100 */
[----:B------:R-:W-:Y:S01]  /*2d250*/  LEA.HI.X.SX32 R23, R23, UR5, 0x1, P0 ;  /* 0x0000000517177c11 */ /* 0x000fe200080f0eff */
[----:B------:R-:W1:Y:S04]  /*2d260*/  LDCU.U8 UR10, c[0x3][0x3d3] ;  /* 0x00c07a60ff0a77ac */ /* 0x000e680008000000 */
[----:B------:R0:W5:Y:S01]  /*2d270*/  LDG.E.U8 R29, desc[UR6][R22.64] ;  /* 0x00000006161d7981 */ /* 0x000162000c1e1100 */
[----:B---3--:R-:W-:Y:S01]  /*2d280*/  IMAD.IADD R24, R10, 0x1, R55 ;  /* 0x000000010a187824 */ /* 0x008fe200078e0237 */
[----:B------:R-:W2:Y:S04]  /*2d290*/  LDCU.U8 UR9, c[0x3][0x3d2] ;  /* 0x00c07a40ff0977ac */ /* 0x000ea80008000000 */
[----:B------:R-:W-:-:S02]  /*2d2a0*/  ISETP.GE.AND P0, PT, R24, RZ, PT ;  /* 0x000000ff1800720c */ /* 0x000fc40003f06270 */
[----:B------:R-:W-:Y:S01]  /*2d2b0*/  VIMNMX R41, PT, PT, R11, R24, PT ;  /* 0x000000180b297248 */ /* 0x000fe20003fe0100 */
[----:B0-----:R-:W-:-:S03]  /*2d2c0*/  IMAD.IADD R23, R7, 0x1, R56 ;  /* 0x0000000107177824 */ /* 0x001fc600078e0238 */
[----:B------:R-:W-:Y:S02]  /*2d2d0*/  SEL R41, R41, RZ, P0 ;  /* 0x000000ff29297207 */ /* 0x000fe40000000000 */
[----:B------:R-:W-:Y:S02]  /*2d2e0*/  ISETP.GE.AND P0, PT, R23, RZ, PT ;  /* 0x000000ff1700720c */ /* 0x000fe40003f06270 */
[----:B------:R-:W-:-:S04]  /*2d2f0*/  VIMNMX R44, PT, PT, R12, R23, PT ;  /* 0x000000170c2c7248 */ /* 0x000fc80003fe0100 */
[----:B------:R-:W-:Y:S02]  /*2d300*/  SEL R44, R44, RZ, P0 ;  /* 0x000000ff2c2c7207 */ /* 0x000fe40000000000 */
[----:B------:R-:W-:-:S04]  /*2d310*/  IADD3 R22, P0, PT, R51, UR4, RZ ;  /* 0x0000000433167c10 */ /* 0x000fc8000ff1e0ff */
[----:B------:R-:W-:Y:S02]  /*2d320*/  LEA.HI.X.SX32 R23, R51, UR5, 0x1, P0 ;  /* 0x0000000533177c11 */ /* 0x000fe400080f0eff */
[----:B-1----:R-:W0:Y:S01]  /*2d330*/  I2F.S8 R51, UR10 ;  /* 0x0000000a00337d06 */ /* 0x002e220008001400 */
[----:B------:R-:W-:-:S07]  /*2d340*/  IMAD R52, R33, UR8, R52 ;  /* 0x0000000821347c24 */ /* 0x000fce000f8e0234 */
[----:B--2---:R-:W1:Y:S01]  /*2d350*/  I2F.S8 R33, UR9 ;  /* 0x0000000900217d06 */ /* 0x004e620008001400 */
[----:B------:R-:W2:Y:S01]  /*2d360*/  LDCU.U8 UR10, c[0x3][0x3d5] ;  /* 0x00c07aa0ff0a77ac */ /* 0x000ea20008000000 */
[----:B------:R-:W-:Y:S01]  /*2d370*/  IMAD R30, R30, UR8, R47 ;  /* 0x000000081e1e7c24 */ /* 0x000fe2000f8e022f */
[----:B------:R-:W3:Y:S01]  /*2d380*/  LDCU.U8 UR9, c[0x3][0x3d4] ;  /* 0x00c07a80ff0977ac */ /* 0x000ee20008000000 */
[----:B0-----:R-:W-:-:S04]  /*2d390*/  FMUL R55, R13, R51 ;  /* 0x000000330d377220 */ /* 0x001fc80000400000 */
[----:B-1----:R-:W-:-:S04]  /*2d3a0*/  FFMA R55, R0, R33, R55 ;  /* 0x0000002100377223 */ /* 0x002fc80000000037 */
[----:B------:R-:W-:-:S04]  /*2d3b0*/  FADD R56, R55, 0.5 ;  /* 0x3f00000037387421 */ /* 0x000fc80000000000 */
[----:B------:R-:W0:Y:S01]  /*2d3c0*/  F2I.TRUNC.NTZ R55, R56 ;  /* 0x0000003800377305 */ /* 0x000e22000020f100 */
[----:B------:R-:W-:-:S04]  /*2d3d0*/  IADD3 R24, P0, PT, R30, UR4, RZ ;  /* 0x000000041e187c10 */ /* 0x000fc8000ff1e0ff */
[----:B------:R-:W-:Y:S02]  /*2d3e0*/  LEA.HI.X.SX32 R25, R30, UR5, 0x1, P0 ;  /* 0x000000051e197c11 */ /* 0x000fe400080f0eff */
[----:B------:R1:W5:Y:S01]  /*2d3f0*/  LDG.E.U8 R30, desc[UR6][R22.64] ;  /* 0x00000006161e7981 */ /* 0x000362000c1e1100 */
[----:B------:R-:W-:-:S03]  /*2d400*/  IMAD R47, R31, UR8, R32 ;  /* 0x000000081f2f7c24 */ /* 0x000fc6000f8e0220 */
[----:B------:R3:W5:Y:S01]  /*2d410*/  LDG.E.U8 R31, desc[UR6][R24.64] ;  /* 0x00000006181f7981 */ /* 0x000762000c1e1100 */
[----:B-1----:R-:W-:Y:S01]  /*2d420*/  FMUL R22, R0, R51 ;  /* 0x0000003300167220 */ /* 0x002fe20000400000 */
[----:B------:R-:W-:Y:S02]  /*2d430*/  IMAD R51, R42, UR8, R45 ;  /* 0x000000082a337c24 */ /* 0x000fe4000f8e022d */
[----:B--2---:R-:W1:Y:S01]  /*2d440*/  I2F.S8 R45, UR10 ;  /* 0x0000000a002d7d06 */ /* 0x004e620008001400 */
[----:B0-----:R-:W-:Y:S02]  /*2d450*/  IMAD.IADD R32, R10, 0x1, R55 ;  /* 0x000000010a207824 */ /* 0x001fe400078e0237 */
[----:B------:R-:W-:-:S05]  /*2d460*/  FFMA R22, R13, R33, -R22 ;  /* 0x000000210d167223 */ /* 0x000fca0000000816 */
[----:B---3--:R-:W0:Y:S01]  /*2d470*/  I2F.S8 R42, UR9 ;  /* 0x00000009002a7d06 */ /* 0x008e220008001400 */
[----:B------:R-:W-:Y:S01]  /*2d480*/  ISETP.GE.AND P0, PT, R32, RZ, PT ;  /* 0x000000ff2000720c */ /* 0x000fe20003f06270 */
[----:B------:R-:W-:Y:S01]  /*2d490*/  FADD R55, R22, 0.5 ;  /* 0x3f00000016377421 */ /* 0x000fe20000000000 */
[----:B------:R-:W-:-:S04]  /*2d4a0*/  VIMNMX R32, PT, PT, R11, R32, PT ;  /* 0x000000200b207248 */ /* 0x000fc80003fe0100 */
[----:B------:R-:W-:Y:S01]  /*2d4b0*/  SEL R32, R32, RZ, P0 ;  /* 0x000000ff20207207 */ /* 0x000fe20000000000 */
[----:B------:R-:W2:Y:S01]  /*2d4c0*/  F2I.TRUNC.NTZ R22, R55 ;  /* 0x0000003700167305 */ /* 0x000ea2000020f100 */
[----:B------:R-:W-:Y:S01]  /*2d4d0*/  IADD3 R24, P0, PT, R47, UR4, RZ ;  /* 0x000000042f187c10 */ /* 0x000fe2000ff1e0ff */
[CC--:B-1----:R-:W-:Y:S01]  /*2d4e0*/  FMUL R56, R0.reuse, R45.reuse ;  /* 0x0000002d00387220 */ /* 0x0c2fe20000400000 */
[----:B------:R-:W-:Y:S02]  /*2d4f0*/  FMUL R45, R13, R45 ;  /* 0x0000002d0d2d7220 */ /* 0x000fe40000400000 */
[----:B------:R-:W-:Y:S02]  /*2d500*/  LEA.HI.X.SX32 R25, R47, UR5, 0x1, P0 ;  /* 0x000000052f197c11 */ /* 0x000fe400080f0eff */
[-C--:B0-----:R-:W-:Y:S01]  /*2d510*/  FFMA R45, R0, R42.reuse, R45 ;  /* 0x0000002a002d7223 */ /* 0x081fe2000000002d */
[----:B------:R-:W-:Y:S02]  /*2d520*/  FFMA R56, R13, R42, -R56 ;  /* 0x0000002a0d387223 */ /* 0x000fe40000000838 */
[----:B------:R0:W3:Y:S02]  /*2d530*/  LDG.E.U8 R47, desc[UR6][R24.64] ;  /* 0x00000006182f7981 */ /* 0x0000e4000c1e1100 */
[----:B------:R-:W-:Y:S01]  /*2d540*/  FADD R56, R56, 0.5 ;  /* 0x3f00000038387421 */ /* 0x000fe20000000000 */
[----:B--2---:R-:W-:-:S02]  /*2d550*/  IMAD.IADD R23, R7, 0x1, R22 ;  /* 0x0000000107177824 */ /* 0x004fc400078e0216 */
[----:B0-----:R-:W-:-:S04]  /*2d560*/  FADD R24, R45, 0.5 ;  /* 0x3f0000002d187421 */ /* 0x001fc80000000000 */
[----:B------:R-:W0:Y:S01]  /*2d570*/  F2I.TRUNC.NTZ R25, R24 ;  /* 0x0000001800197305 */ /* 0x000e22000020f100 */
[----:B------:R-:W-:Y:S02]  /*2d580*/  ISETP.GE.AND P0, PT, R23, RZ, PT ;  /* 0x000000ff1700720c */ /* 0x000fe40003f06270 */
[----:B------:R-:W-:-:S05]  /*2d590*/  VIMNMX R33, PT, PT, R12, R23, PT ;  /* 0x000000170c217248 */ /* 0x000fca0003fe0100 */
[----:B------:R-:W1:Y:S01]  /*2d5a0*/  F2I.TRUNC.NTZ R56, R56 ;  /* 0x0000003800387305 */ /* 0x000e62000020f100 */
[----:B------:R-:W-:Y:S02]  /*2d5b0*/  SEL R33, R33, RZ, P0 ;  /* 0x000000ff21217207 */ /* 0x000fe40000000000 */
[----:B------:R-:W-:-:S04]  /*2d5c0*/  IADD3 R22, P0, PT, R52, UR4, RZ ;  /* 0x0000000434167c10 */ /* 0x000fc8000ff1e0ff */
[----:B------:R-:W-:Y:S01]  /*2d5d0*/  LEA.HI.X.SX32 R23, R52, UR5, 0x1, P0 ;  /* 0x0000000534177c11 */ /* 0x000fe200080f0eff */
[----:B0-----:R-:W-:Y:S01]  /*2d5e0*/  IMAD.IADD R42, R10, 0x1, R25 ;  /* 0x000000010a2a7824 */ /* 0x001fe200078e0219 */
[----:B------:R-:W0:Y:S03]  /*2d5f0*/  LDCU.U8 UR10, c[0x3][0x3d7] ;  /* 0x00c07ae0ff0a77ac */ /* 0x000e260008000000 */
[----:B------:R1:W3:Y:S01]  /*2d600*/  LDG.E.U8 R52, desc[UR6][R22.64] ;  /* 0x0000000616347981 */ /* 0x0002e2000c1e1100 */
[----:B------:R-:W-:Y:S02]  /*2d610*/  ISETP.GE.AND P0, PT, R42, RZ, PT ;  /* 0x000000ff2a00720c */ /* 0x000fe40003f06270 */
[----:B------:R-:W-:Y:S01]  /*2d620*/  VIMNMX R42, PT, PT, R11, R42, PT ;  /* 0x0000002a0b2a7248 */ /* 0x000fe20003fe0100 */
[----:B------:R-:W2:Y:S01]  /*2d630*/  LDCU.U8 UR9, c[0x3][0x3d6] ;  /* 0x00c07ac0ff0977ac */ /* 0x000ea20008000000 */
[----:B-1----:R-:W-:-:S02]  /*2d640*/  IMAD.IADD R23, R7, 0x1, R56 ;  /* 0x0000000107177824 */ /* 0x002fc400078e0238 */
[----:B------:R-:W-:-:S03]  /*2d650*/  SEL R42, R42, RZ, P0 ;  /* 0x000000ff2a2a7207 */ /* 0x000fc60000000000 */
[----:B------:R-:W-:Y:S02]  /*2d660*/  ISETP.GE.AND P0, PT, R23, RZ, PT ;  /* 0x000000ff1700720c */ /* 0x000fe40003f06270 */
[----:B------:R-:W-:Y:S01]  /*2d670*/  VIMNMX R45, PT, PT, R12, R23, PT ;  /* 0x000000170c2d7248 */ /* 0x000fe20003fe0100 */
[----:B------:R-:W-:-:S03]  /*2d680*/  IMAD R43, R43, UR8, R48 ;  /* 0x000000082b2b7c24 */ /* 0x000fc6000f8e0230 */
[----:B------:R-:W-:Y:S02]  /*2d690*/  SEL R45, R45, RZ, P0 ;  /* 0x000000ff2d2d7207 */ /* 0x000fe40000000000 */
[C---:B------:R-:W-:Y:S01]  /*2d6a0*/  IADD3 R22, P0, PT, R51.reuse, UR4, RZ ;  /* 0x0000000433167c10 */ /* 0x040fe2000ff1e0ff */
[----:B0-----:R-:W0:Y:S03]  /*2d6b0*/  I2F.S8 R48, UR10 ;  /* 0x0000000a00307d06 */ /* 0x001e260008001400 */
[----:B------:R-:W-:Y:S02]  /*2d6c0*/  LEA.HI.X.SX32 R23, R51, UR5, 0x1, P0 ;  /* 0x0000000533177c11 */ /* 0x000fe400080f0eff */
[----:B------:R-:W-:-:S04]  /*2d6d0*/  IADD3 R24, P0, PT, R43, UR4, RZ ;  /* 0x000000042b187c10 */ /* 0x000fc8000ff1e0ff */
[----:B------:R-:W-:Y:S02]  /*2d6e0*/  LEA.HI.X.SX32 R25, R43, UR5, 0x1, P0 ;  /* 0x000000052b197c11 */ /* 0x000fe400080f0eff */
[----:B--2---:R-:W1:Y:S01]  /*2d6f0*/  I2F.S8 R43, UR9 ;  /* 0x00000009002b7d06 */ /* 0x004e620008001400 */
[----:B------:R-:W-:Y:S01]  /*2d700*/  IMAD R53, R46, UR8, R53 ;  /* 0x000000082e357c24 */ /* 0x000fe2000f8e0235 */
[----:B------:R-:W2:Y:S01]  /*2d710*/  LDCU.U8 UR10, c[0x3][0x3d9] ;  /* 0x00c07b20ff0a77ac */ /* 0x000ea20008000000 */
[----:B------:R4:W3:Y:S01]  /*2d720*/  LDG.E.U8 R46, desc[UR6][R22.64] ;  /* 0x00000006162e7981 */ /* 0x0008e2000c1e1100 */
[----:B0-----:R-:W-:Y:S01]  /*2d730*/  FMUL R51, R13, R48 ;  /* 0x000000300d337220 */ /* 0x001fe20000400000 */
[----:B------:R-:W0:Y:S03]  /*2d740*/  LDCU.U8 UR9, c[0x3][0x3d8] ;  /* 0x00c07b00ff0977ac */ /* 0x000e260008000000 */
[----:B-1----:R-:W-:-:S04]  /*2d750*/  FFMA R51, R0, R43, R51 ;  /* 0x0000002b00337223 */ /* 0x002fc80000000033 */
[----:B------:R-:W-:Y:S01]  /*2d760*/  FADD R51, R51, 0.5 ;  /* 0x3f00000033337421 */ /* 0x000fe20000000000 */
[----:B------:R-:W-:-:S05]  /*2d770*/  FMUL R48, R0, R48 ;  /* 0x0000003000307220 */ /* 0x000fca0000400000 */
[----:B------:R-:W1:Y:S01]  /*2d780*/  F2I.TRUNC.NTZ R51, R51 ;  /* 0x0000003300337305 */ /* 0x000e62000020f100 */
[----:B------:R-:W-:-:S04]  /*2d790*/  FFMA R48, R13, R43, -R48 ;  /* 0x0000002b0d307223 */ /* 0x000fc80000000830 */
[----:B------:R-:W-:-:S04]  /*2d7a0*/  FADD R43, R48, 0.5 ;  /* 0x3f000000302b7421 */ /* 0x000fc80000000000 */
[----:B----4-:R-:W4:Y:S01]  /*2d7b0*/  F2I.TRUNC.NTZ R22, R43 ;  /* 0x0000002b00167305 */ /* 0x010f22000020f100 */
[----:B-1----:R-:W-:-:S05]  /*2d7c0*/  IMAD.IADD R56, R10, 0x1, R51 ;  /* 0x000000010a387824 */ /* 0x002fca00078e0233 */
[----:B------:R-:W-:Y:S02]  /*2d7d0*/  ISETP.GE.AND P0, PT, R56, RZ, PT ;  /* 0x000000ff3800720c */ /* 0x000fe40003f06270 */
[----:B------:R-:W-:Y:S01]  /*2d7e0*/  VIMNMX R56, PT, PT, R11, R56, PT ;  /* 0x000000380b387248 */ /* 0x000fe20003fe0100 */
[----:B------:R-:W-:Y:S02]  /*2d7f0*/  IMAD R54, R49, UR8, R54 ;  /* 0x0000000831367c24 */ /* 0x000fe4000f8e0236 */
[----:B------:R1:W3:Y:S01]  /*2d800*/  LDG.E.U8 R49, desc[UR6][R24.64] ;  /* 0x0000000618317981 */ /* 0x0002e2000c1e1100 */
[----:B------:R-:W-:Y:S01]  /*2d810*/  SEL R56, R56, RZ, P0 ;  /* 0x000000ff38387207 */ /* 0x000fe20000000000 */
[----:B----4-:R-:W-:Y:S01]  /*2d820*/  IMAD.IADD R23, R7, 0x1, R22 ;  /* 0x0000000107177824 */ /* 0x010fe200078e0216 */
[----:B-1----:R-:W-:-:S04]  /*2d830*/  IADD3 R24, P0, PT, R53, UR4, RZ ;  /* 0x0000000435187c10 */ /* 0x002fc8000ff1e0ff */
[----:B------:R-:W-:Y:S02]  /*2d840*/  LEA.HI.X.SX32 R25, R53, UR5, 0x1, P0 ;  /* 0x0000000535197c11 */ /* 0x000fe400080f0eff */
[----:B--2---:R-:W1:Y:S01]  /*2d850*/  I2F.S8 R53, UR10 ;  /* 0x0000000a00357d06 */ /* 0x004e620008001400 */
[----:B------:R-:W-:Y:S02]  /*2d860*/  ISETP.GE.AND P0, PT, R23, RZ, PT ;  /* 0x000000ff1700720c */ /* 0x000fe40003f06270 */
[----:B------:R-:W-:Y:S01]  /*2d870*/  VIMNMX R23, PT, PT, R12, R23, PT ;  /* 0x000000170c177248 */ /* 0x000fe20003fe0100 */
[----:B------:R-:W-:Y:S01]  /*2d880*/  IMAD R44, R41, UR8, R44 ;  /* 0x00000008292c7c24 */ /* 0x000fe2000f8e022c */
[----:B------:R2:W4:Y:S03]  /*2d890*/  LDG.E.U8 R48, desc[UR6][R24.64] ;  /* 0x0000000618307981 */ /* 0x000526000c1e1100 */
[----:B0-----:R-:W0:Y:S01]  /*2d8a0*/  I2F.S8 R43, UR9 ;  /* 0x00000009002b7d06 */ /* 0x001e220008001400 */
[----:B------:R-:W-:-:S02]  /*2d8b0*/  SEL R51, R23, RZ, P0 ;  /* 0x000000ff17337207 */ /* 0x000fc40000000000 */
[----:B------:R-:W-:-:S04]  /*2d8c0*/  IADD3 R22, P0, PT, R54, UR4, RZ ;  /* 0x0000000436167c10 */ /* 0x000fc8000ff1e0ff */
[----:B------:R-:W-:Y:S01]  /*2d8d0*/  LEA.HI.X.SX32 R23, R54, UR5, 0x1, P0 ;  /* 0x0000000536177c11 */ /* 0x000fe200080f0eff */
[-C--:B-1----:R-:W-:Y:S01]  /*2d8e0*/  FMUL R54, R0, R53.reuse ;  /* 0x0000003500367220 */ /* 0x082fe20000400000 */
[----:B------:R-:W-:-:S03]  /*2d8f0*/  FMUL R53, R13, R53 ;  /* 0x000000350d357220 */ /* 0x000fc60000400000 */
[----:B------:R1:W4:Y:S01]  /*2d900*/  LDG.E.U8 R41, desc[UR6][R22.64] ;  /* 0x0000000616297981 */ /* 0x000322000c1e1100 */
[-C--:B0-----:R-:W-:Y:S01]  /*2d910*/  FFMA R53, R0, R43.reuse, R53 ;  /* 0x0000002b00357223 */ /* 0x081fe20000000035 */
[----:B------:R-:W-:-:S03]  /*2d920*/  FFMA R54, R13, R43, -R54 ;  /* 0x0000002b0d367223 */ /* 0x000fc60000000836 */
[----:B------:R-:W-:Y:S01]  /*2d930*/  FADD R53, R53, 0.5 ;  /* 0x3f00000035357421 */ /* 0x000fe20000000000 */
[----:B------:R-:W-:-:S05]  /*2d940*/  FADD R54, R54, 0.5 ;  /* 0x3f00000036367421 */ /* 0x000fca0000000000 */
[----:B------:R-:W2:Y:S08]  /*2d950*/  F2I.TRUNC.NTZ R53, R53 ;  /* 0x0000003500357305 */ /* 0x000eb0000020f100 */
[----:B------:R-:W1:Y:S01]  /*2d960*/  F2I.TRUNC.NTZ R54, R54 ;  /* 0x0000003600367305 */ /* 0x000e62000020f100 */
[----:B------:R-:W0:Y:S01]  /*2d970*/  LDCU.U8 UR10, c[0x3][0x3db] ;  /* 0x00c07b60ff0a77ac */ /* 0x000e220008000000 */
[----:B--2---:R-:W-:Y:S01]  /*2d980*/  IMAD.IADD R24, R10, 0x1, R53 ;  /* 0x000000010a187824 */ /* 0x004fe200078e0235 */
[----:B------:R-:W2:Y:S04]  /*2d990*/  LDCU.U8 UR9, c[0x3][0x3da] ;  /* 0x00c07b40ff0977ac */ /* 0x000ea80008000000 */
[----:B------:R-:W-:-:S02]  /*2d9a0*/  ISETP.GE.AND P0, PT, R24, RZ, PT ;  /* 0x000000ff1800720c */ /* 0x000fc40003f06270 */
[----:B------:R-:W-:Y:S01]  /*2d9b0*/  VIMNMX R24, PT, PT, R11, R24, PT ;  /* 0x000000180b187248 */ /* 0x000fe20003fe0100 */
[----:B-1----:R-:W-:-:S03]  /*2d9c0*/  IMAD.IADD R23, R7, 0x1, R54 ;  /* 0x0000000107177824 */ /* 0x002fc600078e0236 */
[----:B------:R-:W-:Y:S02]  /*2d9d0*/  SEL R55, R24, RZ, P0 ;  /* 0x000000ff18377207 */ /* 0x000fe40000000000 */
        /* <DEDUP_REMOVED lines=12> */
[----:B------:R1:W4:Y:S01]  /*2daa0*/  LDG.E.U8 R51, desc[UR6][R22.64] ;  /* 0x0000000616337981 */ /* 0x000322000c1e1100 */
[----:B0-----:R-:W-:Y:S01]  /*2dab0*/  FMUL R43, R13, R33 ;  /* 0x000000210d2b7220 */ /* 0x001fe20000400000 */
[----:B------:R-:W0:Y:S02]  /*2dac0*/  LDCU.U8 UR9, c[0x3][0x3e8] ;  /* 0x00c07d00ff0977ac */ /* 0x000e240008000000 */
[----:B------:R2:W4:Y:S01]  /*2dad0*/  LDG.E.U8 R54, desc[UR6][R24.64] ;  /* 0x0000000618367981 */ /* 0x000522000c1e1100 */
[----:B-1----:R-:W-:-:S04]  /*2dae0*/  FFMA R43, R0, R32, R43 ;  /* 0x00000020002b7223 */ /* 0x002fc8000000002b */
[----:B------:R-:W-:Y:S01]  /*2daf0*/  FADD R43, R43, 0.5 ;  /* 0x3f0000002b2b7421 */ /* 0x000fe20000000000 */
[----:B------:R-:W-:-:S05]  /*2db00*/  FMUL R22, R0, R33 ;  /* 0x0000002100167220 */ /* 0x000fca0000400000 */
[----:B------:R-:W1:Y:S01]  /*2db10*/  F2I.TRUNC.NTZ R43, R43 ;  /* 0x0000002b002b7305 */ /* 0x000e62000020f100 */
[----:B------:R-:W-:-:S04]  /*2db20*/  FFMA R22, R13, R32, -R22 ;  /* 0x000000200d167223 */ /* 0x000fc80000000816 */
[----:B------:R-:W-:-:S06]  /*2db30*/  FADD R32, R22, 0.5 ;  /* 0x3f00000016207421 */ /* 0x000fcc0000000000 */
[----:B------:R-:W0:Y:S01]  /*2db40*/  F2I.TRUNC.NTZ R32, R32 ;  /* 0x0000002000207305 */ /* 0x000e22000020f100 */
[----:B-1----:R-:W-:Y:S02]  /*2db50*/  IMAD.IADD R44, R10, 0x1, R43 ;  /* 0x000000010a2c7824 */ /* 0x002fe400078e022b */
[----:B------:R-:W-:-:S03]  /*2db60*/  IMAD R42, R42, UR8, R45 ;  /* 0x000000082a2a7c24 */ /* 0x000fc6000f8e022d */
[----:B------:R-:W-:Y:S02]  /*2db70*/  ISETP.GE.AND P0, PT, R44, RZ, PT ;  /* 0x000000ff2c00720c */ /* 0x000fe40003f06270 */
[----:B------:R-:W-:-:S04]  /*2db80*/  VIMNMX R44, PT, PT, R11, R44, PT ;  /* 0x0000002c0b2c7248 */ /* 0x000fc80003fe0100 */
[----:B------:R-:W-:Y:S02]  /*2db90*/  SEL R44, R44, RZ, P0 ;  /* 0x000000ff2c2c7207 */ /* 0x000fe40000000000 */
[----:B--2---:R-:W-:Y:S01]  /*2dba0*/  IADD3 R24, P0, PT, R42, UR4, RZ ;  /* 0x000000042a187c10 */ /* 0x004fe2000ff1e0ff */
[----:B0-----:R-:W-:-:S03]  /*2dbb0*/  IMAD.IADD R23, R7, 0x1, R32 ;  /* 0x0000000107177824 */ /* 0x001fc600078e0220 */
[----:B------:R-:W-:Y:S02]  /*2dbc0*/  LEA.HI.X.SX32 R25, R42, UR5, 0x1, P0 ;  /* 0x000000052a197c11 */ /* 0x000fe400080f0eff */
[----:B------:R-:W0:Y:S01]  /*2dbd0*/  I2F.S8 R42, UR10 ;  /* 0x0000000a002a7d06 */ /* 0x000e220008001400 */
[----:B------:R-:W-:Y:S02]  /*2dbe0*/  ISETP.GE.AND P0, PT, R23, RZ, PT ;  /* 0x000000ff1700720c */ /* 0x000fe40003f06270 */
[----:B------:R-:W-:Y:S01]  /*2dbf0*/  VIMNMX R23, PT, PT, R12, R23, PT ;  /* 0x000000170c177248 */ /* 0x000fe20003fe0100 */
[----:B------:R-:W-:Y:S01]  /*2dc00*/  IMAD R58, R55, UR8, R58 ;  /* 0x00000008373a7c24 */ /* 0x000fe2000f8e023a */
[----:B------:R1:W2:Y:S03]  /*2dc10*/  LDG.E.U8 R24, desc[UR6][R24.64] ;  /* 0x0000000618187981 */ /* 0x0002a6000c1e1100 */
[----:B------:R-:W5:Y:S01]  /*2dc20*/  I2F.S8 R32, UR9 ;  /* 0x0000000900207d06 */ /* 0x000f620008001400 */
[----:B------:R-:W-:Y:S01]  /*2dc30*/  SEL R33, R23, RZ, P0 ;  /* 0x000000ff17217207 */ /* 0x000fe20000000000 */
[----:B------:R-:W1:Y:S04]  /*2dc40*/  LDCU.U8 UR10, c[0x3][0x3dd] ;  /* 0x00c07ba0ff0a77ac */ /* 0x000e680008000000 */
[----:B------:R-:W-:-:S02]  /*2dc50*/  IMAD R55, R44, UR8, R33 ;  /* 0x000000082c377c24 */ /* 0x000fc4000f8e0221 */
[-C--:B0-----:R-:W-:Y:S01]  /*2dc60*/  FMUL R33, R13, R42.reuse ;  /* 0x0000002a0d217220 */ /* 0x081fe20000400000 */
[C---:B------:R-:W-:Y:S01]  /*2dc70*/  FMUL R42, R0.reuse, R42 ;  /* 0x0000002a002a7220 */ /* 0x040fe20000400000 */
[----:B------:R-:W0:Y:S02]  /*2dc80*/  LDCU.U8 UR9, c[0x3][0x3dc] ;  /* 0x00c07b80ff0977ac */ /* 0x000e240008000000 */
[----:B-----5:R-:W-:-:S04]  /*2dc90*/  FFMA R33, R0, R32, R33 ;  /* 0x0000002000217223 */ /* 0x020fc80000000021 */
[----:B------:R-:W-:Y:S01]  /*2dca0*/  FADD R33, R33, 0.5 ;  /* 0x3f00000021217421 */ /* 0x000fe20000000000 */
[----:B------:R-:W-:-:S05]  /*2dcb0*/  FFMA R42, R13, R32, -R42 ;  /* 0x000000200d2a7223 */ /* 0x000fca000000082a */
[----:B------:R-:W5:Y:S01]  /*2dcc0*/  F2I.TRUNC.NTZ R33, R33 ;  /* 0x0000002100217305 */ /* 0x000f62000020f100 */
[----:B------:R-:W-:Y:S01]  /*2dcd0*/  FADD R42, R42, 0.5 ;  /* 0x3f0000002a2a7421 */ /* 0x000fe20000000000 */
[----:B------:R-:W-:-:S06]  /*2dce0*/  IADD3 R22, P0, PT, R56, UR4, RZ ;  /* 0x0000000438167c10 */ /* 0x000fcc000ff1e0ff */
[----:B------:R-:W0:Y:S01]  /*2dcf0*/  F2I.TRUNC.NTZ R42, R42 ;  /* 0x0000002a002a7305 */ /* 0x000e22000020f100 */
[----:B------:R-:W-:-:S05]  /*2dd00*/  LEA.HI.X.SX32 R23, R56, UR5, 0x1, P0 ;  /* 0x0000000538177c11 */ /* 0x000fca00080f0eff */
[----:B------:R0:W2:Y:S01]  /*2dd10*/  LDG.E.U8 R53, desc[UR6][R22.64] ;  /* 0x0000000616357981 */ /* 0x0000a2000c1e1100 */
[----:B-----5:R-:W-:Y:S01]  /*2dd20*/  IMAD.IADD R44, R10, 0x1, R33 ;  /* 0x000000010a2c7824 */ /* 0x020fe200078e0221 */
[----:B-1----:R-:W-:Y:S01]  /*2dd30*/  I2F.S8 R32, UR10 ;  /* 0x0000000a00207d06 */ /* 0x002fe20008001400 */
[----:B------:R-:W1:Y:S03]  /*2dd40*/  LDCU.U8 UR10, c[0x3][0x3df] ;  /* 0x00c07be0ff0a77ac */ /* 0x000e660008000000 */
[----:B------:R-:W-:Y:S02]  /*2dd50*/  ISETP.GE.AND P0, PT, R44, RZ, PT ;  /* 0x000000ff2c00720c */ /* 0x000fe40003f06270 */
[----:B------:R-:W-:Y:S02]  /*2dd60*/  VIMNMX R56, PT, PT, R11, R44, PT ;  /* 0x0000002c0b387248 */ /* 0x000fe40003fe0100 */
[----:B0-----:R-:W-:Y:S01]  /*2dd70*/  I2F.S8 R44, UR9 ;  /* 0x00000009002c7d06 */ /* 0x001fe20008001400 */
[----:B------:R-:W0:Y:S01]  /*2dd80*/  LDCU.U8 UR9, c[0x3][0x3de] ;  /* 0x00c07bc0ff0977ac */ /* 0x000e220008000000 */
[----:B------:R-:W-:Y:S01]  /*2dd90*/  SEL R56, R56, RZ, P0 ;  /* 0x000000ff38387207 */ /* 0x000fe20000000000 */
[----:B------:R-:W-:Y:S01]  /*2dda0*/  IMAD.IADD R25, R7, 0x1, R42 ;  /* 0x0000000107197824 */ /* 0x000fe200078e022a */
[----:B------:R-:W-:-:S04]  /*2ddb0*/  IADD3 R22, P0, PT, R58, UR4, RZ ;  /* 0x000000043a167c10 */ /* 0x000fc8000ff1e0ff */
[----:B------:R-:W-:Y:S02]  /*2ddc0*/  LEA.HI.X.SX32 R23, R58, UR5, 0x1, P0 ;  /* 0x000000053a177c11 */ /* 0x000fe400080f0eff */
[----:B------:R-:W-:Y:S02]  /*2ddd0*/  ISETP.GE.AND P0, PT, R25, RZ, PT ;  /* 0x000000ff1900720c */ /* 0x000fe40003f06270 */
[----:B------:R-:W-:-:S04]  /*2dde0*/  VIMNMX R25, PT, PT, R12, R25, PT ;  /* 0x000000190c197248 */ /* 0x000fc80003fe0100 */
[----:B------:R-:W-:Y:S02]  /*2ddf0*/  SEL R57, R25, RZ, P0 ;  /* 0x000000ff19397207 */ /* 0x000fe40000000000 */
[----:B------:R1:W5:Y:S01]  /*2de00*/  LDG.E.U8 R25, desc[UR6][R22.64] ;  /* 0x0000000616197981 */ /* 0x000362000c1e1100 */
[----:B0-----:R-:W-:Y:S01]  /*2de10*/  I2F.S8 R45, UR9 ;  /* 0x00000009002d7d06 */ /* 0x001fe20008001400 */
[----:B------:R-:W0:Y:S07]  /*2de20*/  LDCU.U8 UR9, c[0x3][0x3e0] ;  /* 0x00c07c00ff0977ac */ /* 0x000e2e0008000000 */
[----:B-1----:R-:W1:Y:S01]  /*2de30*/  I2F.S8 R22, UR10 ;  /* 0x0000000a00167d06 */ /* 0x002e620008001400 */
[----:B------:R-:W1:Y:S01]  /*2de40*/  LDCU.U8 UR10, c[0x3][0x3e1] ;  /* 0x00c07c20ff0a77ac */ /* 0x000e620008000000 */
[----:B------:R-:W-:-:S02]  /*2de50*/  ISETP.GE.U32.AND P0, PT, R26, R27, PT ;  /* 0x0000001b1a00720c */ /* 0x000fc40003f06070 */
[----:B------:R-:W-:-:S04]  /*2de60*/  LOP3.LUT R36, R36, 0xdfffffff, RZ, 0xc0, !PT ;  /* 0xdfffffff24247812 */ /* 0x000fc800078ec0ff */
[----:B0-----:R-:W-:Y:S01]  /*2de70*/  I2F.S8 R33, UR9 ;  /* 0x0000000900217d06 */ /* 0x001fe20008001400 */
[-C--:B-1----:R-:W-:Y:S01]  /*2de80*/  FMUL R26, R0, R22.reuse ;  /* 0x00000016001a7220 */ /* 0x082fe20000400000 */
[----:B------:R-:W-:-:S06]  /*2de90*/  FMUL R23, R13, R22 ;  /* 0x000000160d177220 */ /* 0x000fcc0000400000 */
[----:B------:R-:W0:Y:S01]  /*2dea0*/  I2F.S8 R22, UR10 ;  /* 0x0000000a00167d06 */ /* 0x000e220008001400 */
[----:B------:R-:W1:Y:S01]  /*2deb0*/  LDCU.U8 UR10, c[0x3][0x3e3] ;  /* 0x00c07c60ff0a77ac */ /* 0x000e620008000000 */
[----:B------:R-:W-:Y:S01]  /*2dec0*/  @P0 LOP3.LUT R36, R36, 0x20000000, RZ, 0xfc, !PT ;  /* 0x2000000024240812 */ /* 0x000fe200078efcff */
[----:B------:R-:W1:Y:S01]  /*2ded0*/  LDCU.U8 UR9, c[0x3][0x3e2] ;  /* 0x00c07c40ff0977ac */ /* 0x000e620008000000 */
[----:B------:R-:W-:Y:S01]  /*2dee0*/  ISETP.GE.U32.AND P0, PT, R28, R29, PT ;  /* 0x0000001d1c00720c */ /* 0x000fe20003f06070 */
[CC--:B------:R-:W-:Y:S01]  /*2def0*/  FFMA R43, R13.reuse, R45.reuse, -R26 ;  /* 0x0000002d0d2b7223 */ /* 0x0c0fe2000000081a */
[-C--:B------:R-:W-:Y:S01]  /*2df00*/  FMUL R42, R0, R32.reuse ;  /* 0x00000020002a7220 */ /* 0x080fe20000400000 */
[C---:B------:R-:W-:Y:S01]  /*2df10*/  FMUL R27, R13.reuse, R32 ;  /* 0x000000200d1b7220 */ /* 0x040fe20000400000 */
[----:B------:R-:W-:Y:S01]  /*2df20*/  LOP3.LUT R36, R36, 0xefffffff, RZ, 0xc0, !PT ;  /* 0xefffffff24247812 */ /* 0x000fe200078ec0ff */
[C---:B------:R-:W-:Y:S01]  /*2df30*/  FFMA R45, R0.reuse, R45, R23 ;  /* 0x0000002d002d7223 */ /* 0x040fe20000000017 */
[-C--:B0-----:R-:W-:Y:S01]  /*2df40*/  FMUL R32, R0, R22.reuse ;  /* 0x0000001600207220 */ /* 0x081fe20000400000 */
[----:B------:R-:W-:-:S02]  /*2df50*/  FMUL R23, R13, R22 ;  /* 0x000000160d177220 */ /* 0x000fc40000400000 */
[----:B-1----:R-:W0:Y:S01]  /*2df60*/  I2F.S8 R22, UR10 ;  /* 0x0000000a00167d06 */ /* 0x002e220008001400 */
[----:B------:R-:W1:Y:S03]  /*2df70*/  LDCU.U8 UR10, c[0x3][0x3e5] ;  /* 0x00c07ca0ff0a77ac */ /* 0x000e660008000000 */
[----:B------:R-:W-:Y:S02]  /*2df80*/  @P0 LOP3.LUT R36, R36, 0x10000000, RZ, 0xfc, !PT ;  /* 0x1000000024240812 */ /* 0x000fe400078efcff */
[----:B------:R-:W-:Y:S02]  /*2df90*/  ISETP.GE.U32.AND P0, PT, R30, R31, PT ;  /* 0x0000001f1e00720c */ /* 0x000fe40003f06070 */
[----:B------:R-:W3:Y:S01]  /*2dfa0*/  I2F.S8 R31, UR9 ;  /* 0x00000009001f7d06 */ /* 0x000ee20008001400 */
[----:B------:R-:W3:Y:S01]  /*2dfb0*/  LDCU.U8 UR9, c[0x3][0x3e4] ;  /* 0x00c07c80ff0977ac */ /* 0x000ee20008000000 */
[CC--:B------:R-:W-:Y:S01]  /*2dfc0*/  FFMA R32, R13.reuse, R33.reuse, -R32 ;  /* 0x000000210d207223 */ /* 0x0c0fe20000000820 */
[C---:B------:R-:W-:Y:S01]  /*2dfd0*/  FFMA R33, R0.reuse, R33, R23 ;  /* 0x0000002100217223 */ /* 0x040fe20000000017 */
[-C--:B0-----:R-:W-:Y:S01]  /*2dfe0*/  FMUL R30, R0, R22.reuse ;  /* 0x00000016001e7220 */ /* 0x081fe20000400000 */
[----:B------:R-:W-:-:S03]  /*2dff0*/  FMUL R23, R13, R22 ;  /* 0x000000160d177220 */ /* 0x000fc60000400000 */
[----:B-1----:R-:W0:Y:S01]  /*2e000*/  I2F.S8 R22, UR10 ;  /* 0x0000000a00167d06 */ /* 0x002e220008001400 */
[----:B------:R-:W1:Y:S07]  /*2e010*/  LDCU.U8 UR10, c[0x3][0x3e7] ;  /* 0x00c07ce0ff0a77ac */ /* 0x000e6e0008000000 */
[----:B---3--:R-:W3:Y:S01]  /*2e020*/  I2F.S8 R29, UR9 ;  /* 0x00000009001d7d06 */ /* 0x008ee20008001400 */
[----:B------:R-:W3:Y:S01]  /*2e030*/  LDCU.U8 UR9, c[0x3][0x3e6] ;  /* 0x00c07cc0ff0977ac */ /* 0x000ee20008000000 */
[CC--:B------:R-:W-:Y:S01]  /*2e040*/  FFMA R30, R13.reuse, R31.reuse, -R30 ;  /* 0x0000001f0d1e7223 */ /* 0x0c0fe2000000081e */
[C---:B------:R-:W-:Y:S01]  /*2e050*/  FFMA R31, R0.reuse, R31, R23 ;  /* 0x0000001f001f7223 */ /* 0x040fe20000000017 */
[C---:B------:R-:W-:Y:S01]  /*2e060*/  FFMA R42, R13.reuse, R44, -R42 ;  /* 0x0000002c0d2a7223 */ /* 0x040fe2000000082a */
[-C--:B0-----:R-:W-:Y:S01]  /*2e070*/  FMUL R28, R0, R22.reuse ;  /* 0x00000016001c7220 */ /* 0x081fe20000400000 */
[----:B------:R-:W-:-:S02]  /*2e080*/  FMUL R23, R13, R22 ;  /* 0x000000160d177220 */ /* 0x000fc40000400000 */
[----:B-1----:R-:W0:Y:S01]  /*2e090*/  I2F.S8 R22, UR10 ;  /* 0x0000000a00167d06 */ /* 0x002e220008001400 */
[C---:B------:R-:W-:Y:S01]  /*2e0a0*/  FFMA R44, R0.reuse, R44, R27 ;  /* 0x0000002c002c7223 */ /* 0x040fe2000000001b */
[----:B------:R-:W1:Y:S06]  /*2e0b0*/  LDCU.U8 UR10, c[0x3][0x3eb] ;  /* 0x00c07d60ff0a77ac */ /* 0x000e6c0008000000 */
[----:B---3--:R-:W3:Y:S01]  /*2e0c0*/  I2F.S8 R27, UR9 ;  /* 0x00000009001b7d06 */ /* 0x008ee20008001400 */
[----:B------:R-:W1:Y:S01]  /*2e0d0*/  LDCU.U8 UR9, c[0x3][0x3ea] ;  /* 0x00c07d40ff0977ac */ /* 0x000e620008000000 */
[CC--:B------:R-:W-:Y:S01]  /*2e0e0*/  FFMA R28, R13.reuse, R29.reuse, -R28 ;  /* 0x0000001d0d1c7223 */ /* 0x0c0fe2000000081c */
[----:B------:R-:W-:Y:S01]  /*2e0f0*/  FFMA R29, R0, R29, R23 ;  /* 0x0000001d001d7223 */ /* 0x000fe20000000017 */
[----:B------:R-:W-:Y:S01]  /*2e100*/  LOP3.LUT R36, R36, 0xf7ffffff, RZ, 0xc0, !PT ;  /* 0xf7ffffff24247812 */ /* 0x000fe200078ec0ff */
[-C--:B0-----:R-:W-:Y:S01]  /*2e110*/  FMUL R26, R0, R22.reuse ;  /* 0x00000016001a7220 */ /* 0x081fe20000400000 */
[----:B------:R-:W-:-:S02]  /*2e120*/  FMUL R23, R13, R22 ;  /* 0x000000160d177220 */ /* 0x000fc40000400000 */
[----:B------:R-:W-:Y:S02]  /*2e130*/  @P0 LOP3.LUT R36, R36, 0x8000000, RZ, 0xfc, !PT ;  /* 0x0800000024240812 */ /* 0x000fe400078efcff */
[----:B------:R-:W-:Y:S01]  /*2e140*/  ISETP.GE.U32.AND P0, PT, R47, R52, PT ;  /* 0x000000342f00720c */ /* 0x000fe20003f06070 */
[-C--:B---3--:R-:W-:Y:S01]  /*2e150*/  FFMA R26, R13, R27.reuse, -R26 ;  /* 0x0000001b0d1a7223 */ /* 0x088fe2000000081a */
[----:B------:R-:W-:Y:S02]  /*2e160*/  FFMA R27, R0, R27, R23 ;  /* 0x0000001b001b7223 */ /* 0x000fe40000000017 */
[----:B-1----:R-:W0:Y:S01]  /*2e170*/  I2F.S8 R23, UR10 ;  /* 0x0000000a00177d06 */ /* 0x002e220008001400 */
[----:B------:R-:W-:-:S07]  /*2e180*/  LOP3.LUT R36, R36, 0xfbffffff, RZ, 0xc0, !PT ;  /* 0xfbffffff24247812 */ /* 0x000fce00078ec0ff */
[----:B------:R-:W1:Y:S01]  /*2e190*/  I2F.S8 R22, UR9 ;  /* 0x0000000900167d06 */ /* 0x000e620008001400 */
[----:B------:R-:W-:Y:S01]  /*2e1a0*/  @P0 LOP3.LUT R36, R36, 0x4000000, RZ, 0xfc, !PT ;  /* 0x0400000024240812 */ /* 0x000fe200078efcff */
[----:B------:R-:W3:Y:S01]  /*2e1b0*/  LDCU.U8 UR10, c[0x3][0x3ed] ;  /* 0x00c07da0ff0a77ac */ /* 0x000ee20008000000 */
[----:B------:R-:W-:Y:S01]  /*2e1c0*/  ISETP.GE.U32.AND P0, PT, R46, R49, PT ;  /* 0x000000312e00720c */ /* 0x000fe20003f06070 */
[----:B------:R-:W3:Y:S01]  /*2e1d0*/  LDCU.U8 UR9, c[0x3][0x3ec] ;  /* 0x00c07d80ff0977ac */ /* 0x000ee20008000000 */
[-C--:B0-----:R-:W-:Y:S01]  /*2e1e0*/  FMUL R46, R0, R23.reuse ;  /* 0x00000017002e7220 */ /* 0x081fe20000400000 */
[----:B------:R-:W-:-:S04]  /*2e1f0*/  FMUL R23, R13, R23 ;  /* 0x000000170d177220 */ /* 0x000fc80000400000 */
[-C--:B-1----:R-:W-:Y:S01]  /*2e200*/  FFMA R23, R0, R22.reuse, R23 ;  /* 0x0000001600177223 */ /* 0x082fe20000000017 */
[----:B------:R-:W-:-:S03]  /*2e210*/  FFMA R46, R13, R22, -R46 ;  /* 0x000000160d2e7223 */ /* 0x000fc6000000082e */
[----:B------:R-:W-:Y:S01]  /*2e220*/  FADD R23, R23, 0.5 ;  /* 0x3f00000017177421 */ /* 0x000fe20000000000 */
[----:B------:R-:W-:Y:S01]  /*2e230*/  FADD R46, R46, 0.5 ;  /* 0x3f0000002e2e7421 */ /* 0x000fe20000000000 */
[----:B------:R-:W-:-:S04]  /*2e240*/  LOP3.LUT R36, R36, 0xfdffffff, RZ, 0xc0, !PT ;  /* 0xfdffffff24247812 */ /* 0x000fc800078ec0ff */
[----:B------:R-:W0:Y:S01]  /*2e250*/  F2I.TRUNC.NTZ R23, R23 ;  /* 0x0000001700177305 */ /* 0x000e22000020f100 */
[----:B------:R-:W-:Y:S02]  /*2e260*/  @P0 LOP3.LUT R36, R36, 0x2000000, RZ, 0xfc, !PT ;  /* 0x0200000024240812 */ /* 0x000fe400078efcff */
[----:B----4-:R-:W-:-:S05]  /*2e270*/  ISETP.GE.U32.AND P0, PT, R48, R41, PT ;  /* 0x000000293000720c */ /* 0x010fca0003f06070 */
[----:B------:R-:W1:Y:S01]  /*2e280*/  F2I.TRUNC.NTZ R46, R46 ;  /* 0x0000002e002e7305 */ /* 0x000e62000020f100 */
[----:B------:R-:W-:Y:S01]  /*2e290*/  LOP3.LUT R36, R36, 0xffefffff, RZ, 0xc0, !PT ;  /* 0xffefffff24247812 */ /* 0x000fe200078ec0ff */
[----:B0-----:R-:W-:-:S06]  /*2e2a0*/  IMAD.IADD R22, R10, 0x1, R23 ;  /* 0x000000010a167824 */ /* 0x001fcc00078e0217 */
[----:B------:R-:W-:Y:S02]  /*2e2b0*/  @P0 LOP3.LUT R36, R36, 0x100000, RZ, 0xfc, !PT ;  /* 0x0010000024240812 */ /* 0x000fe400078efcff */
        /* <DEDUP_REMOVED lines=8> */
[----:B------:R-:W-:-:S05]  /*2e340*/  LEA.HI.X.SX32 R23, R55, UR5, 0x1, P0 ;  /* 0x0000000537177c11 */ /* 0x000fca00080f0eff */
[----:B------:R0:W5:Y:S01]  /*2e350*/  LDG.E.U8 R46, desc[UR6][R22.64] ;  /* 0x00000006162e7981 */ /* 0x000162000c1e1100 */
[----:B---3--:R-:W1:Y:S01]  /*2e360*/  I2F.S8 R47, UR10 ;  /* 0x0000000a002f7d06 */ /* 0x008e620008001400 */
[----:B------:R-:W-:-:S07]  /*2e370*/  IMAD R48, R41, UR8, R48 ;  /* 0x0000000829307c24 */ /* 0x000fce000f8e0230 */
[----:B------:R-:W3:Y:S01]  /*2e380*/  I2F.S8 R41, UR9 ;  /* 0x0000000900297d06 */ /* 0x000ee20008001400 */
[----:B-1----:R-:W-:-:S04]  /*2e390*/  FMUL R49, R13, R47 ;  /* 0x0000002f0d317220 */ /* 0x002fc80000400000 */
[----:B---3--:R-:W-:-:S04]  /*2e3a0*/  FFMA R49, R0, R41, R49 ;  /* 0x0000002900317223 */ /* 0x008fc80000000031 */
[----:B------:R-:W-:-:S06]  /*2e3b0*/  FADD R49, R49, 0.5 ;  /* 0x3f00000031317421 */ /* 0x000fcc0000000000 */
[----:B------:R-:W1:Y:S01]  /*2e3c0*/  F2I.TRUNC.NTZ R49, R49 ;  /* 0x0000003100317305 */ /* 0x000e62000020f100 */
[----:B------:R-:W-:Y:S02]  /*2e3d0*/  ISETP.GE.U32.AND P0, PT, R51, R54, PT ;  /* 0x000000363300720c */ /* 0x000fe40003f06070 */
[----:B------:R-:W-:Y:S01]  /*2e3e0*/  LOP3.LUT R36, R36, 0xfffbffff, RZ, 0xc0, !PT ;  /* 0xfffbffff24247812 */ /* 0x000fe200078ec0ff */
[----:B------:R-:W3:Y:S01]  /*2e3f0*/  LDCU.U8 UR10, c[0x3][0x3ef] ;  /* 0x00c07de0ff0a77ac */ /* 0x000ee20008000000 */
[----:B-1----:R-:W-:-:S09]  /*2e400*/  IMAD.IADD R52, R10, 0x1, R49 ;  /* 0x000000010a347824 */ /* 0x002fd200078e0231 */
[----:B------:R-:W-:Y:S02]  /*2e410*/  @P0 LOP3.LUT R36, R36, 0x40000, RZ, 0xfc, !PT ;  /* 0x0004000024240812 */ /* 0x000fe400078efcff */
[----:B------:R-:W-:Y:S02]  /*2e420*/  ISETP.GE.AND P0, PT, R52, RZ, PT ;  /* 0x000000ff3400720c */ /* 0x000fe40003f06270 */
[----:B------:R-:W-:Y:S01]  /*2e430*/  VIMNMX R52, PT, PT, R11, R52, PT ;  /* 0x000000340b347248 */ /* 0x000fe20003fe0100 */
[----:B------:R-:W1:Y:S03]  /*2e440*/  LDCU.U8 UR9, c[0x3][0x3ee] ;  /* 0x00c07dc0ff0977ac */ /* 0x000e660008000000 */
[----:B------:R-:W-:Y:S01]  /*2e450*/  SEL R51, R52, RZ, P0 ;  /* 0x000000ff34337207 */ /* 0x000fe20000000000 */
[----:B------:R-:W-:-:S04]  /*2e460*/  FMUL R52, R0, R47 ;  /* 0x0000002f00347220 */ /* 0x000fc80000400000 */
[----:B------:R-:W-:-:S04]  /*2e470*/  FFMA R52, R13, R41, -R52 ;  /* 0x000000290d347223 */ /* 0x000fc80000000834 */
[----:B------:R-:W-:Y:S01]  /*2e480*/  FADD R52, R52, 0.5 ;  /* 0x3f00000034347421 */ /* 0x000fe20000000000 */
[----:B---3--:R-:W-:Y:S08]  /*2e490*/  I2F.S8 R49, UR10 ;  /* 0x0000000a00317d06 */ /* 0x008ff00008001400 */
[----:B------:R-:W3:Y:S08]  /*2e4a0*/  F2I.TRUNC.NTZ R52, R52 ;  /* 0x0000003400347305 */ /* 0x000ef0000020f100 */
[----:B-1----:R-:W1:Y:S01]  /*2e4b0*/  I2F.S8 R47, UR9 ;  /* 0x00000009002f7d06 */ /* 0x002e620008001400 */
[----:B------:R-:W-:Y:S01]  /*2e4c0*/  IMAD R56, R56, UR8, R57 ;  /* 0x0000000838387c24 */ /* 0x000fe2000f8e0239 */
[----:B------:R-:W4:Y:S01]  /*2e4d0*/  LDCU.U8 UR10, c[0x3][0x3f1] ;  /* 0x00c07e20ff0a77ac */ /* 0x000f220008000000 */
[----:B---3--:R-:W-:-:S02]  /*2e4e0*/  IMAD.IADD R41, R7, 0x1, R52 ;  /* 0x0000000107297824 */ /* 0x008fc400078e0234 */
[CC--:B------:R-:W-:Y:S01]  /*2e4f0*/  FMUL R52, R0.reuse, R49.reuse ;  /* 0x0000003100347220 */ /* 0x0c0fe20000400000 */
[C---:B------:R-:W-:Y:S01]  /*2e500*/  FMUL R49, R13.reuse, R49 ;  /* 0x000000310d317220 */ /* 0x040fe20000400000 */
[----:B------:R-:W3:Y:S03]  /*2e510*/  LDCU.U8 UR9, c[0x3][0x3f0] ;  /* 0x00c07e00ff0977ac */ /* 0x000ee60008000000 */
[-C--:B-1----:R-:W-:Y:S01]  /*2e520*/  FFMA R49, R0, R47.reuse, R49 ;  /* 0x0000002f00317223 */ /* 0x082fe20000000031 */
[----:B------:R-:W-:-:S03]  /*2e530*/  FFMA R52, R13, R47, -R52 ;  /* 0x0000002f0d347223 */ /* 0x000fc60000000834 */
[----:B------:R-:W-:Y:S01]  /*2e540*/  FADD R49, R49, 0.5 ;  /* 0x3f00000031317421 */ /* 0x000fe20000000000 */
[----:B------:R-:W-:Y:S01]  /*2e550*/  FADD R52, R52, 0.5 ;  /* 0x3f00000034347421 */ /* 0x000fe20000000000 */
[----:B0-----:R-:W-:-:S04]  /*2e560*/  IADD3 R22, P0, PT, R56, UR4, RZ ;  /* 0x0000000438167c10 */ /* 0x001fc8000ff1e0ff */
[----:B------:R-:W0:Y:S01]  /*2e570*/  F2I.TRUNC.NTZ R49, R49 ;  /* 0x0000003100317305 */ /* 0x000e22000020f100 */
[----:B------:R-:W-:Y:S02]  /*2e580*/  LEA.HI.X.SX32 R23, R56, UR5, 0x1, P0 ;  /* 0x0000000538177c11 */ /* 0x000fe400080f0eff */
[----:B------:R-:W-:Y:S02]  /*2e590*/  ISETP.GE.AND P0, PT, R41, RZ, PT ;  /* 0x000000ff2900720c */ /* 0x000fe40003f06270 */
[----:B------:R-:W-:-:S03]  /*2e5a0*/  VIMNMX R41, PT, PT, R12, R41, PT ;  /* 0x000000290c297248 */ /* 0x000fc60003fe0100 */
[----:B------:R-:W1:Y:S01]  /*2e5b0*/  F2I.TRUNC.NTZ R52, R52 ;  /* 0x0000003400347305 */ /* 0x000e62000020f100 */
[----:B------:R-:W-:Y:S02]  /*2e5c0*/  SEL R54, R41, RZ, P0 ;  /* 0x000000ff29367207 */ /* 0x000fe40000000000 */
[----:B------:R0:W5:Y:S02]  /*2e5d0*/  LDG.E.U8 R41, desc[UR6][R22.64] ;  /* 0x0000000616297981 */ /* 0x000164000c1e1100 */
[----:B0-----:R-:W-:Y:S02]  /*2e5e0*/  IMAD.IADD R22, R10, 0x1, R49 ;  /* 0x000000010a167824 */ /* 0x001fe400078e0231 */
[----:B-1----:R-:W-:-:S03]  /*2e5f0*/  IMAD.IADD R23, R7, 0x1, R52 ;  /* 0x0000000107177824 */ /* 0x002fc600078e0234 */
[----:B------:R-:W-:Y:S02]  /*2e600*/  ISETP.GE.AND P0, PT, R22, RZ, PT ;  /* 0x000000ff1600720c */ /* 0x000fe40003f06270 */
        /* <DEDUP_REMOVED lines=8> */
[----:B--2---:R-:W-:-:S03]  /*2e690*/  ISETP.GE.U32.AND P0, PT, R24, R53, PT ;  /* 0x000000351800720c */ /* 0x004fc60003f06070 */
[----:B------:R0:W2:Y:S01]  /*2e6a0*/  LDG.E.U8 R24, desc[UR6][R22.64] ;  /* 0x0000000616187981 */ /* 0x0000a2000c1e1100 */
[----:B----4-:R-:W1:Y:S01]  /*2e6b0*/  I2F.S8 R48, UR10 ;  /* 0x0000000a00307d06 */ /* 0x010e620008001400 */
[----:B------:R-:W-:-:S07]  /*2e6c0*/  IMAD R54, R47, UR8, R54 ;  /* 0x000000082f367c24 */ /* 0x000fce000f8e0236 */
[----:B---3--:R-:W3:Y:S01]  /*2e6d0*/  I2F.S8 R47, UR9 ;  /* 0x00000009002f7d06 */ /* 0x008ee20008001400 */
[-C--:B-1----:R-:W-:Y:S01]  /*2e6e0*/  FMUL R49, R13, R48.reuse ;  /* 0x000000300d317220 */ /* 0x082fe20000400000 */
[----:B------:R-:W-:-:S03]  /*2e6f0*/  FMUL R48, R0, R48 ;  /* 0x0000003000307220 */ /* 0x000fc60000400000 */
[----:B---3--:R-:W-:-:S04]  /*2e700*/  FFMA R49, R0, R47, R49 ;  /* 0x0000002f00317223 */ /* 0x008fc80000000031 */
[----:B------:R-:W-:Y:S01]  /*2e710*/  FADD R49, R49, 0.5 ;  /* 0x3f00000031317421 */ /* 0x000fe20000000000 */
[----:B------:R-:W-:-:S05]  /*2e720*/  FFMA R48, R13, R47, -R48 ;  /* 0x0000002f0d307223 */ /* 0x000fca0000000830 */
[----:B------:R-:W1:Y:S01]  /*2e730*/  F2I.TRUNC.NTZ R49, R49 ;  /* 0x0000003100317305 */ /* 0x000e62000020f100 */
[----:B------:R-:W-:Y:S01]  /*2e740*/  FADD R48, R48, 0.5 ;  /* 0x3f00000030307421 */ /* 0x000fe20000000000 */
[----:B------:R-:W-:-:S06]  /*2e750*/  LOP3.LUT R36, R36, 0xfffeffff, RZ, 0xc0, !PT ;  /* 0xfffeffff24247812 */ /* 0x000fcc00078ec0ff */
[----:B------:R-:W3:Y:S01]  /*2e760*/  F2I.TRUNC.NTZ R48, R48 ;  /* 0x0000003000307305 */ /* 0x000ee2000020f100 */
[----:B------:R-:W-:Y:S01]  /*2e770*/  @P0 LOP3.LUT R36, R36, 0x10000, RZ, 0xfc, !PT ;  /* 0x0001000024240812 */ /* 0x000fe200078efcff */
[----:B------:R-:W4:Y:S01]  /*2e780*/  LDCU.U8 UR10, c[0x3][0x3f3] ;  /* 0x00c07e60ff0a77ac */ /* 0x000f220008000000 */
[----:B-1----:R-:W-:Y:S01]  /*2e790*/  IMAD.IADD R52, R10, 0x1, R49 ;  /* 0x000000010a347824 */ /* 0x002fe200078e0231 */
[----:B------:R-:W1:Y:S04]  /*2e7a0*/  LDCU.U8 UR9, c[0x3][0x3f2] ;  /* 0x00c07e40ff0977ac */ /* 0x000e680008000000 */
[----:B------:R-:W-:Y:S02]  /*2e7b0*/  ISETP.GE.AND P0, PT, R52, RZ, PT ;  /* 0x000000ff3400720c */ /* 0x000fe40003f06270 */
[----:B------:R-:W-:Y:S01]  /*2e7c0*/  VIMNMX R52, PT, PT, R11, R52, PT ;  /* 0x000000340b347248 */ /* 0x000fe20003fe0100 */
[----:B---3--:R-:W-:-:S03]  /*2e7d0*/  IMAD.IADD R47, R7, 0x1, R48 ;  /* 0x00000001072f7824 */ /* 0x008fc600078e0230 */
[----:B------:R-:W-:Y:S02]  /*2e7e0*/  SEL R52, R52, RZ, P0 ;  /* 0x000000ff34347207 */ /* 0x000fe40000000000 */
[----:B0-----:R-:W-:-:S04]  /*2e7f0*/  IADD3 R22, P0, PT, R51, UR4, RZ ;  /* 0x0000000433167c10 */ /* 0x001fc8000ff1e0ff */
[----:B------:R-:W-:Y:S02]  /*2e800*/  LEA.HI.X.SX32 R23, R51, UR5, 0x1, P0 ;  /* 0x0000000533177c11 */ /* 0x000fe400080f0eff */
[----:B------:R-:W-:Y:S02]  /*2e810*/  ISETP.GE.AND P0, PT, R47, RZ, PT ;  /* 0x000000ff2f00720c */ /* 0x000fe40003f06270 */
[----:B------:R-:W-:Y:S01]  /*2e820*/  VIMNMX R47, PT, PT, R12, R47, PT ;  /* 0x0000002f0c2f7248 */ /* 0x000fe20003fe0100 */
[----:B----4-:R-:W0:Y:S03]  /*2e830*/  I2F.S8 R51, UR10 ;  /* 0x0000000a00337d06 */ /* 0x010e260008001400 */
[----:B------:R-:W-:Y:S01]  /*2e840*/  SEL R49, R47, RZ, P0 ;  /* 0x000000ff2f317207 */ /* 0x000fe20000000000 */
[----:B------:R-:W3:Y:S01]  /*2e850*/  LDCU.U8 UR10, c[0x3][0x3f5] ;  /* 0x00c07ea0ff0a77ac */ /* 0x000ee20008000000 */
[----:B------:R4:W2:Y:S03]  /*2e860*/  LDG.E.U8 R47, desc[UR6][R22.64] ;  /* 0x00000006162f7981 */ /* 0x0008a6000c1e1100 */
[----:B------:R-:W-:-:S02]  /*2e870*/  IMAD R52, R52, UR8, R49 ;  /* 0x0000000834347c24 */ /* 0x000fc4000f8e0231 */
[----:B-1----:R-:W1:Y:S01]  /*2e880*/  I2F.S8 R49, UR9 ;  /* 0x0000000900317d06 */ /* 0x002e620008001400 */
[----:B------:R-:W3:Y:S01]  /*2e890*/  LDCU.U8 UR9, c[0x3][0x3f4] ;  /* 0x00c07e80ff0977ac */ /* 0x000ee20008000000 */
[-C--:B0-----:R-:W-:Y:S01]  /*2e8a0*/  FMUL R48, R0, R51.reuse ;  /* 0x0000003300307220 */ /* 0x081fe20000400000 */
[----:B------:R-:W-:-:S04]  /*2e8b0*/  FMUL R51, R13, R51 ;  /* 0x000000330d337220 */ /* 0x000fc80000400000 */
[-C--:B-1----:R-:W-:Y:S01]  /*2e8c0*/  FFMA R51, R0, R49.reuse, R51 ;  /* 0x0000003100337223 */ /* 0x082fe20000000033 */
[----:B------:R-:W-:-:S03]  /*2e8d0*/  FFMA R48, R13, R49, -R48 ;  /* 0x000000310d307223 */ /* 0x000fc60000000830 */
[----:B------:R-:W-:Y:S01]  /*2e8e0*/  FADD R51, R51, 0.5 ;  /* 0x3f00000033337421 */ /* 0x000fe20000000000 */
[----:B------:R-:W-:-:S05]  /*2e8f0*/  FADD R48, R48, 0.5 ;  /* 0x3f00000030307421 */ /* 0x000fca0000000000 */
[----:B------:R-:W4:Y:S08]  /*2e900*/  F2I.TRUNC.NTZ R51, R51 ;  /* 0x0000003300337305 */ /* 0x000f30000020f100 */
[----:B------:R-:W0:Y:S01]  /*2e910*/  F2I.TRUNC.NTZ R48, R48 ;  /* 0x0000003000307305 */ /* 0x000e22000020f100 */
[----:B----4-:R-:W-:-:S07]  /*2e920*/  IMAD.IADD R22, R10, 0x1, R51 ;  /* 0x000000010a167824 */ /* 0x010fce00078e0233 */
[----:B---3--:R-:W1:Y:S01]  /*2e930*/  I2F.S8 R51, UR10 ;  /* 0x0000000a00337d06 */ /* 0x008e620008001400 */
[----:B------:R-:W-:Y:S02]  /*2e940*/  ISETP.GE.AND P0, PT, R22, RZ, PT ;  /* 0x000000ff1600720c */ /* 0x000fe40003f06270 */
[----:B------:R-:W-:Y:S01]  /*2e950*/  VIMNMX R22, PT, PT, R11, R22, PT ;  /* 0x000000160b167248 */ /* 0x000fe20003fe0100 */
[----:B0-----:R-:W-:-:S03]  /*2e960*/  IMAD.IADD R23, R7, 0x1, R48 ;  /* 0x0000000107177824 */ /* 0x001fc600078e0230 */
[----:B------:R-:W-:Y:S01]  /*2e970*/  SEL R49, R22, RZ, P0 ;  /* 0x000000ff16317207 */ /* 0x000fe20000000000 */
[----:B------:R-:W0:Y:S01]  /*2e980*/  I2F.S8 R48, UR9 ;  /* 0x0000000900307d06 */ /* 0x000e220008001400 */
[----:B------:R-:W-:Y:S02]  /*2e990*/  ISETP.GE.AND P0, PT, R23, RZ, PT ;  /* 0x000000ff1700720c */ /* 0x000fe40003f06270 */
[----:B------:R-:W-:-:S04]  /*2e9a0*/  VIMNMX R23, PT, PT, R12, R23, PT ;  /* 0x000000170c177248 */ /* 0x000fc80003fe0100 */
[----:B------:R-:W-:Y:S02]  /*2e9b0*/  SEL R56, R23, RZ, P0 ;  /* 0x000000ff17387207 */ /* 0x000fe40000000000 */
[----:B------:R-:W-:-:S04]  /*2e9c0*/  IADD3 R22, P0, PT, R54, UR4, RZ ;  /* 0x0000000436167c10 */ /* 0x000fc8000ff1e0ff */
[----:B------:R-:W-:Y:S02]  /*2e9d0*/  LEA.HI.X.SX32 R23, R54, UR5, 0x1, P0 ;  /* 0x0000000536177c11 */ /* 0x000fe400080f0eff */
[----:B-----5:R-:W-:Y:S01]  /*2e9e0*/  ISETP.GE.U32.AND P0, PT, R25, R46, PT ;  /* 0x0000002e1900720c */ /* 0x020fe20003f06070 */
[----:B-1----:R-:W-:Y:S02]  /*2e9f0*/  FMUL R25, R13, R51 ;  /* 0x000000330d197220 */ /* 0x002fe40000400000 */
[----:B------:R1:W3:Y:S02]  /*2ea00*/  LDG.E.U8 R46, desc[UR6][R22.64] ;  /* 0x00000006162e7981 */ /* 0x0002e4000c1e1100 */
[----:B0-----:R-:W-:-:S04]  /*2ea10*/  FFMA R25, R0, R48, R25 ;  /* 0x0000003000197223 */ /* 0x001fc80000000019 */
[----:B------:R-:W-:-:S06]  /*2ea20*/  FADD R25, R25, 0.5 ;  /* 0x3f00000019197421 */ /* 0x000fcc0000000000 */
[----:B------:R-:W0:Y:S01]  /*2ea30*/  F2I.TRUNC.NTZ R25, R25 ;  /* 0x0000001900197305 */ /* 0x000e22000020f100 */
[----:B------:R-:W-:-:S04]  /*2ea40*/  LOP3.LUT R36, R36, 0xfffff7ff, RZ, 0xc0, !PT ;  /* 0xfffff7ff24247812 */ /* 0x000fc800078ec0ff */
[----:B------:R-:W-:Y:S01]  /*2ea50*/  @P0 LOP3.LUT R36, R36, 0x800, RZ, 0xfc, !PT ;  /* 0x0000080024240812 */ /* 0x000fe200078efcff */
[----:B0-----:R-:W-:-:S05]  /*2ea60*/  IMAD.IADD R54, R10, 0x1, R25 ;  /* 0x000000010a367824 */ /* 0x001fca00078e0219 */
[----:B------:R-:W-:Y:S02]  /*2ea70*/  ISETP.GE.AND P0, PT, R54, RZ, PT ;  /* 0x000000ff3600720c */ /* 0x000fe40003f06270 */
[----:B------:R-:W-:-:S04]  /*2ea80*/  VIMNMX R54, PT, PT, R11, R54, PT ;  /* 0x000000360b367248 */ /* 0x000fc80003fe0100 */
[----:B------:R-:W-:Y:S01]  /*2ea90*/  SEL R53, R54, RZ, P0 ;  /* 0x000000ff36357207 */ /* 0x000fe20000000000 */
[----:B------:R-:W-:-:S04]  /*2eaa0*/  FMUL R54, R0, R51 ;  /* 0x0000003300367220 */ /* 0x000fc80000400000 */
[----:B------:R-:W-:-:S04]  /*2eab0*/  FFMA R54, R13, R48, -R54 ;  /* 0x000000300d367223 */ /* 0x000fc80000000836 */
[----:B------:R-:W-:-:S06]  /*2eac0*/  FADD R54, R54, 0.5 ;  /* 0x3f00000036367421 */ /* 0x000fcc0000000000 */
[----:B------:R-:W0:Y:S01]  /*2ead0*/  F2I.TRUNC.NTZ R54, R54 ;  /* 0x0000003600367305 */ /* 0x000e22000020f100 */
[----:B------:R-:W4:Y:S01]  /*2eae0*/  LDCU.U8 UR10, c[0x3][0x3f7] ;  /* 0x00c07ee0ff0a77ac */ /* 0x000f220008000000 */
[C---:B-1----:R-:W-:Y:S01]  /*2eaf0*/  IADD3 R22, P0, PT, R52.reuse, UR4, RZ ;  /* 0x0000000434167c10 */ /* 0x042fe2000ff1e0ff */
[----:B------:R-:W1:Y:S03]  /*2eb00*/  LDCU.U8 UR9, c[0x3][0x3f6] ;  /* 0x00c07ec0ff0977ac */ /* 0x000e660008000000 */
[----:B------:R-:W-:Y:S01]  /*2eb10*/  LEA.HI.X.SX32 R23, R52, UR5, 0x1, P0 ;  /* 0x0000000534177c11 */ /* 0x000fe200080f0eff */
[----:B0-----:R-:W-:-:S05]  /*2eb20*/  IMAD.IADD R25, R7, 0x1, R54 ;  /* 0x0000000107197824 */ /* 0x001fca00078e0236 */
[----:B------:R-:W-:Y:S02]  /*2eb30*/  ISETP.GE.AND P0, PT, R25, RZ, PT ;  /* 0x000000ff1900720c */ /* 0x000fe40003f06270 */
[----:B------:R-:W-:Y:S01]  /*2eb40*/  VIMNMX R25, PT, PT, R12, R25, PT ;  /* 0x000000190c197248 */ /* 0x000fe20003fe0100 */
[----:B----4-:R-:W0:Y:S03]  /*2eb50*/  I2F.S8 R51, UR10 ;  /* 0x0000000a00337d06 */ /* 0x010e260008001400 */
[----:B------:R-:W-:Y:S01]  /*2eb60*/  SEL R48, R25, RZ, P0 ;  /* 0x000000ff19307207 */ /* 0x000fe20000000000 */
[----:B------:R-:W4:Y:S01]  /*2eb70*/  LDCU.U8 UR10, c[0x3][0x3f9] ;  /* 0x00c07f20ff0a77ac */ /* 0x000f220008000000 */
[----:B------:R5:W3:Y:S03]  /*2eb80*/  LDG.E.U8 R25, desc[UR6][R22.64] ;  /* 0x0000000616197981 */ /* 0x000ae6000c1e1100 */
[----:B------:R-:W-:-:S02]  /*2eb90*/  IMAD R53, R53, UR8, R48 ;  /* 0x0000000835357c24 */ /* 0x000fc4000f8e0230 */
[----:B-1----:R-:W1:Y:S01]  /*2eba0*/  I2F.S8 R48, UR9 ;  /* 0x0000000900307d06 */ /* 0x002e620008001400 */
[----:B------:R-:W4:Y:S01]  /*2ebb0*/  LDCU.U8 UR9, c[0x3][0x3f8] ;  /* 0x00c07f00ff0977ac */ /* 0x000f220008000000 */
[-C--:B0-----:R-:W-:Y:S01]  /*2ebc0*/  FMUL R52, R0, R51.reuse ;  /* 0x0000003300347220 */ /* 0x081fe20000400000 */
[----:B------:R-:W-:-:S04]  /*2ebd0*/  FMUL R51, R13, R51 ;  /* 0x000000330d337220 */ /* 0x000fc80000400000 */
[-C--:B-1----:R-:W-:Y:S01]  /*2ebe0*/  FFMA R51, R0, R48.reuse, R51 ;  /* 0x0000003000337223 */ /* 0x082fe20000000033 */
[----:B------:R-:W-:-:S03]  /*2ebf0*/  FFMA R52, R13, R48, -R52 ;  /* 0x000000300d347223 */ /* 0x000fc60000000834 */
[----:B------:R-:W-:Y:S01]  /*2ec00*/  FADD R51, R51, 0.5 ;  /* 0x3f00000033337421 */ /* 0x000fe20000000000 */
[----:B------:R-:W-:-:S05]  /*2ec10*/  FADD R52, R52, 0.5 ;  /* 0x3f00000034347421 */ /* 0x000fca0000000000 */
[----:B------:R-:W5:Y:S08]  /*2ec20*/  F2I.TRUNC.NTZ R51, R51 ;  /* 0x0000003300337305 */ /* 0x000f70000020f100 */
[----:B------:R-:W0:Y:S01]  /*2ec30*/  F2I.TRUNC.NTZ R52, R52 ;  /* 0x0000003400347305 */ /* 0x000e22000020f100 */
[----:B-----5:R-:W-:-:S05]  /*2ec40*/  IMAD.IADD R22, R10, 0x1, R51 ;  /* 0x000000010a167824 */ /* 0x020fca00078e0233 */
[----:B------:R-:W-:Y:S02]  /*2ec50*/  ISETP.GE.AND P0, PT, R22, RZ, PT ;  /* 0x000000ff1600720c */ /* 0x000fe40003f06270 */
[----:B------:R-:W-:Y:S01]  /*2ec60*/  VIMNMX R22, PT, PT, R11, R22, PT ;  /* 0x000000160b167248 */ /* 0x000fe20003fe0100 */
[----:B0-----:R-:W-:-:S03]  /*2ec70*/  IMAD.IADD R23, R7, 0x1, R52 ;  /* 0x0000000107177824 */ /* 0x001fc600078e0234 */
[----:B------:R-:W-:Y:S01]  /*2ec80*/  SEL R48, R22, RZ, P0 ;  /* 0x000000ff16307207 */ /* 0x000fe20000000000 */
[----:B------:R-:W-:Y:S01]  /*2ec90*/  IMAD R49, R49, UR8, R56 ;  /* 0x0000000831317c24 */ /* 0x000fe2000f8e0238 */
[----:B------:R-:W-:Y:S02]  /*2eca0*/  ISETP.GE.AND P0, PT, R23, RZ, PT ;  /* 0x000000ff1700720c */ /* 0x000fe40003f06270 */
[----:B------:R-:W-:Y:S01]  /*2ecb0*/  VIMNMX R23, PT, PT, R12, R23, PT ;  /* 0x000000170c177248 */ /* 0x000fe20003fe0100 */
[----:B----4-:R-:W0:Y:S03]  /*2ecc0*/  I2F.S8 R51, UR10 ;  /* 0x0000000a00337d06 */ /* 0x010e260008001400 */
[----:B------:R-:W-:Y:S02]  /*2ecd0*/  SEL R55, R23, RZ, P0 ;  /* 0x000000ff17377207 */ /* 0x000fe40000000000 */
[----:B------:R-:W-:-:S04]  /*2ece0*/  IADD3 R22, P0, PT, R49, UR4, RZ ;  /* 0x0000000431167c10 */ /* 0x000fc8000ff1e0ff */
[----:B------:R-:W-:Y:S02]  /*2ecf0*/  LEA.HI.X.SX32 R23, R49, UR5, 0x1, P0 ;  /* 0x0000000531177c11 */ /* 0x000fe400080f0eff */
[----:B------:R-:W1:Y:S01]  /*2ed00*/  I2F.S8 R49, UR9 ;  /* 0x0000000900317d06 */ /* 0x000e620008001400 */
[----:B--2---:R-:W-:Y:S02]  /*2ed10*/  ISETP.GE.U32.AND P0, PT, R41, R24, PT ;  /* 0x000000182900720c */ /* 0x004fe40003f06070 */
[----:B------:R-:W-:Y:S01]  /*2ed20*/  LOP3.LUT R36, R36, 0xffffffef, RZ, 0xc0, !PT ;  /* 0xffffffef24247812 */ /* 0x000fe200078ec0ff */
[----:B0-----:R-:W-:Y:S01]  /*2ed30*/  FMUL R41, R13, R51 ;  /* 0x000000330d297220 */ /* 0x001fe20000400000 */
[----:B------:R0:W2:Y:S03]  /*2ed40*/  LDG.E.U8 R24, desc[UR6][R22.64] ;  /* 0x0000000616187981 */ /* 0x0000a6000c1e1100 */
[----:B-1----:R-:W-:-:S04]  /*2ed50*/  FFMA R41, R0, R49, R41 ;  /* 0x0000003100297223 */ /* 0x002fc80000000029 */
[----:B------:R-:W-:-:S06]  /*2ed60*/  FADD R41, R41, 0.5 ;  /* 0x3f00000029297421 */ /* 0x000fcc0000000000 */
[----:B------:R-:W1:Y:S01]  /*2ed70*/  F2I.TRUNC.NTZ R41, R41 ;  /* 0x0000002900297305 */ /* 0x000e62000020f100 */
[----:B------:R-:W-:Y:S01]  /*2ed80*/  @P0 LOP3.LUT R36, R36, 0x10, RZ, 0xfc, !PT ;  /* 0x0000001024240812 */ /* 0x000fe200078efcff */
[----:B-1----:R-:W-:-:S05]  /*2ed90*/  IMAD.IADD R52, R10, 0x1, R41 ;  /* 0x000000010a347824 */ /* 0x002fca00078e0229 */
[----:B------:R-:W-:Y:S02]  /*2eda0*/  ISETP.GE.AND P0, PT, R52, RZ, PT ;  /* 0x000000ff3400720c */ /* 0x000fe40003f06270 */
[----:B------:R-:W-:-:S04]  /*2edb0*/  VIMNMX R52, PT, PT, R11, R52, PT ;  /* 0x000000340b347248 */ /* 0x000fc80003fe0100 */
[----:B------:R-:W-:Y:S01]  /*2edc0*/  SEL R54, R52, RZ, P0 ;  /* 0x000000ff34367207 */ /* 0x000fe20000000000 */
[----:B------:R-:W-:-:S04]  /*2edd0*/  FMUL R52, R0, R51 ;  /* 0x0000003300347220 */ /* 0x000fc80000400000 */
[----:B------:R-:W-:-:S04]  /*2ede0*/  FFMA R52, R13, R49, -R52 ;  /* 0x000000310d347223 */ /* 0x000fc80000000834 */
[----:B------:R-:W-:-:S06]  /*2edf0*/  FADD R52, R52, 0.5 ;  /* 0x3f00000034347421 */ /* 0x000fcc0000000000 */
[----:B------:R-:W1:Y:S01]  /*2ee00*/  F2I.TRUNC.NTZ R52, R52 ;  /* 0x0000003400347305 */ /* 0x000e62000020f100 */
[----:B------:R-:W4:Y:S01]  /*2ee10*/  LDCU.U8 UR10, c[0x3][0x3fb] ;  /* 0x00c07f60ff0a77ac */ /* 0x000f220008000000 */
[C---:B0-----:R-:W-:Y:S01]  /*2ee20*/  IADD3 R22, P0, PT, R53.reuse, UR4, RZ ;  /* 0x0000000435167c10 */ /* 0x041fe2000ff1e0ff */
[----:B------:R-:W0:Y:S03]  /*2ee30*/  LDCU.U8 UR9, c[0x3][0x3fa] ;  /* 0x00c07f40ff0977ac */ /* 0x000e260008000000 */
[----:B------:R-:W-:Y:S01]  /*2ee40*/  LEA.HI.X.SX32 R23, R53, UR5, 0x1, P0 ;  /* 0x0000000535177c11 */ /* 0x000fe200080f0eff */
[----:B-1----:R-:W-:-:S05]  /*2ee50*/  IMAD.IADD R41, R7, 0x1, R52 ;  /* 0x0000000107297824 */ /* 0x002fca00078e0234 */
[----:B------:R-:W-:Y:S02]  /*2ee60*/  ISETP.GE.AND P0, PT, R41, RZ, PT ;  /* 0x000000ff2900720c */ /* 0x000fe40003f06270 */
[----:B------:R-:W-:Y:S01]  /*2ee70*/  VIMNMX R41, PT, PT, R12, R41, PT ;  /* 0x000000290c297248 */ /* 0x000fe20003fe0100 */
[----:B----4-:R-:W1:Y:S03]  /*2ee80*/  I2F.S8 R51, UR10 ;  /* 0x0000000a00337d06 */ /* 0x010e660008001400 */
[----:B------:R-:W-:Y:S01]  /*2ee90*/  SEL R49, R41, RZ, P0 ;  /* 0x000000ff29317207 */ /* 0x000fe20000000000 */
[----:B------:R-:W4:Y:S01]  /*2eea0*/  LDCU.U8 UR10, c[0x3][0x3fd] ;  /* 0x00c07fa0ff0a77ac */ /* 0x000f220008000000 */
[----:B------:R5:W2:Y:S03]  /*2eeb0*/  LDG.E.U8 R41, desc[UR6][R22.64] ;  /* 0x0000000616297981 */ /* 0x000aa6000c1e1100 */
[----:B------:R-:W-:-:S02]  /*2eec0*/  IMAD R54, R54, UR8, R49 ;  /* 0x0000000836367c24 */ /* 0x000fc4000f8e0231 */
[----:B0-----:R-:W0:Y:S01]  /*2eed0*/  I2F.S8 R49, UR9 ;  /* 0x0000000900317d06 */ /* 0x001e220008001400 */
[----:B------:R-:W4:Y:S01]  /*2eee0*/  LDCU.U8 UR9, c[0x3][0x3fc] ;  /* 0x00c07f80ff0977ac */ /* 0x000f220008000000 */
[-C--:B-1----:R-:W-:Y:S01]  /*2eef0*/  FMUL R52, R0, R51.reuse ;  /* 0x0000003300347220 */ /* 0x082fe20000400000 */
[----:B------:R-:W-:-:S04]  /*2ef00*/  FMUL R51, R13, R51 ;  /* 0x000000330d337220 */ /* 0x000fc80000400000 */
[-C--:B0-----:R-:W-:Y:S01]  /*2ef10*/  FFMA R51, R0, R49.reuse, R51 ;  /* 0x0000003100337223 */ /* 0x081fe20000000033 */
        /* <DEDUP_REMOVED lines=18> */
[----:B------:R-:W-:Y:S01]  /*2f040*/  @!P5 VIADD R3, R3, 0x80 ;  /* 0x000000800303d836 */ /* 0x000fe20000000000 */
[----:B---3--:R-:W-:Y:S01]  /*2f050*/  ISETP.GE.U32.AND P5, PT, R47, R46, PT ;  /* 0x0000002e2f00720c */ /* 0x008fe20003fa6070 */
[----:B0-----:R-:W-:Y:S01]  /*2f060*/  FMUL R53, R13, R51 ;  /* 0x000000330d357220 */ /* 0x001fe20000400000 */
[----:B------:R0:W3:Y:S03]  /*2f070*/  LDG.E.U8 R46, desc[UR6][R22.64] ;  /* 0x00000006162e7981 */ /* 0x0000e6000c1e1100 */
[----:B-1----:R-:W-:-:S04]  /*2f080*/  FFMA R53, R0, R48, R53 ;  /* 0x0000003000357223 */ /* 0x002fc80000000035 */
[----:B------:R-:W-:-:S06]  /*2f090*/  FADD R53, R53, 0.5 ;  /* 0x3f00000035357421 */ /* 0x000fcc0000000000 */
[----:B------:R-:W1:Y:S02]  /*2f0a0*/  F2I.TRUNC.NTZ R53, R53 ;  /* 0x0000003500357305 */ /* 0x000e64000020f100 */
[----:B-1----:R-:W-:-:S05]  /*2f0b0*/  IMAD.IADD R52, R10, 0x1, R53 ;  /* 0x000000010a347824 */ /* 0x002fca00078e0235 */
[----:B------:R-:W-:Y:S02]  /*2f0c0*/  ISETP.GE.AND P0, PT, R52, RZ, PT ;  /* 0x000000ff3400720c */ /* 0x000fe40003f06270 */
[----:B------:R-:W-:-:S04]  /*2f0d0*/  VIMNMX R52, PT, PT, R11, R52, PT ;  /* 0x000000340b347248 */ /* 0x000fc80003fe0100 */
[----:B------:R-:W-:Y:S01]  /*2f0e0*/  SEL R55, R52, RZ, P0 ;  /* 0x000000ff34377207 */ /* 0x000fe20000000000 */
[----:B------:R-:W-:-:S04]  /*2f0f0*/  FMUL R52, R0, R51 ;  /* 0x0000003300347220 */ /* 0x000fc80000400000 */
[----:B------:R-:W-:-:S04]  /*2f100*/  FFMA R52, R13, R48, -R52 ;  /* 0x000000300d347223 */ /* 0x000fc80000000834 */
[----:B------:R-:W-:Y:S01]  /*2f110*/  FADD R52, R52, 0.5 ;  /* 0x3f00000034347421 */ /* 0x000fe20000000000 */
[----:B------:R-:W1:Y:S05]  /*2f120*/  LDCU.U8 UR10, c[0x3][0x3ff] ;  /* 0x00c07fe0ff0a77ac */ /* 0x000e6a0008000000 */
[----:B------:R-:W4:Y:S01]  /*2f130*/  F2I.TRUNC.NTZ R52, R52 ;  /* 0x0000003400347305 */ /* 0x000f22000020f100 */
[----:B------:R-:W5:Y:S01]  /*2f140*/  LDCU.U8 UR9, c[0x3][0x3fe] ;  /* 0x00c07fc0ff0977ac */ /* 0x000f620008000000 */
[----:B0-----:R-:W-:-:S04]  /*2f150*/  IADD3 R22, P0, PT, R54, UR4, RZ ;  /* 0x0000000436167c10 */ /* 0x001fc8000ff1e0ff */
[----:B------:R-:W-:-:S05]  /*2f160*/  LEA.HI.X.SX32 R23, R54, UR5, 0x1, P0 ;  /* 0x0000000536177c11 */ /* 0x000fca00080f0eff */
[----:B------:R0:W3:Y:S01]  /*2f170*/  LDG.E.U8 R48, desc[UR6][R22.64] ;  /* 0x0000000616307981 */ /* 0x0000e2000c1e1100 */
[----:B----4-:R-:W-:Y:S01]  /*2f180*/  IMAD.IADD R51, R7, 0x1, R52 ;  /* 0x0000000107337824 */ /* 0x010fe200078e0234 */
[----:B-1----:R-:W1:Y:S04]  /*2f190*/  I2F.S8 R53, UR10 ;  /* 0x0000000a00357d06 */ /* 0x002e680008001400 */
[----:B------:R-:W-:Y:S02]  /*2f1a0*/  ISETP.GE.AND P0, PT, R51, RZ, PT ;  /* 0x000000ff3300720c */ /* 0x000fe40003f06270 */
[----:B------:R-:W-:-:S04]  /*2f1b0*/  VIMNMX R51, PT, PT, R12, R51, PT ;  /* 0x000000330c337248 */ /* 0x000fc80003fe0100 */
[----:B------:R-:W-:Y:S02]  /*2f1c0*/  SEL R54, R51, RZ, P0 ;  /* 0x000000ff33367207 */ /* 0x000fe40000000000 */
[----:B-----5:R-:W4:Y:S01]  /*2f1d0*/  I2F.S8 R51, UR9 ;  /* 0x0000000900337d06 */ /* 0x020f220008001400 */
[----:B------:R-:W5:Y:S01]  /*2f1e0*/  LDCU.U8 UR10, c[0x3][0x401] ;  /* 0x00c08020ff0a77ac */ /* 0x000f620008000000 */
[CC--:B-1----:R-:W-:Y:S01]  /*2f1f0*/  FMUL R52, R0.reuse, R53.reuse ;  /* 0x0000003500347220 */ /* 0x0c2fe20000400000 */
[C---:B------:R-:W-:Y:S01]  /*2f200*/  FMUL R53, R13.reuse, R53 ;  /* 0x000000350d357220 */ /* 0x040fe20000400000 */
[----:B------:R-:W1:Y:S03]  /*2f210*/  LDCU.U8 UR9, c[0x3][0x400] ;  /* 0x00c08000ff0977ac */ /* 0x000e660008000000 */
[-C--:B----4-:R-:W-:Y:S01]  /*2f220*/  FFMA R53, R0, R51.reuse, R53 ;  /* 0x0000003300357223 */ /* 0x090fe20000000035 */
        /* <DEDUP_REMOVED lines=9> */
[----:B------:R-:W-:Y:S01]  /*2f2c0*/  SEL R51, R22, RZ, P0 ;  /* 0x000000ff16337207 */ /* 0x000fe20000000000 */
[----:B------:R-:W-:Y:S01]  /*2f2d0*/  IMAD R49, R49, UR8, R56 ;  /* 0x0000000831317c24 */ /* 0x000fe2000f8e0238 */
[----:B------:R-:W-:Y:S02]  /*2f2e0*/  ISETP.GE.AND P0, PT, R23, RZ, PT ;  /* 0x000000ff1700720c */ /* 0x000fe40003f06270 */
[----:B------:R-:W-:Y:S01]  /*2f2f0*/  VIMNMX R23, PT, PT, R12, R23, PT ;  /* 0x000000170c177248 */ /* 0x000fe20003fe0100 */
[----:B-----5:R-:W0:Y:S03]  /*2f300*/  I2F.S8 R53, UR10 ;  /* 0x0000000a00357d06 */ /* 0x020e260008001400 */
[----:B------:R-:W-:Y:S02]  /*2f310*/  SEL R56, R23, RZ, P0 ;  /* 0x000000ff17387207 */ /* 0x000fe40000000000 */
[----:B------:R-:W-:-:S04]  /*2f320*/  IADD3 R22, P0, PT, R49, UR4, RZ ;  /* 0x0000000431167c10 */ /* 0x000fc8000ff1e0ff */
[----:B------:R-:W-:Y:S02]  /*2f330*/  LEA.HI.X.SX32 R23, R49, UR5, 0x1, P0 ;  /* 0x0000000531177c11 */ /* 0x000fe400080f0eff */
[----:B-1----:R-:W1:Y:S01]  /*2f340*/  I2F.S8 R49, UR9 ;  /* 0x0000000900317d06 */ /* 0x002e620008001400 */
[----:B------:R-:W-:Y:S02]  /*2f350*/  IMAD R54, R55, UR8, R54 ;  /* 0x0000000837367c24 */ /* 0x000fe4000f8e0236 */
[----:B0-----:R-:W-:-:S04]  /*2f360*/  FMUL R55, R13, R53 ;  /* 0x000000350d377220 */ /* 0x001fc80000400000 */
[----:B-1----:R-:W-:-:S04]  /*2f370*/  FFMA R55, R0, R49, R55 ;  /* 0x0000003100377223 */ /* 0x002fc80000000037 */
[----:B------:R-:W-:-:S06]  /*2f380*/  FADD R55, R55, 0.5 ;  /* 0x3f00000037377421 */ /* 0x000fcc0000000000 */
[----:B------:R-:W0:Y:S01]  /*2f390*/  F2I.TRUNC.NTZ R55, R55 ;  /* 0x0000003700377305 */ /* 0x000e22000020f100 */
[----:B--2---:R-:W-:Y:S02]  /*2f3a0*/  ISETP.GE.U32.AND P0, PT, R25, R24, PT ;  /* 0x000000181900720c */ /* 0x004fe40003f06070 */
[----:B------:R-:W-:Y:S01]  /*2f3b0*/  LOP3.LUT R36, R36, 0xfffffeff, RZ, 0xc0, !PT ;  /* 0xfffffeff24247812 */ /* 0x000fe200078ec0ff */
[----:B------:R1:W2:Y:S01]  /*2f3c0*/  LDG.E.U8 R25, desc[UR6][R22.64] ;  /* 0x0000000616197981 */ /* 0x0002a2000c1e1100 */
[----:B0-----:R-:W-:-:S09]  /*2f3d0*/  IMAD.IADD R24, R10, 0x1, R55 ;  /* 0x000000010a187824 */ /* 0x001fd200078e0237 */
[----:B------:R-:W-:Y:S02]  /*2f3e0*/  @P0 LOP3.LUT R36, R36, 0x100, RZ, 0xfc, !PT ;  /* 0x0000010024240812 */ /* 0x000fe400078efcff */
[----:B------:R-:W-:Y:S02]  /*2f3f0*/  ISETP.GE.AND P0, PT, R24, RZ, PT ;  /* 0x000000ff1800720c */ /* 0x000fe40003f06270 */
[----:B------:R-:W-:-:S04]  /*2f400*/  VIMNMX R24, PT, PT, R11, R24, PT ;  /* 0x000000180b187248 */ /* 0x000fc80003fe0100 */
[----:B------:R-:W-:Y:S01]  /*2f410*/  SEL R52, R24, RZ, P0 ;  /* 0x000000ff18347207 */ /* 0x000fe20000000000 */
[----:B------:R-:W-:-:S04]  /*2f420*/  FMUL R24, R0, R53 ;  /* 0x0000003500187220 */ /* 0x000fc80000400000 */
[----:B------:R-:W-:-:S04]  /*2f430*/  FFMA R24, R13, R49, -R24 ;  /* 0x000000310d187223 */ /* 0x000fc80000000818 */
[----:B------:R-:W-:-:S04]  /*2f440*/  FADD R49, R24, 0.5 ;  /* 0x3f00000018317421 */ /* 0x000fc80000000000 */
[----:B------:R-:W0:Y:S01]  /*2f450*/  F2I.TRUNC.NTZ R24, R49 ;  /* 0x0000003100187305 */ /* 0x000e22000020f100 */
[----:B------:R-:W4:Y:S01]  /*2f460*/  LDCU.U8 UR10, c[0x3][0x403] ;  /* 0x00c08060ff0a77ac */ /* 0x000f220008000000 */
[C---:B-1----:R-:W-:Y:S01]  /*2f470*/  IADD3 R22, P0, PT, R54.reuse, UR4, RZ ;  /* 0x0000000436167c10 */ /* 0x042fe2000ff1e0ff */
[----:B------:R-:W1:Y:S03]  /*2f480*/  LDCU.U8 UR9, c[0x3][0x402] ;  /* 0x00c08040ff0977ac */ /* 0x000e660008000000 */
[----:B------:R-:W-:Y:S01]  /*2f490*/  LEA.HI.X.SX32 R23, R54, UR5, 0x1, P0 ;  /* 0x0000000536177c11 */ /* 0x000fe200080f0eff */
[----:B0-----:R-:W-:-:S04]  /*2f4a0*/  IMAD.IADD R53, R7, 0x1, R24 ;  /* 0x0000000107357824 */ /* 0x001fc800078e0218 */
[----:B------:R0:W5:Y:S01]  /*2f4b0*/  LDG.E.U8 R24, desc[UR6][R22.64] ;  /* 0x0000000616187981 */ /* 0x000162000c1e1100 */
[----:B------:R-:W-:Y:S02]  /*2f4c0*/  ISETP.GE.AND P0, PT, R53, RZ, PT ;  /* 0x000000ff3500720c */ /* 0x000fe40003f06270 */
[----:B------:R-:W-:-:S04]  /*2f4d0*/  VIMNMX R53, PT, PT, R12, R53, PT ;  /* 0x000000350c357248 */ /* 0x000fc80003fe0100 */
[----:B------:R-:W-:Y:S02]  /*2f4e0*/  SEL R55, R53, RZ, P0 ;  /* 0x000000ff35377207 */ /* 0x000fe40000000000 */
[----:B----4-:R-:W4:Y:S03]  /*2f4f0*/  I2F.S8 R53, UR10 ;  /* 0x0000000a00357d06 */ /* 0x010f260008001400 */
[----:B------:R-:W-:-:S05]  /*2f500*/  IMAD R55, R52, UR8, R55 ;  /* 0x0000000834377c24 */ /* 0x000fca000f8e0237 */
[----:B-1----:R-:W1:Y:S01]  /*2f510*/  I2F.S8 R52, UR9 ;  /* 0x0000000900347d06 */ /* 0x002e620008001400 */
[----:B------:R-:W-:Y:S01]  /*2f520*/  IMAD R51, R51, UR8, R56 ;  /* 0x0000000833337c24 */ /* 0x000fe2000f8e0238 */
[----:B------:R-:W3:Y:S01]  /*2f530*/  LDCU.U8 UR10, c[0x3][0x405] ;  /* 0x00c080a0ff0a77ac */ /* 0x000ee20008000000 */
[----:B------:R-:W3:Y:S01]  /*2f540*/  LDCU.U8 UR9, c[0x3][0x404] ;  /* 0x00c08080ff0977ac */ /* 0x000ee20008000000 */
[-C--:B----4-:R-:W-:Y:S01]  /*2f550*/  FMUL R54, R0, R53.reuse ;  /* 0x0000003500367220 */ /* 0x090fe20000400000 */
[----:B------:R-:W-:-:S04]  /*2f560*/  FMUL R53, R13, R53 ;  /* 0x000000350d357220 */ /* 0x000fc80000400000 */
[-C--:B-1----:R-:W-:Y:S01]  /*2f570*/  FFMA R53, R0, R52.reuse, R53 ;  /* 0x0000003400357223 */ /* 0x082fe20000000035 */
        /* <DEDUP_REMOVED lines=15> */
[----:B---3--:R-:W-:-:S03]  /*2f670*/  ISETP.GE.U32.AND P0, PT, R41, R46, PT ;  /* 0x0000002e2900720c */ /* 0x008fc60003f06070 */
[----:B------:R0:W5:Y:S01]  /*2f680*/  LDG.E.U8 R41, desc[UR6][R22.64] ;  /* 0x0000000616297981 */ /* 0x000162000c1e1100 */
[----:B------:R-:W-:Y:S02]  /*2f690*/  IMAD R49, R49, UR8, R52 ;  /* 0x0000000831317c24 */ /* 0x000fe4000f8e0234 */
[----:B------:R-:W1:Y:S08]  /*2f6a0*/  I2F.S8 R52, UR10 ;  /* 0x0000000a00347d06 */ /* 0x000e700008001400 */
[----:B------:R-:W3:Y:S01]  /*2f6b0*/  I2F.S8 R51, UR9 ;  /* 0x0000000900337d06 */ /* 0x000ee20008001400 */
        /* <DEDUP_REMOVED lines=24> */
[----:B------:R4:W5:Y:S03]  /*2f840*/  LDG.E.U8 R51, desc[UR6][R22.64] ;  /* 0x0000000616337981 */ /* 0x000966000c1e1100 */
        /* <DEDUP_REMOVED lines=11> */
[----:B----4-:R-:W-:-:S05]  /*2f900*/  IMAD.IADD R22, R10, 0x1, R53 ;  /* 0x000000010a167824 */ /* 0x010fca00078e0235 */
[----:B------:R-:W-:Y:S02]  /*2f910*/  ISETP.GE.AND P0, PT, R22, RZ, PT ;  /* 0x000000ff1600720c */ /* 0x000fe40003f06270 */
[----:B------:R-:W-:Y:S01]  /*2f920*/  VIMNMX R22, PT, PT, R11, R22, PT ;  /* 0x000000160b167248 */ /* 0x000fe20003fe0100 */
[----:B0-----:R-:W-:-:S03]  /*2f930*/  IMAD.IADD R23, R7, 0x1, R52 ;  /* 0x0000000107177824 */ /* 0x001fc600078e0234 */
[----:B------:R-:W-:Y:S02]  /*2f940*/  SEL R46, R22, RZ, P0 ;  /* 0x000000ff162e7207 */ /* 0x000fe40000000000 */
[----:B------:R-:W-:Y:S02]  /*2f950*/  ISETP.GE.AND P0, PT, R23, RZ, PT ;  /* 0x000000ff1700720c */ /* 0x000fe40003f06270 */
[----:B------:R-:W-:Y:S01]  /*2f960*/  VIMNMX R23, PT, PT, R12, R23, PT ;  /* 0x000000170c177248 */ /* 0x000fe20003fe0100 */
[----:B---3--:R-:W0:Y:S03]  /*2f970*/  I2F.S8 R53, UR10 ;  /* 0x0000000a00357d06 */ /* 0x008e260008001400 */
[----:B------:R-:W-:Y:S02]  /*2f980*/  SEL R57, R23, RZ, P0 ;  /* 0x000000ff17397207 */ /* 0x000fe40000000000 */
[----:B------:R-:W-:-:S04]  /*2f990*/  IADD3 R22, P0, PT, R49, UR4, RZ ;  /* 0x0000000431167c10 */ /* 0x000fc8000ff1e0ff */
[----:B------:R-:W-:Y:S02]  /*2f9a0*/  LEA.HI.X.SX32 R23, R49, UR5, 0x1, P0 ;  /* 0x0000000531177c11 */ /* 0x000fe400080f0eff */
[----:B------:R-:W1:Y:S01]  /*2f9b0*/  I2F.S8 R49, UR9 ;  /* 0x0000000900317d06 */ /* 0x000e620008001400 */
[----:B--2---:R-:W-:Y:S01]  /*2f9c0*/  ISETP.GE.U32.AND P0, PT, R48, R25, PT ;  /* 0x000000193000720c */ /* 0x004fe20003f06070 */
[----:B0-----:R-:W-:Y:S01]  /*2f9d0*/  FMUL R25, R13, R53 ;  /* 0x000000350d197220 */ /* 0x001fe20000400000 */
[----:B------:R-:W-:Y:S01]  /*2f9e0*/  LOP3.LUT R36, R36, 0xffffffbf, RZ, 0xc0, !PT ;  /* 0xffffffbf24247812 */ /* 0x000fe200078ec0ff */
[----:B------:R-:W0:Y:S01]  /*2f9f0*/  LDCU.U8 UR10, c[0x3][0x40b] ;  /* 0x00c08160ff0a77ac */ /* 0x000e220008000000 */
[----:B------:R2:W3:Y:S01]  /*2fa00*/  LDG.E.U8 R54, desc[UR6][R22.64] ;  /* 0x0000000616367981 */ /* 0x0004e2000c1e1100 */
        /* <DEDUP_REMOVED lines=13> */
[----:B--2---:R-:W-:-:S04]  /*2fae0*/  IADD3 R22, P0, PT, R55, UR4, RZ ;  /* 0x0000000437167c10 */ /* 0x004fc8000ff1e0ff */
[----:B------:R-:W-:Y:S02]  /*2faf0*/  LEA.HI.X.SX32 R23, R55, UR5, 0x1, P0 ;  /* 0x0000000537177c11 */ /* 0x000fe400080f0eff */
[----:B0-----:R-:W0:Y:S01]  /*2fb00*/  I2F.S8 R49, UR10 ;  /* 0x0000000a00317d06 */ /* 0x001e220008001400 */
[----:B------:R-:W-:Y:S01]  /*2fb10*/  IMAD R46, R46, UR8, R57 ;  /* 0x000000082e2e7c24 */ /* 0x000fe2000f8e0239 */
[----:B------:R-:W-:Y:S01]  /*2fb20*/  LOP3.LUT R36, R36, 0xffffffdf, RZ, 0xc0, !PT ;  /* 0xffffffdf24247812 */ /* 0x000fe200078ec0ff */
[----:B------:R2:W3:Y:S01]  /*2fb30*/  LDG.E.U8 R55, desc[UR6][R22.64] ;  /* 0x0000000616377981 */ /* 0x0004e2000c1e1100 */
[----:B-1----:R-:W-:-:S05]  /*2fb40*/  IMAD.IADD R25, R7, 0x1, R48 ;  /* 0x0000000107197824 */ /* 0x002fca00078e0230 */
[----:B------:R-:W-:Y:S02]  /*2fb50*/  ISETP.GE.AND P0, PT, R25, RZ, PT ;  /* 0x000000ff1900720c */ /* 0x000fe40003f06270 */
[----:B------:R-:W-:-:S04]  /*2fb60*/  VIMNMX R25, PT, PT, R12, R25, PT ;  /* 0x000000190c197248 */ /* 0x000fc80003fe0100 */
[----:B------:R-:W-:Y:S02]  /*2fb70*/  SEL R57, R25, RZ, P0 ;  /* 0x000000ff19397207 */ /* 0x000fe40000000000 */
[----:B----4-:R-:W1:Y:S01]  /*2fb80*/  I2F.S8 R25, UR9 ;  /* 0x0000000900197d06 */ /* 0x010e620008001400 */
[-C--:B0-----:R-:W-:Y:S01]  /*2fb90*/  FMUL R53, R13, R49.reuse ;  /* 0x000000310d357220 */ /* 0x081fe20000400000 */
[C---:B--2---:R-:W-:Y:S01]  /*2fba0*/  FMUL R22, R0.reuse, R49 ;  /* 0x0000003100167220 */ /* 0x044fe20000400000 */
[----:B------:R-:W-:Y:S01]  /*2fbb0*/  LOP3.LUT P3, RZ, R39, 0x20, RZ, 0xc0, !PT ;  /* 0x0000002027ff7812 */ /* 0x000fe2000786c0ff */
[----:B------:R-:W0:Y:S01]  /*2fbc0*/  LDCU.U8 UR10, c[0x3][0x40d] ;  /* 0x00c081a0ff0a77ac */ /* 0x000e220008000000 */
[----:B------:R-:W2:Y:S01]  /*2fbd0*/  LDCU.U8 UR9, c[0x3][0x40c] ;  /* 0x00c08180ff0977ac */ /* 0x000ea20008000000 */
[----:B-1----:R-:W-:Y:S01]  /*2fbe0*/  FFMA R53, R0, R25, R53 ;  /* 0x0000001900357223 */ /* 0x002fe20000000035 */
[----:B-----5:R-:W-:-:S03]  /*2fbf0*/  ISETP.GE.U32.AND P0, PT, R24, R41, PT ;  /* 0x000000291800720c */ /* 0x020fc60003f06070 */
[----:B------:R-:W-:-:S04]  /*2fc00*/  FADD R24, R53, 0.5 ;  /* 0x3f00000035187421 */ /* 0x000fc80000000000 */
[----:B------:R-:W1:Y:S06]  /*2fc10*/  F2I.TRUNC.NTZ R41, R24 ;  /* 0x0000001800297305 */ /* 0x000e6c000020f100 */
[----:B------:R-:W-:Y:S01]  /*2fc20*/  @P0 LOP3.LUT R36, R36, 0x20, RZ, 0xfc, !PT ;  /* 0x0000002024240812 */ /* 0x000fe200078efcff */
[----:B-1----:R-:W-:-:S05]  /*2fc30*/  IMAD.IADD R48, R10, 0x1, R41 ;  /* 0x000000010a307824 */ /* 0x002fca00078e0229 */
[----:B------:R-:W-:Y:S02]  /*2fc40*/  ISETP.GE.AND P0, PT, R48, RZ, PT ;  /* 0x000000ff3000720c */ /* 0x000fe40003f06270 */
[----:B------:R-:W-:-:S04]  /*2fc50*/  VIMNMX R48, PT, PT, R11, R48, PT ;  /* 0x000000300b307248 */ /* 0x000fc80003fe0100 */
[----:B------:R-:W-:Y:S02]  /*2fc60*/  SEL R23, R48, RZ, P0 ;  /* 0x000000ff30177207 */ /* 0x000fe40000000000 */
[----:B------:R-:W-:-:S04]  /*2fc70*/  IADD3 R52, P0, PT, R46, UR4, RZ ;  /* 0x000000042e347c10 */ /* 0x000fc8000ff1e0ff */
[----:B------:R-:W-:-:S05]  /*2fc80*/  LEA.HI.X.SX32 R53, R46, UR5, 0x1, P0 ;  /* 0x000000052e357c11 */ /* 0x000fca00080f0eff */
[----:B------:R1:W4:Y:S01]  /*2fc90*/  LDG.E.U8 R52, desc[UR6][R52.64] ;  /* 0x0000000634347981 */ /* 0x000322000c1e1100 */
[----:B------:R-:W-:-:S04]  /*2fca0*/  FFMA R22, R13, R25, -R22 ;  /* 0x000000190d167223 */ /* 0x000fc80000000816 */
[----:B------:R-:W-:Y:S01]  /*2fcb0*/  FADD R22, R22, 0.5 ;  /* 0x3f00000016167421 */ /* 0x000fe20000000000 */
[----:B------:R-:W-:-:S05]  /*2fcc0*/  P2R R58, PR, RZ, 0x8 ;  /* 0x00000008ff3a7803 */ /* 0x000fca0000000000 */
[----:B------:R-:W5:Y:S01]  /*2fcd0*/  F2I.TRUNC.NTZ R22, R22 ;  /* 0x0000001600167305 */ /* 0x000f62000020f100 */
[----:B------:R-:W-:-:S04]  /*2fce0*/  LOP3.LUT P3, RZ, R38, 0x10, RZ, 0xc0, !PT ;  /* 0x0000001026ff7812 */ /* 0x000fc8000786c0ff */
[----:B------:R-:W-:Y:S02]  /*2fcf0*/  P2R R61, PR, RZ, 0x8 ;  /* 0x00000008ff3d7803 */ /* 0x000fe40000000000 */
[----:B------:R-:W-:-:S04]  /*2fd00*/  LOP3.LUT P3, RZ, R34, 0x800, RZ, 0xc0, !PT ;  /* 0x0000080022ff7812 */ /* 0x000fc8000786c0ff */
[----:B------:R-:W-:Y:S02]  /*2fd10*/  P2R R62, PR, RZ, 0x8 ;  /* 0x00000008ff3e7803 */ /* 0x000fe40000000000 */
[----:B------:R-:W-:Y:S01]  /*2fd20*/  LOP3.LUT P3, RZ, R38, 0x40000000, RZ, 0xc0, !PT ;  /* 0x4000000026ff7812 */ /* 0x000fe2000786c0ff */
[----:B-----5:R-:W-:-:S03]  /*2fd30*/  IMAD.IADD R25, R7, 0x1, R22 ;  /* 0x0000000107197824 */ /* 0x020fc600078e0216 */
[----:B------:R-:W-:Y:S02]  /*2fd40*/  P2R R60, PR, RZ, 0x8 ;  /* 0x00000008ff3c7803 */ /* 0x000fe40000000000 */
[----:B------:R-:W-:Y:S02]  /*2fd50*/  LOP3.LUT P3, RZ, R37, 0x400000, RZ, 0xc0, !PT ;  /* 0x0040000025ff7812 */ /* 0x000fe4000786c0ff */
[----:B------:R-:W-:Y:S02]  /*2fd60*/  ISETP.GE.AND P0, PT, R25, RZ, PT ;  /* 0x000000ff1900720c */ /* 0x000fe40003f06270 */
[----:B------:R-:W-:Y:S02]  /*2fd70*/  VIMNMX R25, PT, PT, R12, R25, PT ;  /* 0x000000190c197248 */ /* 0x000fe40003fe0100 */
[----:B------:R-:W-:Y:S02]  /*2fd80*/  P2R R63, PR, RZ, 0x8 ;  /* 0x00000008ff3f7803 */ /* 0x000fe40000000000 */
[----:B------:R-:W-:-:S02]  /*2fd90*/  SEL R46, R25, RZ, P0 ;  /* 0x000000ff192e7207 */ /* 0x000fc40000000000 */
[----:B------:R-:W-:-:S03]  /*2fda0*/  LOP3.LUT P3, RZ, R37, 0x1, RZ, 0xc0, !PT ;  /* 0x0000000125ff7812 */ /* 0x000fc6000786c0ff */
[----:B------:R-:W-:Y:S01]  /*2fdb0*/  IMAD R23, R23, UR8, R46 ;  /* 0x0000000817177c24 */ /* 0x000fe2000f8e022e */
[----:B------:R-:W-:Y:S01]  /*2fdc0*/  P2R R64, PR, RZ, 0x8 ;  /* 0x00000008ff407803 */ /* 0x000fe20000000000 */
[----:B------:R-:W-:Y:S01]  /*2fdd0*/  IMAD R46, R18, UR8, R15 ;  /* 0x00000008122e7c24 */ /* 0x000fe2000f8e020f */
[----:B------:R-:W-:Y:S01]  /*2fde0*/  LOP3.LUT P3, RZ, R37, 0x800000, RZ, 0xc0, !PT ;  /* 0x0080000025ff7812 */ /* 0x000fe2000786c0ff */
[----:B0-----:R-:W0:Y:S01]  /*2fdf0*/  I2F.S8 R18, UR10 ;  /* 0x0000000a00127d06 */ /* 0x001e220008001400 */
[C---:B------:R-:W-:Y:S01]  /*2fe00*/  IADD3 R48, P0, PT, R8.reuse, UR4, RZ ;  /* 0x0000000408307c10 */ /* 0x040fe2000ff1e0ff */
[----:B------:R-:W5:Y:S03]  /*2fe10*/  LDCU.U8 UR10, c[0x3][0x40f] ;  /* 0x00c081e0ff0a77ac */ /* 0x000f660008000000 */
[----:B------:R-:W-:-:S03]  /*2fe20*/  LEA.HI.X.SX32 R49, R8, UR5, 0x1, P0 ;  /* 0x0000000508317c11 */ /* 0x000fc600080f0eff */
[----:B--2---:R-:W1:Y:S01]  /*2fe30*/  I2F.S8 R8, UR9 ;  /* 0x0000000900087d06 */ /* 0x004e620008001400 */
[----:B------:R-:W-:Y:S02]  /*2fe40*/  IMAD R56, R56, UR8, R57 ;  /* 0x0000000838387c24 */ /* 0x000fe4000f8e0239 */
[----:B------:R-:W-:Y:S01]  /*2fe50*/  FADD R14, R14, 0.5 ;  /* 0x3f0000000e0e7421 */ /* 0x000fe20000000000 */
[----:B------:R-:W-:Y:S01]  /*2fe60*/  @!P2 VIADD R3, R3, 0x100 ;  /* 0x000001000303a836 */ /* 0x000fe20000000000 */
[----:B------:R2:W4:Y:S01]  /*2fe70*/  LDG.E.U8 R15, desc[UR6][R48.64] ;  /* 0x00000006300f7981 */ /* 0x000522000c1e1100 */
[----:B------:R-:W-:Y:S01]  /*2fe80*/  @!P3 VIADD R4, R4, 0x200 ;  /* 0x000002000404b836 */ /* 0x000fe20000000000 */
[----:B------:R-:W-:Y:S01]  /*2fe90*/  ISETP.NE.AND P3, PT, R64, RZ, PT ;  /* 0x000000ff4000720c */ /* 0x000fe20003f65270 */
[-C--:B0-----:R-:W-:Y:S01]  /*2fea0*/  FMUL R41, R13, R18.reuse ;  /* 0x000000120d297220 */ /* 0x081fe20000400000 */
[C---:B------:R-:W-:Y:S01]  /*2feb0*/  IADD3 R24, P0, PT, R56.reuse, UR4, RZ ;  /* 0x0000000438187c10 */ /* 0x040fe2000ff1e0ff */
[----:B------:R-:W0:Y:S03]  /*2fec0*/  LDCU.U8 UR9, c[0x3][0x40e] ;  /* 0x00c081c0ff0977ac */ /* 0x000e260008000000 */
[----:B------:R-:W-:Y:S01]  /*2fed0*/  LEA.HI.X.SX32 R25, R56, UR5, 0x1, P0 ;  /* 0x0000000538197c11 */ /* 0x000fe200080f0eff */
[C---:B------:R-:W-:Y:S01]  /*2fee0*/  FMUL R56, R0.reuse, R18 ;  /* 0x0000001200387220 */ /* 0x040fe20000400000 */
[----:B-1----:R-:W-:Y:S01]  /*2fef0*/  FFMA R53, R0, R8, R41 ;  /* 0x0000000800357223 */ /* 0x002fe20000000029 */
[----:B-----5:R-:W1:Y:S04]  /*2ff00*/  I2F.S8 R18, UR10 ;  /* 0x0000000a00127d06 */ /* 0x020e680008001400 */
[----:B------:R-:W-:-:S04]  /*2ff10*/  @!P3 VIADD R3, R3, 0x200 ;  /* 0x000002000303b836 */ /* 0x000fc80000000000 */
[----:B------:R-:W5:Y:S01]  /*2ff20*/  F2I.TRUNC.NTZ R41, R14 ;  /* 0x0000000e00297305 */ /* 0x000f62000020f100 */
[----:B------:R-:W-:Y:S01]  /*2ff30*/  ISETP.NE.AND P3, PT, R63, RZ, PT ;  /* 0x000000ff3f00720c */ /* 0x000fe20003f65270 */
[----:B------:R-:W5:Y:S01]  /*2ff40*/  LDCU.U8 UR10, c[0x3][0x411] ;  /* 0x00c08220ff0a77ac */ /* 0x000f620008000000 */
[----:B------:R-:W-:Y:S01]  /*2ff50*/  IADD3 R22, P0, PT, R23, UR4, RZ ;  /* 0x0000000417167c10 */ /* 0x000fe2000ff1e0ff */
[----:B------:R-:W-:Y:S01]  /*2ff60*/  FADD R9, R9, 0.5 ;  /* 0x3f00000009097421 */ /* 0x000fe20000000000 */
[C---:B------:R-:W-:Y:S01]  /*2ff70*/  FFMA R56, R13.reuse, R8, -R56 ;  /* 0x000000080d387223 */ /* 0x040fe20000000838 */
[-C--:B-1----:R-:W-:Y:S01]  /*2ff80*/  FMUL R66, R0, R18.reuse ;  /* 0x0000001200427220 */ /* 0x082fe20000400000 */
[----:B--2---:R-:W-:Y:S01]  /*2ff90*/  FMUL R49, R13, R18 ;  /* 0x000000120d317220 */ /* 0x004fe20000400000 */
[----:B0-----:R-:W0:Y:S01]  /*2ffa0*/  I2F.S8 R8, UR9 ;  /* 0x0000000900087d06 */ /* 0x001e220008001400 */
[----:B------:R-:W-:Y:S01]  /*2ffb0*/  LEA.HI.X.SX32 R23, R23, UR5, 0x1, P0 ;  /* 0x0000000517177c11 */ /* 0x000fe200080f0eff */
[----:B------:R-:W1:Y:S01]  /*2ffc0*/  LDCU.U8 UR9, c[0x3][0x410] ;  /* 0x00c08200ff0977ac */ /* 0x000e620008000000 */
[----:B-----5:R-:W-:-:S02]  /*2ffd0*/  IMAD.IADD R18, R10, 0x1, R41 ;  /* 0x000000010a127824 */ /* 0x020fc400078e0229 */
[----:B------:R-:W-:-:S03]  /*2ffe0*/  FADD R53, R53, 0.5 ;  /* 0x3f00000035357421 */ /* 0x000fc60000000000 */
[----:B------:R-:W2:Y:S01]  /*2fff0*/  F2I.TRUNC.NTZ R14, R9 ;  /* 0x00000009000e7305 */ /* 0x000ea2000020f100 */
[----:B------:R-:W-:Y:S01]  /*30000*/  @!P3 VIADD R4, R4, 0x400 ;  /* 0x000004000404b836 */ /* 0x000fe20000000000 */
[----:B------:R-:W-:Y:S01]  /*30010*/  ISETP.NE.AND P3, PT, R60, RZ, PT ;  /* 0x000000ff3c00720c */ /* 0x000fe20003f65270 */
[----:B------:R-:W5:Y:S01]  /*30020*/  LDG.E.U8 R59, desc[UR6][R22.64] ;  /* 0x00000006163b7981 */ /* 0x000f62000c1e1100 */
[----:B------:R-:W-:Y:S01]  /*30030*/  ISETP.GE.AND P0, PT, R18, RZ, PT ;  /* 0x000000ff1200720c */ /* 0x000fe20003f06270 */
[----:B------:R-:W-:Y:S02]  /*30040*/  @!P6 VIADD R2, R2, 0x200 ;  /* 0x000002000202e836 */ /* 0x000fe40000000000 */
[-C--:B0-----:R-:W-:Y:S01]  /*30050*/  FFMA R66, R13, R8.reuse, -R66 ;  /* 0x000000080d427223 */ /* 0x081fe20000000842 */
[----:B------:R-:W-:Y:S02]  /*30060*/  FFMA R49, R0, R8, R49 ;  /* 0x0000000800317223 */ /* 0x000fe40000000031 */
[----:B------:R-:W0:Y:S01]  /*30070*/  I2F.S8 R8, UR10 ;  /* 0x0000000a00087d06 */ /* 0x000e220008001400 */
[----:B---3--:R-:W-:-:S02]  /*30080*/  ISETP.GE.U32.AND P4, PT, R51, R54, PT ;  /* 0x000000363300720c */ /* 0x008fc40003f86070 */
[----:B------:R3:W5:Y:S02]  /*30090*/  LDG.E.U8 R54, desc[UR6][R24.64] ;  /* 0x0000000618367981 */ /* 0x000764000c1e1100 */
[----:B---3--:R-:W-:-:S04]  /*300a0*/  VIMNMX R24, PT, PT, R11, R18, PT ;  /* 0x000000120b187248 */ /* 0x008fc80003fe0100 */
[----:B------:R-:W-:Y:S02]  /*300b0*/  SEL R24, R24, RZ, P0 ;  /* 0x000000ff18187207 */ /* 0x000fe40000000000 */
[----:B------:R-:W-:Y:S01]  /*300c0*/  LOP3.LUT P0, RZ, R34, 0x2000, RZ, 0xc0, !PT ;  /* 0x0000200022ff7812 */ /* 0x000fe2000780c0ff */
[----:B------:R-:W-:Y:S01]  /*300d0*/  @!P3 VIADD R3, R3, 0x400 ;  /* 0x000004000303b836 */ /* 0x000fe20000000000 */
[----:B------:R-:W-:Y:S01]  /*300e0*/  ISETP.NE.AND P3, PT, R62, RZ, PT ;  /* 0x000000ff3e00720c */ /* 0x000fe20003f65270 */
[----:B--2---:R-:W-:Y:S01]  /*300f0*/  IMAD.IADD R23, R7, 0x1, R14 ;  /* 0x0000000107177824 */ /* 0x004fe200078e020e */
[----:B-1----:R-:W1:Y:S01]  /*30100*/  I2F.S8 R51, UR9 ;  /* 0x0000000900337d06 */ /* 0x002e620008001400 */
[----:B------:R-:W-:-:S03]  /*30110*/  FADD R56, R56, 0.5 ;  /* 0x3f00000038387421 */ /* 0x000fc60000000000 */
[----:B------:R-:W-:-:S04]  /*30120*/  VIMNMX R25, PT, PT, R12, R23, PT ;  /* 0x000000170c197248 */ /* 0x000fc80003fe0100 */
[----:B------:R-:W2:Y:S01]  /*30130*/  F2I.TRUNC.NTZ R53, R53 ;  /* 0x0000003500357305 */ /* 0x000ea2000020f100 */
[----:B------:R-:W-:Y:S01]  /*30140*/  @!P0 VIADD R2, R2, 0x400 ;  /* 0x0000040002028836 */ /* 0x000fe20000000000 */
[----:B------:R-:W-:Y:S01]  /*30150*/  ISETP.GE.AND P0, PT, R23, RZ, PT ;  /* 0x000000ff1700720c */ /* 0x000fe20003f06270 */
[----:B------:R-:W-:-:S03]  /*30160*/  FADD R49, R49, 0.5 ;  /* 0x3f00000031317421 */ /* 0x000fc60000000000 */
[----:B------:R-:W-:Y:S02]  /*30170*/  SEL R25, R25, RZ, P0 ;  /* 0x000000ff19197207 */ /* 0x000fe40000000000 */
[----:B------:R-:W-:Y:S01]  /*30180*/  LOP3.LUT P0, RZ, R38, 0x2, RZ, 0xc0, !PT ;  /* 0x0000000226ff7812 */ /* 0x000fe2000780c0ff */
[----:B------:R-:W3:Y:S01]  /*30190*/  F2I.TRUNC.NTZ R56, R56 ;  /* 0x0000003800387305 */ /* 0x000ee2000020f100 */
[----:B------:R-:W-:Y:S02]  /*301a0*/  @!P3 VIADD R2, R2, 0x800 ;  /* 0x000008000202b836 */ /* 0x000fe40000000000 */
[----:B0-----:R-:W-:Y:S01]  /*301b0*/  FMUL R57, R13, R8 ;  /* 0x000000080d397220 */ /* 0x001fe20000400000 */
[----:B------:R-:W-:Y:S01]  /*301c0*/  ISETP.NE.AND P3, PT, R61, RZ, PT ;  /* 0x000000ff3d00720c */ /* 0x000fe20003f65270 */
[----:B------:R-:W-:-:S03]  /*301d0*/  FADD R66, R66, 0.5 ;  /* 0x3f00000042427421 */ /* 0x000fc60000000000 */
[----:B------:R-:W-:Y:S01]  /*301e0*/  F2I.TRUNC.NTZ R49, R49 ;  /* 0x0000003100317305 */ /* 0x000fe2000020f100 */
[-C--:B-1----:R-:W-:Y:S01]  /*301f0*/  FFMA R57, R0, R51.reuse, R57 ;  /* 0x0000003300397223 */ /* 0x082fe20000000039 */
[----:B------:R-:W-:Y:S01]  /*30200*/  SEL R14, RZ, 0x1, P3 ;  /* 0x00000001ff0e7807 */ /* 0x000fe20001800000 */
[----:B--2---:R-:W-:Y:S02]  /*30210*/  IMAD.IADD R22, R10, 0x1, R53 ;  /* 0x000000010a167824 */ /* 0x004fe400078e0235 */
[----:B------:R-:W-:Y:S01]  /*30220*/  FMUL R68, R0, R8 ;  /* 0x0000000800447220 */ /* 0x000fe20000400000 */
[----:B------:R-:W-:Y:S01]  /*30230*/  FADD R57, R57, 0.5 ;  /* 0x3f00000039397421 */ /* 0x000fe20000000000 */
[----:B------:R-:W-:Y:S01]  /*30240*/  ISETP.NE.AND P3, PT, R58, RZ, PT ;  /* 0x000000ff3a00720c */ /* 0x000fe20003f65270 */
[----:B------:R-:W-:Y:S01]  /*30250*/  @!P0 VIADD R14, R14, 0x2 ;  /* 0x000000020e0e8836 */ /* 0x000fe20000000000 */
[----:B------:R-:W0:Y:S01]  /*30260*/  F2I.TRUNC.NTZ R66, R66 ;  /* 0x0000004200427305 */ /* 0x000e22000020f100 */
[----:B------:R-:W-:Y:S01]  /*30270*/  ISETP.GE.AND P0, PT, R22, RZ, PT ;  /* 0x000000ff1600720c */ /* 0x000fe20003f06270 */
[----:B---3--:R-:W-:Y:S01]  /*30280*/  IMAD.IADD R9, R7, 0x1, R56 ;  /* 0x0000000107097824 */ /* 0x008fe200078e0238 */
[----:B------:R-:W-:Y:S01]  /*30290*/  VIMNMX R22, PT, PT, R11, R22, PT ;  /* 0x000000160b167248 */ /* 0x000fe20003fe0100 */
[----:B------:R-:W-:Y:S01]  /*302a0*/  FFMA R8, R13, R51, -R68 ;  /* 0x000000330d087223 */ /* 0x000fe20000000844 */
[----:B------:R-:W-:-:S02]  /*302b0*/  SEL R18, RZ, 0x1, P3 ;  /* 0x00000001ff127807 */ /* 0x000fc40001800000 */
[----:B------:R-:W-:Y:S01]  /*302c0*/  SEL R22, R22, RZ, P0 ;  /* 0x000000ff16167207 */ /* 0x000fe20000000000 */
[----:B------:R-:W1:Y:S01]  /*302d0*/  F2I.TRUNC.NTZ R57, R57 ;  /* 0x0000003900397305 */ /* 0x000e62000020f100 */
[----:B------:R-:W-:Y:S02]  /*302e0*/  ISETP.GE.AND P0, PT, R9, RZ, PT ;  /* 0x000000ff0900720c */ /* 0x000fe40003f06270 */
[----:B------:R-:W-:-:S04]  /*302f0*/  VIMNMX R9, PT, PT, R12, R9, PT ;  /* 0x000000090c097248 */ /* 0x000fc80003fe0100 */
[----:B------:R-:W-:Y:S01]  /*30300*/  SEL R9, R9, RZ, P0 ;  /* 0x000000ff09097207 */ /* 0x000fe20000000000 */
[----:B0-----:R-:W-:Y:S02]  /*30310*/  IMAD.IADD R23, R7, 0x1, R66 ;  /* 0x0000000107177824 */ /* 0x001fe400078e0242 */
[----:B-1----:R-:W-:Y:S01]  /*30320*/  IMAD.IADD R56, R10, 0x1, R57 ;  /* 0x000000010a387824 */ /* 0x002fe200078e0239 */
[----:B------:R-:W0:Y:S01]  /*30330*/  LDCU.U8 UR10, c[0x3][0x413] ;  /* 0x00c08260ff0a77ac */ /* 0x000e220008000000 */
[----:B------:R-:W-:Y:S01]  /*30340*/  IMAD R9, R22, UR8, R9 ;  /* 0x0000000816097c24 */ /* 0x000fe2000f8e0209 */
[----:B------:R-:W-:Y:S01]  /*30350*/  P2R R48, PR, RZ, 0x10 ;  /* 0x00000010ff307803 */ /* 0x000fe20000000000 */
[----:B------:R-:W1:Y:S01]  /*30360*/  LDCU.U8 UR9, c[0x3][0x412] ;  /* 0x00c08240ff0977ac */ /* 0x000e620008000000 */
[----:B------:R-:W-:Y:S01]  /*30370*/  LOP3.LUT P4, RZ, R39, 0x8, RZ, 0xc0, !PT ;  /* 0x0000000827ff7812 */ /* 0x000fe2000788c0ff */
[----:B------:R-:W-:Y:S01]  /*30380*/  FADD R17, R17, 0.5 ;  /* 0x3f00000011117421 */ /* 0x000fe20000000000 */
[----:B------:R-:W-:-:S05]  /*30390*/  LOP3.LUT P6, RZ, R40, 0x40000000, RZ, 0xc0, !PT ;  /* 0x4000000028ff7812 */ /* 0x000fca00078cc0ff */
[----:B------:R-:W-:Y:S06]  /*303a0*/  F2I.TRUNC.NTZ R17, R17 ;  /* 0x0000001100117305 */ /* 0x000fec000020f100 */
[----:B------:R-:W-:Y:S02]  /*303b0*/  @!P4 VIADD R18, R18, 0x2 ;  /* 0x000000021212c836 */ /* 0x000fe40000000000 */
[----:B-1----:R-:W-:Y:S02]  /*303c0*/  I2F.S8 R58, UR9 ;  /* 0x00000009003a7d06 */ /* 0x002fe40008001400 */
[----:B------:R-:W-:Y:S01]  /*303d0*/  @!P6 VIADD R18, R18, 0x4 ;  /* 0x000000041212e836 */ /* 0x000fe20000000000 */
[----:B------:R-:W-:Y:S01]  /*303e0*/  LOP3.LUT P6, RZ, R38, 0x1, RZ, 0xc0, !PT ;  /* 0x0000000126ff7812 */ /* 0x000fe200078cc0ff */
[----:B------:R-:W-:-:S03]  /*303f0*/  IMAD R24, R24, UR8, R25 ;  /* 0x0000000818187c24 */ /* 0x000fc6000f8e0219 */
[----:B------:R-:W-:Y:S02]  /*30400*/  P2R R61, PR, RZ, 0x40 ;  /* 0x00000040ff3d7803 */ /* 0x000fe40000000000 */
[----:B------:R-:W-:Y:S01]  /*30410*/  LOP3.LUT P6, RZ, R34, 0x1000, RZ, 0xc0, !PT ;  /* 0x0000100022ff7812 */ /* 0x000fe200078cc0ff */
[----:B------:R-:W-:Y:S01]  /*30420*/  FADD R21, R21, 0.5 ;  /* 0x3f00000015157421 */ /* 0x000fe20000000000 */
[----:B------:R-:W-:Y:S01]  /*30430*/  FADD R19, R19, 0.5 ;  /* 0x3f00000013137421 */ /* 0x000fe20000000000 */
[----:B------:R-:W-:Y:S02]  /*30440*/  LOP3.LUT P1, RZ, R39, 0x80000000, RZ, 0xc0, !PT ;  /* 0x8000000027ff7812 */ /* 0x000fe4000782c0ff */
[----:B----4-:R-:W-:Y:S01]  /*30450*/  ISETP.GE.U32.AND P3, PT, R55, R52, PT ;  /* 0x000000343700720c */ /* 0x010fe20003f66070 */
[----:B------:R-:W-:Y:S02]  /*30460*/  IMAD.IADD R52, R10, 0x1, R49 ;  /* 0x000000010a347824 */ /* 0x000fe400078e0231 */
[----:B------:R-:W-:-:S04]  /*30470*/  FADD R49, R8, 0.5 ;  /* 0x3f00000008317421 */ /* 0x000fc80000000000 */
[----:B------:R-:W1:Y:S01]  /*30480*/  F2I.TRUNC.NTZ R8, R49 ;  /* 0x0000003100087305 */ /* 0x000e62000020f100 */
[----:B------:R-:W-:Y:S02]  /*30490*/  ISETP.GE.AND P0, PT, R52, RZ, PT ;  /* 0x000000ff3400720c */ /* 0x000fe40003f06270 */
[----:B------:R-:W-:-:S04]  /*304a0*/  VIMNMX R52, PT, PT, R11, R52, PT ;  /* 0x000000340b347248 */ /* 0x000fc80003fe0100 */
[----:B------:R-:W-:Y:S02]  /*304b0*/  SEL R52, R52, RZ, P0 ;  /* 0x000000ff34347207 */ /* 0x000fe40000000000 */
[----:B------:R-:W-:Y:S02]  /*304c0*/  ISETP.GE.AND P0, PT, R23, RZ, PT ;  /* 0x000000ff1700720c */ /* 0x000fe40003f06270 */
[----:B------:R-:W-:-:S04]  /*304d0*/  VIMNMX R23, PT, PT, R12, R23, PT ;  /* 0x000000170c177248 */ /* 0x000fc80003fe0100 */
[----:B------:R-:W-:Y:S01]  /*304e0*/  SEL R41, R23, RZ, P0 ;  /* 0x000000ff17297207 */ /* 0x000fe20000000000 */
[----:B-1----:R-:W-:Y:S01]  /*304f0*/  IMAD.IADD R23, R7, 0x1, R8 ;  /* 0x0000000107177824 */ /* 0x002fe200078e0208 */
        /* <DEDUP_REMOVED lines=9> */
[C---:B------:R-:W-:Y:S01]  /*30590*/  IADD3 R8, P0, PT, R41.reuse, UR4, RZ ;  /* 0x0000000429087c10 */ /* 0x040fe2000ff1e0ff */
[----:B------:R-:W-:Y:S02]  /*305a0*/  IMAD R57, R56, UR8, R53 ;  /* 0x0000000838397c24 */ /* 0x000fe4000f8e0235 */
[----:B------:R1:W2:Y:S01]  /*305b0*/  LDG.E.U8 R55, desc[UR6][R22.64] ;  /* 0x0000000616377981 */ /* 0x0002a2000c1e1100 */
[----:B------:R-:W-:Y:S02]  /*305c0*/  LEA.HI.X.SX32 R9, R41, UR5, 0x1, P0 ;  /* 0x0000000529097c11 */ /* 0x000fe400080f0eff */
[----:B0-----:R-:W0:Y:S01]  /*305d0*/  I2F.S8 R41, UR10 ;  /* 0x0000000a00297d06 */ /* 0x001e220008001400 */
[----:B------:R-:W-:Y:S02]  /*305e0*/  LOP3.LUT P0, RZ, R39, 0x1, RZ, 0xc0, !PT ;  /* 0x0000000127ff7812 */ /* 0x000fe4000780c0ff */
[----:B------:R3:W2:Y:S01]  /*305f0*/  LDG.E.U8 R56, desc[UR6][R8.64] ;  /* 0x0000000608387981 */ /* 0x0006a2000c1e1100 */
[----:B-1----:R-:W-:-:S10]  /*30600*/  IMAD.IADD R22, R10, 0x1, R17 ;  /* 0x000000010a167824 */ /* 0x002fd400078e0211 */
[----:B------:R-:W-:Y:S02]  /*30610*/  @!P0 VIADD R18, R18, 0x8 ;  /* 0x0000000812128836 */ /* 0x000fe40000000000 */
[-C--:B0-----:R-:W-:Y:S01]  /*30620*/  FMUL R60, R0, R41.reuse ;  /* 0x00000029003c7220 */ /* 0x081fe20000400000 */
[C---:B---3--:R-:W-:Y:S01]  /*30630*/  IADD3 R8, P0, PT, R24.reuse, UR4, RZ ;  /* 0x0000000418087c10 */ /* 0x048fe2000ff1e0ff */
[----:B------:R-:W-:Y:S01]  /*30640*/  FMUL R41, R13, R41 ;  /* 0x000000290d297220 */ /* 0x000fe20000400000 */
[----:B------:R-:W-:Y:S01]  /*30650*/  VIMNMX R23, PT, PT, R11, R22, PT ;  /* 0x000000160b177248 */ /* 0x000fe20003fe0100 */
[-C--:B------:R-:W-:Y:S01]  /*30660*/  FFMA R60, R13, R58.reuse, -R60 ;  /* 0x0000003a0d3c7223 */ /* 0x080fe2000000083c */
[----:B------:R-:W-:Y:S01]  /*30670*/  LEA.HI.X.SX32 R9, R24, UR5, 0x1, P0 ;  /* 0x0000000518097c11 */ /* 0x000fe200080f0eff */
[----:B------:R-:W-:Y:S01]  /*30680*/  FFMA R58, R0, R58, R41 ;  /* 0x0000003a003a7223 */ /* 0x000fe20000000029 */
[----:B------:R-:W-:Y:S01]  /*30690*/  ISETP.GE.AND P0, PT, R22, RZ, PT ;  /* 0x000000ff1600720c */ /* 0x000fe20003f06270 */
[----:B------:R-:W-:Y:S01]  /*306a0*/  IMAD.MOV.U32 R41, RZ, RZ, 0x1000 ;  /* 0x00001000ff297424 */ /* 0x000fe200078e00ff */
[----:B------:R-:W0:Y:S01]  /*306b0*/  F2I.TRUNC.NTZ R22, R21 ;  /* 0x0000001500167305 */ /* 0x000e22000020f100 */
[----:B------:R-:W-:-:S07]  /*306c0*/  FADD R20, R20, 0.5 ;  /* 0x3f00000014147421 */ /* 0x000fce0000000000 */
[----:B------:R-:W1:Y:S01]  /*306d0*/  F2I.TRUNC.NTZ R19, R19 ;  /* 0x0000001300137305 */ /* 0x000e62000020f100 */
[----:B------:R-:W-:Y:S01]  /*306e0*/  @!P6 IMAD.IADD.U32 R2, R2, 0x1, R41 ;  /* 0x000000010202e824 */ /* 0x000fe200078e0029 */
[----:B------:R-:W-:Y:S01]  /*306f0*/  ISETP.NE.AND P6, PT, R61, RZ, PT ;  /* 0x000000ff3d00720c */ /* 0x000fe20003fc5270 */
[----:B------:R-:W-:Y:S02]  /*30700*/  @!P1 VIADD R14, R14, 0x4 ;  /* 0x000000040e0e9836 */ /* 0x000fe40000000000 */
[----:B------:R-:W-:Y:S01]  /*30710*/  FADD R44, R44, 0.5 ;  /* 0x3f0000002c2c7421 */ /* 0x000fe20000000000 */
[----:B------:R-:W-:Y:S01]  /*30720*/  FADD R42, R42, 0.5 ;  /* 0x3f0000002a2a7421 */ /* 0x000fe20000000000 */
[----:B------:R-:W-:Y:S01]  /*30730*/  FADD R45, R45, 0.5 ;  /* 0x3f0000002d2d7421 */ /* 0x000fe20000000000 */
[----:B------:R-:W-:Y:S01]  /*30740*/  FADD R32, R32, 0.5 ;  /* 0x3f00000020207421 */ /* 0x000fe20000000000 */
[----:B------:R-:W3:Y:S01]  /*30750*/  F2I.TRUNC.NTZ R20, R20 ;  /* 0x0000001400147305 */ /* 0x000ee2000020f100 */
[----:B0-----:R-:W-:Y:S01]  /*30760*/  IMAD.IADD R25, R7, 0x1, R22 ;  /* 0x0000000107197824 */ /* 0x001fe200078e0216 */
[----:B------:R-:W-:Y:S01]  /*30770*/  SEL R23, R23, RZ, P0 ;  /* 0x000000ff17177207 */ /* 0x000fe20000000000 */
[----:B------:R-:W-:Y:S01]  /*30780*/  FADD R29, R29, 0.5 ;  /* 0x3f0000001d1d7421 */ /* 0x000fe20000000000 */
[----:B------:R-:W-:Y:S01]  /*30790*/  FADD R28, R28, 0.5 ;  /* 0x3f0000001c1c7421 */ /* 0x000fe20000000000 */
[----:B------:R-:W-:Y:S01]  /*307a0*/  FADD R27, R27, 0.5 ;  /* 0x3f0000001b1b7421 */ /* 0x000fe20000000000 */
[----:B------:R-:W-:Y:S01]  /*307b0*/  FADD R60, R60, 0.5 ;  /* 0x3f0000003c3c7421 */ /* 0x000fe20000000000 */
[----:B------:R-:W-:Y:S01]  /*307c0*/  @!P6 VIADD R14, R14, 0x8 ;  /* 0x000000080e0ee836 */ /* 0x000fe20000000000 */
[----:B------:R-:W-:Y:S01]  /*307d0*/  ISETP.NE.AND P6, PT, R50, RZ, PT ;  /* 0x000000ff3200720c */ /* 0x000fe20003fc5270 */
[----:B-1----:R-:W-:Y:S01]  /*307e0*/  IMAD.IADD R22, R10, 0x1, R19 ;  /* 0x000000010a167824 */ /* 0x002fe200078e0213 */
[----:B------:R-:W-:Y:S01]  /*307f0*/  ISETP.GE.AND P0, PT, R25, RZ, PT ;  /* 0x000000ff1900720c */ /* 0x000fe20003f06270 */
[----:B------:R-:W-:Y:S01]  /*30800*/  FADD R26, R26, 0.5 ;  /* 0x3f0000001a1a7421 */ /* 0x000fe20000000000 */
[----:B------:R-:W-:Y:S01]  /*30810*/  VIMNMX R50, PT, PT, R12, R25, PT ;  /* 0x000000190c327248 */ /* 0x000fe20003fe0100 */
[----:B------:R-:W0:Y:S01]  /*30820*/  LDCU.U8 UR10, c[0x3][0x2df] ;  /* 0x00c05be0ff0a77ac */ /* 0x000e220008000000 */
[----:B------:R-:W-:Y:S01]  /*30830*/  LOP3.LUT P2, RZ, R38, 0x20000000, RZ, 0xc0, !PT ;  /* 0x2000000026ff7812 */ /* 0x000fe2000784c0ff */
[----:B------:R-:W4:Y:S01]  /*30840*/  LDG.E.U8 R9, desc[UR6][R8.64] ;  /* 0x0000000608097981 */ /* 0x000f22000c1e1100 */
[----:B------:R-:W-:Y:S01]  /*30850*/  SEL R50, R50, RZ, P0 ;  /* 0x000000ff32327207 */ /* 0x000fe20000000000 */
[----:B---3--:R-:W-:Y:S01]  /*30860*/  IMAD.IADD R17, R7, 0x1, R20 ;  /* 0x0000000107117824 */ /* 0x008fe200078e0214 */
[----:B------:R-:W-:-:S02]  /*30870*/  ISETP.GE.AND P0, PT, R22, RZ, PT ;  /* 0x000000ff1600720c */ /* 0x000fc40003f06270 */
[----:B------:R-:W-:Y:S02]  /*30880*/  VIMNMX R22, PT, PT, R11, R22, PT ;  /* 0x000000160b167248 */ /* 0x000fe40003fe0100 */
[----:B------:R-:W-:Y:S02]  /*30890*/  VIMNMX R25, PT, PT, R12, R17, PT ;  /* 0x000000110c197248 */ /* 0x000fe40003fe0100 */
[----:B------:R-:W-:Y:S02]  /*308a0*/  SEL R22, R22, RZ, P0 ;  /* 0x000000ff16167207 */ /* 0x000fe40000000000 */
[----:B------:R-:W-:Y:S02]  /*308b0*/  ISETP.GE.AND P0, PT, R17, RZ, PT ;  /* 0x000000ff1100720c */ /* 0x000fe40003f06270 */
[----:B------:R-:W1:Y:S08]  /*308c0*/  F2I.TRUNC.NTZ R17, R44 ;  /* 0x0000002c00117305 */ /* 0x000e70000020f100 */
[----:B------:R-:W3:Y:S08]  /*308d0*/  F2I.TRUNC.NTZ R42, R42 ;  /* 0x0000002a002a7305 */ /* 0x000ef0000020f100 */
[----:B------:R-:W5:Y:S01]  /*308e0*/  F2I.TRUNC.NTZ R45, R45 ;  /* 0x0000002d002d7305 */ /* 0x000f62000020f100 */
[----:B-1----:R-:W-:Y:S01]  /*308f0*/  IMAD.IADD R24, R10, 0x1, R17 ;  /* 0x000000010a187824 */ /* 0x002fe200078e0211 */
[----:B------:R-:W-:-:S04]  /*30900*/  SEL R25, R25, RZ, P0 ;  /* 0x000000ff19197207 */ /* 0x000fc80000000000 */
[----:B------:R-:W-:Y:S01]  /*30910*/  ISETP.GE.AND P0, PT, R24, RZ, PT ;  /* 0x000000ff1800720c */ /* 0x000fe20003f06270 */
[----:B---3--:R-:W-:Y:S01]  /*30920*/  IMAD.IADD R17, R7, 0x1, R42 ;  /* 0x0000000107117824 */ /* 0x008fe200078e022a */
[----:B------:R-:W-:-:S04]  /*30930*/  VIMNMX R24, PT, PT, R11, R24, PT ;  /* 0x000000180b187248 */ /* 0x000fc80003fe0100 */
[----:B------:R-:W-:Y:S02]  /*30940*/  SEL R24, R24, RZ, P0 ;  /* 0x000000ff18187207 */ /* 0x000fe40000000000 */
[----:B------:R-:W-:Y:S01]  /*30950*/  ISETP.GE.AND P0, PT, R17, RZ, PT ;  /* 0x000000ff1100720c */ /* 0x000fe20003f06270 */
[----:B-----5:R-:W-:Y:S01]  /*30960*/  IMAD.IADD R20, R10, 0x1, R45 ;  /* 0x000000010a147824 */ /* 0x020fe200078e022d */
[----:B------:R-:W-:Y:S01]  /*30970*/  VIMNMX R49, PT, PT, R12, R17, PT ;  /* 0x000000110c317248 */ /* 0x000fe20003fe0100 */
[----:B------:R-:W-:-:S03]  /*30980*/  FADD R17, R43, 0.5 ;  /* 0x3f0000002b117421 */ /* 0x000fc60000000000 */
[----:B------:R-:W-:Y:S02]  /*30990*/  SEL R49, R49, RZ, P0 ;  /* 0x000000ff31317207 */ /* 0x000fe40000000000 */
[----:B------:R-:W-:Y:S02]  /*309a0*/  ISETP.GE.AND P0, PT, R20, RZ, PT ;  /* 0x000000ff1400720c */ /* 0x000fe40003f06270 */
[----:B------:R-:W-:Y:S02]  /*309b0*/  VIMNMX R44, PT, PT, R11, R20, PT ;  /* 0x000000140b2c7248 */ /* 0x000fe40003fe0100 */
[----:B------:R-:W1:Y:S02]  /*309c0*/  F2I.TRUNC.NTZ R20, R17 ;  /* 0x0000001100147305 */ /* 0x000e64000020f100 */
[----:B------:R-:W-:Y:S01]  /*309d0*/  SEL R44, R44, RZ, P0 ;  /* 0x000000ff2c2c7207 */ /* 0x000fe20000000000 */
[----:B-1----:R-:W-:-:S05]  /*309e0*/  IMAD.IADD R19, R7, 0x1, R20 ;  /* 0x0000000107137824 */ /* 0x002fca00078e0214 */
[----:B------:R-:W-:Y:S02]  /*309f0*/  ISETP.GE.AND P0, PT, R19, RZ, PT ;  /* 0x000000ff1300720c */ /* 0x000fe40003f06270 */
[----:B------:R-:W-:Y:S01]  /*30a00*/  VIMNMX R43, PT, PT, R12, R19, PT ;  /* 0x000000130c2b7248 */ /* 0x000fe20003fe0100 */
[----:B------:R-:W-:-:S06]  /*30a10*/  FADD R19, R33, 0.5 ;  /* 0x3f00000021137421 */ /* 0x000fcc0000000000 */
[----:B------:R-:W1:Y:S08]  /*30a20*/  F2I.TRUNC.NTZ R19, R19 ;  /* 0x0000001300137305 */ /* 0x000e70000020f100 */
[----:B------:R-:W3:Y:S01]  /*30a30*/  F2I.TRUNC.NTZ R32, R32 ;  /* 0x0000002000207305 */ /* 0x000ee2000020f100 */
[----:B-1----:R-:W-:Y:S02]  /*30a40*/  IMAD.IADD R20, R10, 0x1, R19 ;  /* 0x000000010a147824 */ /* 0x002fe400078e0213 */
[----:B------:R-:W-:-:S06]  /*30a50*/  FADD R19, R31, 0.5 ;  /* 0x3f0000001f137421 */ /* 0x000fcc0000000000 */
[----:B------:R-:W1:Y:S01]  /*30a60*/  F2I.TRUNC.NTZ R19, R19 ;  /* 0x0000001300137305 */ /* 0x000e62000020f100 */
[----:B------:R-:W-:Y:S01]  /*30a70*/  SEL R43, R43, RZ, P0 ;  /* 0x000000ff2b2b7207 */ /* 0x000fe20000000000 */
[----:B---3--:R-:W-:Y:S01]  /*30a80*/  IMAD.IADD R17, R7, 0x1, R32 ;  /* 0x0000000107117824 */ /* 0x008fe200078e0220 */
[----:B------:R-:W-:Y:S02]  /*30a90*/  ISETP.GE.AND P0, PT, R20, RZ, PT ;  /* 0x000000ff1400720c */ /* 0x000fe40003f06270 */
[----:B------:R-:W-:Y:S02]  /*30aa0*/  VIMNMX R33, PT, PT, R11, R20, PT ;  /* 0x000000140b217248 */ /* 0x000fe40003fe0100 */
[----:B------:R-:W-:Y:S02]  /*30ab0*/  VIMNMX R52, PT, PT, R12, R17, PT ;  /* 0x000000110c347248 */ /* 0x000fe40003fe0100 */
[----:B------:R-:W-:Y:S02]  /*30ac0*/  SEL R33, R33, RZ, P0 ;  /* 0x000000ff21217207 */ /* 0x000fe40000000000 */
[----:B------:R-:W-:Y:S01]  /*30ad0*/  ISETP.GE.AND P0, PT, R17, RZ, PT ;  /* 0x000000ff1100720c */ /* 0x000fe20003f06270 */
[----:B------:R-:W-:Y:S01]  /*30ae0*/  FADD R17, R30, 0.5 ;  /* 0x3f0000001e117421 */ /* 0x000fe20000000000 */
[----:B-1----:R-:W-:-:S02]  /*30af0*/  IMAD.IADD R20, R10, 0x1, R19 ;  /* 0x000000010a147824 */ /* 0x002fc400078e0213 */
[----:B------:R-:W-:-:S03]  /*30b00*/  SEL R52, R52, RZ, P0 ;  /* 0x000000ff34347207 */ /* 0x000fc60000000000 */
[----:B------:R-:W-:Y:S02]  /*30b10*/  ISETP.GE.AND P0, PT, R20, RZ, PT ;  /* 0x000000ff1400720c */ /* 0x000fe40003f06270 */
[----:B------:R-:W-:Y:S02]  /*30b20*/  VIMNMX R31, PT, PT, R11, R20, PT ;  /* 0x000000140b1f7248 */ /* 0x000fe40003fe0100 */
[----:B------:R-:W1:Y:S08]  /*30b30*/  F2I.TRUNC.NTZ R20, R17 ;  /* 0x0000001100147305 */ /* 0x000e70000020f100 */
[----:B------:R-:W3:Y:S08]  /*30b40*/  F2I.TRUNC.NTZ R29, R29 ;  /* 0x0000001d001d7305 */ /* 0x000ef0000020f100 */
[----:B------:R-:W5:Y:S01]  /*30b50*/  F2I.TRUNC.NTZ R28, R28 ;  /* 0x0000001c001c7305 */ /* 0x000f62000020f100 */
[----:B-1----:R-:W-:Y:S01]  /*30b60*/  IMAD.IADD R21, R7, 0x1, R20 ;  /* 0x0000000107157824 */ /* 0x002fe200078e0214 */
[----:B------:R-:W-:-:S04]  /*30b70*/  SEL R31, R31, RZ, P0 ;  /* 0x000000ff1f1f7207 */ /* 0x000fc80000000000 */
[----:B------:R-:W-:Y:S01]  /*30b80*/  ISETP.GE.AND P0, PT, R21, RZ, PT ;  /* 0x000000ff1500720c */ /* 0x000fe20003f06270 */
[----:B---3--:R-:W-:Y:S01]  /*30b90*/  IMAD.IADD R20, R10, 0x1, R29 ;  /* 0x000000010a147824 */ /* 0x008fe200078e021d */
[----:B------:R-:W-:Y:S01]  /*30ba0*/  VIMNMX R30, PT, PT, R12, R21, PT ;  /* 0x000000150c1e7248 */ /* 0x000fe20003fe0100 */
[----:B------:R-:W1:Y:S03]  /*30bb0*/  F2I.TRUNC.NTZ R27, R27 ;  /* 0x0000001b001b7305 */ /* 0x000e66000020f100 */
        /* <DEDUP_REMOVED lines=8> */
[----:B------:R-:W3:Y:S01]  /*30c40*/  F2I.TRUNC.NTZ R17, R58 ;  /* 0x0000003a00117305 */ /* 0x000ee2000020f100 */
[----:B-1----:R-:W-:-:S07]  /*30c50*/  IMAD.IADD R20, R10, 0x1, R27 ;  /* 0x000000010a147824 */ /* 0x002fce00078e021b */
[----:B------:R-:W1:Y:S01]  /*30c60*/  F2I.TRUNC.NTZ R60, R60 ;  /* 0x0000003c003c7305 */ /* 0x000e62000020f100 */
[----:B------:R-:W-:Y:S02]  /*30c70*/  SEL R53, R53, RZ, P0 ;  /* 0x000000ff35357207 */ /* 0x000fe40000000000 */
[----:B------:R-:W-:Y:S02]  /*30c80*/  ISETP.GE.AND P0, PT, R20, RZ, PT ;  /* 0x000000ff1400720c */ /* 0x000fe40003f06270 */
[----:B------:R-:W-:Y:S01]  /*30c90*/  VIMNMX R42, PT, PT, R11, R20, PT ;  /* 0x000000140b2a7248 */ /* 0x000fe20003fe0100 */
[----:B---3--:R-:W-:Y:S02]  /*30ca0*/  IMAD.IADD R20, R10, 0x1, R17 ;  /* 0x000000010a147824 */ /* 0x008fe400078e0211 */
[----:B------:R-:W3:Y:S01]  /*30cb0*/  F2I.TRUNC.NTZ R26, R26 ;  /* 0x0000001a001a7305 */ /* 0x000ee2000020f100 */
[----:B------:R-:W-:Y:S02]  /*30cc0*/  SEL R42, R42, RZ, P0 ;  /* 0x000000ff2a2a7207 */ /* 0x000fe40000000000 */
[----:B------:R-:W-:-:S02]  /*30cd0*/  ISETP.GE.AND P0, PT, R20, RZ, PT ;  /* 0x000000ff1400720c */ /* 0x000fc40003f06270 */
[----:B------:R-:W-:Y:S01]  /*30ce0*/  VIMNMX R20, PT, PT, R11, R20, PT ;  /* 0x000000140b147248 */ /* 0x000fe20003fe0100 */
[----:B-1----:R-:W-:Y:S01]  /*30cf0*/  IMAD.IADD R17, R7, 0x1, R60 ;  /* 0x0000000107117824 */ /* 0x002fe200078e023c */
[----:B------:R-:W1:Y:S02]  /*30d00*/  LDCU.U8 UR9, c[0x3][0x2de] ;  /* 0x00c05bc0ff0977ac */ /* 0x000e640008000000 */
[----:B------:R-:W-:Y:S02]  /*30d10*/  SEL R20, R20, RZ, P0 ;  /* 0x000000ff14147207 */ /* 0x000fe40000000000 */
[----:B------:R-:W-:Y:S02]  /*30d20*/  ISETP.GE.AND P0, PT, R17, RZ, PT ;  /* 0x000000ff1100720c */ /* 0x000fe40003f06270 */
[----:B------:R-:W-:-:S04]  /*30d30*/  VIMNMX R17, PT, PT, R12, R17, PT ;  /* 0x000000110c117248 */ /* 0x000fc80003fe0100 */
[----:B------:R-:W-:Y:S01]  /*30d40*/  SEL R19, R17, RZ, P0 ;  /* 0x000000ff11137207 */ /* 0x000fe20000000000 */
[----:B---3--:R-:W-:-:S04]  /*30d50*/  IMAD.IADD R17, R7, 0x1, R26 ;  /* 0x0000000107117824 */ /* 0x008fc800078e021a */
[----:B------:R-:W-:Y:S02]  /*30d60*/  IMAD R28, R20, UR8, R19 ;  /* 0x00000008141c7c24 */ /* 0x000fe4000f8e0213 */
[----:B0-----:R-:W0:Y:S01]  /*30d70*/  I2F.S8 R19, UR10 ;  /* 0x0000000a00137d06 */ /* 0x001e220008001400 */
[----:B------:R-:W-:Y:S02]  /*30d80*/  ISETP.GE.AND P0, PT, R17, RZ, PT ;  /* 0x000000ff1100720c */ /* 0x000fe40003f06270 */
[----:B------:R-:W-:-:S05]  /*30d90*/  VIMNMX R45, PT, PT, R12, R17, PT ;  /* 0x000000110c2d7248 */ /* 0x000fca0003fe0100 */
[----:B-1----:R-:W1:Y:S01]  /*30da0*/  I2F.S8 R17, UR9 ;  /* 0x0000000900117d06 */ /* 0x002e620008001400 */
[----:B------:R-:W3:Y:S01]  /*30db0*/  LDCU.U8 UR10, c[0x3][0x415] ;  /* 0x00c082a0ff0a77ac */ /* 0x000ee20008000000 */
[----:B------:R-:W-:Y:S02]  /*30dc0*/  @!P2 VIADD R3, R3, 0x800 ;  /* 0x000008000303a836 */ /* 0x000fe40000000000 */
[----:B0-----:R-:W-:Y:S01]  /*30dd0*/  FMUL R27, R13, R19 ;  /* 0x000000130d1b7220 */ /* 0x001fe20000400000 */
[----:B------:R-:W0:Y:S03]  /*30de0*/  LDCU.U8 UR9, c[0x3][0x414] ;  /* 0x00c08280ff0977ac */ /* 0x000e260008000000 */
[----:B-1----:R-:W-:-:S04]  /*30df0*/  FFMA R27, R0, R17, R27 ;  /* 0x00000011001b7223 */ /* 0x002fc8000000001b */
[----:B------:R-:W-:Y:S01]  /*30e00*/  FADD R27, R27, 0.5 ;  /* 0x3f0000001b1b7421 */ /* 0x000fe20000000000 */
[----:B------:R-:W-:-:S05]  /*30e10*/  LOP3.LUT P2, RZ, R40, 0x8000000, RZ, 0xc0, !PT ;  /* 0x0800000028ff7812 */ /* 0x000fca000784c0ff */
[----:B------:R-:W1:Y:S01]  /*30e20*/  F2I.TRUNC.NTZ R27, R27 ;  /* 0x0000001b001b7305 */ /* 0x000e62000020f100 */
[----:B------:R-:W-:Y:S02]  /*30e30*/  SEL R45, R45, RZ, P0 ;  /* 0x000000ff2d2d7207 */ /* 0x000fe40000000000 */
[----:B------:R-:W-:-:S04]  /*30e40*/  IADD3 R20, P0, PT, R6, UR4, RZ ;  /* 0x0000000406147c10 */ /* 0x000fc8000ff1e0ff */
[----:B------:R-:W-:Y:S01]  /*30e50*/  LEA.HI.X.SX32 R21, R6, UR5, 0x1, P0 ;  /* 0x0000000506157c11 */ /* 0x000fe200080f0eff */
[----:B------:R-:W-:Y:S01]  /*30e60*/  @!P2 VIADD R18, R18, 0x10 ;  /* 0x000000101212a836 */ /* 0x000fe20000000000 */
[----:B------:R-:W-:Y:S02]  /*30e70*/  ISETP.GE.U32.AND P2, PT, R54, R59, PT ;  /* 0x0000003b3600720c */ /* 0x000fe40003f46070 */
[----:B------:R-:W-:Y:S01]  /*30e80*/  P2R R47, PR, RZ, 0x20 ;  /* 0x00000020ff2f7803 */ /* 0x000fe20000000000 */
[----:B------:R5:W4:Y:S01]  /*30e90*/  LDG.E.U8 R6, desc[UR6][R20.64] ;  /* 0x0000000614067981 */ /* 0x000b22000c1e1100 */
[----:B-1----:R-:W-:Y:S02]  /*30ea0*/  IMAD.IADD R26, R10, 0x1, R27 ;  /* 0x000000010a1a7824 */ /* 0x002fe400078e021b */
[----:B---3--:R-:W1:Y:S03]  /*30eb0*/  I2F.S8 R27, UR10 ;  /* 0x0000000a001b7d06 */ /* 0x008e660008001400 */
[----:B------:R-:W-:-:S02]  /*30ec0*/  ISETP.GE.AND P0, PT, R26, RZ, PT ;  /* 0x000000ff1a00720c */ /* 0x000fc40003f06270 */
[----:B------:R-:W-:Y:S01]  /*30ed0*/  VIMNMX R54, PT, PT, R11, R26, PT ;  /* 0x0000001a0b367248 */ /* 0x000fe20003fe0100 */
[----:B------:R-:W-:Y:S02]  /*30ee0*/  FMUL R26, R0, R19 ;  /* 0x00000013001a7220 */ /* 0x000fe40000400000 */
[----:B0-----:R-:W0:Y:S02]  /*30ef0*/  I2F.S8 R19, UR9 ;  /* 0x0000000900137d06 */ /* 0x001e240008001400 */
[----:B------:R-:W-:Y:S01]  /*30f00*/  FFMA R26, R13, R17, -R26 ;  /* 0x000000110d1a7223 */ /* 0x000fe2000000081a */
[----:B------:R-:W-:Y:S01]  /*30f10*/  LOP3.LUT P5, RZ, R37, 0x100000, RZ, 0xc0, !PT ;  /* 0x0010000025ff7812 */ /* 0x000fe200078ac0ff */
[----:B-1----:R-:W-:Y:S02]  /*30f20*/  FMUL R29, R13, R27 ;  /* 0x0000001b0d1d7220 */ /* 0x002fe40000400000 */
[----:B------:R-:W-:Y:S02]  /*30f30*/  FADD R26, R26, 0.5 ;  /* 0x3f0000001a1a7421 */ /* 0x000fe40000000000 */
[----:B0-----:R-:W-:-:S04]  /*30f40*/  FFMA R29, R0, R19, R29 ;  /* 0x00000013001d7223 */ /* 0x001fc8000000001d */
[----:B------:R-:W0:Y:S01]  /*30f50*/  F2I.TRUNC.NTZ R26, R26 ;  /* 0x0000001a001a7305 */ /* 0x000e22000020f100 */
[----:B------:R-:W-:-:S03]  /*30f60*/  FADD R29, R29, 0.5 ;  /* 0x3f0000001d1d7421 */ /* 0x000fc60000000000 */
[----:B------:R-:W-:Y:S01]  /*30f70*/  @!P5 VIADD R4, R4, 0x800 ;  /* 0x000008000404d836 */ /* 0x000fe20000000000 */
[----:B------:R-:W-:-:S03]  /*30f80*/  LOP3.LUT P5, RZ, R39, 0x40000000, RZ, 0xc0, !PT ;  /* 0x4000000027ff7812 */ /* 0x000fc600078ac0ff */
[----:B------:R-:W1:Y:S01]  /*30f90*/  F2I.TRUNC.NTZ R29, R29 ;  /* 0x0000001d001d7305 */ /* 0x000e62000020f100 */
[----:B------:R-:W-:Y:S02]  /*30fa0*/  LOP3.LUT P1, RZ, R39, 0x20000000, RZ, 0xc0, !PT ;  /* 0x2000000027ff7812 */ /* 0x000fe4000782c0ff */
[----:B------:R-:W-:Y:S02]  /*30fb0*/  SEL R54, R54, RZ, P0 ;  /* 0x000000ff36367207 */ /* 0x000fe40000000000 */
[----:B-----5:R-:W-:Y:S01]  /*30fc0*/  IADD3 R20, P0, PT, R57, UR4, RZ ;  /* 0x0000000439147c10 */ /* 0x020fe2000ff1e0ff */
[----:B0-----:R-:W-:-:S04]  /*30fd0*/  IMAD.IADD R17, R7, 0x1, R26 ;  /* 0x0000000107117824 */ /* 0x001fc800078e021a */
[----:B------:R-:W-:Y:S01]  /*30fe0*/  @!P5 VIADD R14, R14, 0x10 ;  /* 0x000000100e0ed836 */ /* 0x000fe20000000000 */
[----:B------:R-:W-:Y:S02]  /*30ff0*/  LEA.HI.X.SX32 R21, R57, UR5, 0x1, P0 ;  /* 0x0000000539157c11 */ /* 0x000fe400080f0eff */
[----:B------:R-:W-:Y:S02]  /*31000*/  ISETP.GE.AND P0, PT, R17, RZ, PT ;  /* 0x000000ff1100720c */ /* 0x000fe40003f06270 */
[----:B------:R-:W-:Y:S01]  /*31010*/  VIMNMX R57, PT, PT, R12, R17, PT ;  /* 0x000000110c397248 */ /* 0x000fe20003fe0100 */
[----:B-1----:R-:W-:Y:S01]  /*31020*/  IMAD.IADD R26, R10, 0x1, R29 ;  /* 0x000000010a1a7824 */ /* 0x002fe200078e021d */
[----:B------:R0:W3:Y:S01]  /*31030*/  LDG.E.U8 R17, desc[UR6][R20.64] ;  /* 0x0000000614117981 */ /* 0x0000e2000c1e1100 */
[----:B------:R-:W-:Y:S01]  /*31040*/  @!P1 VIADD R14, R14, 0x20 ;  /* 0x000000200e0e9836 */ /* 0x000fe20000000000 */
[----:B------:R-:W-:Y:S02]  /*31050*/  SEL R57, R57, RZ, P0 ;  /* 0x000000ff39397207 */ /* 0x000fe40000000000 */
[----:B--2---:R-:W-:-:S02]  /*31060*/  ISETP.GE.U32.AND P1, PT, R55, R56, PT ;  /* 0x000000383700720c */ /* 0x004fc40003f26070 */
[----:B------:R-:W-:Y:S02]  /*31070*/  ISETP.GE.AND P0, PT, R26, RZ, PT ;  /* 0x000000ff1a00720c */ /* 0x000fe40003f06270 */
[----:B------:R-:W-:Y:S01]  /*31080*/  VIMNMX R55, PT, PT, R11, R26, PT ;  /* 0x0000001a0b377248 */ /* 0x000fe20003fe0100 */
[----:B0-----:R-:W-:-:S03]  /*31090*/  FMUL R20, R0, R27 ;  /* 0x0000001b00147220 */ /* 0x001fc60000400000 */
[----:B------:R-:W-:Y:S01]  /*310a0*/  SEL R55, R55, RZ, P0 ;  /* 0x000000ff37377207 */ /* 0x000fe20000000000 */
[----:B------:R-:W-:Y:S01]  /*310b0*/  FFMA R19, R13, R19, -R20 ;  /* 0x000000130d137223 */ /* 0x000fe20000000814 */
[----:B------:R-:W-:-:S04]  /*310c0*/  IADD3 R20, P0, PT, R28, UR4, RZ ;  /* 0x000000041c147c10 */ /* 0x000fc8000ff1e0ff */
[----:B------:R-:W-:-:S05]  /*310d0*/  LEA.HI.X.SX32 R21, R28, UR5, 0x1, P0 ;  /* 0x000000051c157c11 */ /* 0x000fca00080f0eff */
[----:B------:R-:W3:Y:S01]  /*310e0*/  LDG.E.U8 R20, desc[UR6][R20.64] ;  /* 0x0000000614147981 */ /* 0x000ee2000c1e1100 */
[----:B------:R-:W-:Y:S01]  /*310f0*/  FADD R19, R19, 0.5 ;  /* 0x3f00000013137421 */ /* 0x000fe20000000000 */
[----:B------:R-:W0:Y:S03]  /*31100*/  LDCU.U8 UR10, c[0x3][0x417] ;  /* 0x00c082e0ff0a77ac */ /* 0x000e260008000000 */
[----:B------:R-:W1:Y:S01]  /*31110*/  F2I.TRUNC.NTZ R26, R19 ;  /* 0x00000013001a7305 */ /* 0x000e62000020f100 */
[----:B------:R-:W2:Y:S01]  /*31120*/  LDCU.U8 UR9, c[0x3][0x416] ;  /* 0x00c082c0ff0977ac */ /* 0x000ea20008000000 */
[----:B-1----:R-:W-:-:S05]  /*31130*/  IMAD.IADD R27, R7, 0x1, R26 ;  /* 0x00000001071b7824 */ /* 0x002fca00078e021a */
[----:B------:R-:W-:Y:S02]  /*31140*/  ISETP.GE.AND P0, PT, R27, RZ, PT ;  /* 0x000000ff1b00720c */ /* 0x000fe40003f06270 */
[----:B------:R-:W-:Y:S02]  /*31150*/  VIMNMX R56, PT, PT, R12, R27, PT ;  /* 0x0000001b0c387248 */ /* 0x000fe40003fe0100 */
[----:B0-----:R-:W0:Y:S08]  /*31160*/  I2F.S8 R27, UR10 ;  /* 0x0000000a001b7d06 */ /* 0x001e300008001400 */
[----:B--2---:R-:W1:Y:S01]  /*31170*/  I2F.S8 R26, UR9 ;  /* 0x00000009001a7d06 */ /* 0x004e620008001400 */
[----:B------:R-:W-:Y:S01]  /*31180*/  SEL R56, R56, RZ, P0 ;  /* 0x000000ff38387207 */ /* 0x000fe20000000000 */
[----:B------:R-:W-:-:S02]  /*31190*/  @!P6 VIADD R18, R18, 0x20 ;  /* 0x000000201212e836 */ /* 0x000fc40000000000 */
[----:B------:R-:W-:Y:S02]  /*311a0*/  IMAD R23, R23, UR8, R50 ;  /* 0x0000000817177c24 */ /* 0x000fe4000f8e0232 */
[----:B------:R-:W-:Y:S02]  /*311b0*/  IMAD R25, R22, UR8, R25 ;  /* 0x0000000816197c24 */ /* 0x000fe4000f8e0219 */
[----:B0-----:R-:W-:Y:S01]  /*311c0*/  FMUL R29, R13, R27 ;  /* 0x0000001b0d1d7220 */ /* 0x001fe20000400000 */
[----:B------:R-:W-:Y:S02]  /*311d0*/  IMAD R49, R24, UR8, R49 ;  /* 0x0000000818317c24 */ /* 0x000fe4000f8e0231 */
[----:B------:R-:W-:Y:S02]  /*311e0*/  IMAD R43, R44, UR8, R43 ;  /* 0x000000082c2b7c24 */ /* 0x000fe4000f8e022b */
[----:B------:R-:W-:Y:S02]  /*311f0*/  IMAD R33, R33, UR8, R52 ;  /* 0x0000000821217c24 */ /* 0x000fe4000f8e0234 */
[----:B------:R-:W-:-:S02]  /*31200*/  IMAD R31, R31, UR8, R30 ;  /* 0x000000081f1f7c24 */ /* 0x000fc4000f8e021e */
[----:B-1----:R-:W-:Y:S01]  /*31210*/  FFMA R29, R0, R26, R29 ;  /* 0x0000001a001d7223 */ /* 0x002fe2000000001d */
[----:B------:R-:W-:Y:S01]  /*31220*/  IMAD R53, R32, UR8, R53 ;  /* 0x0000000820357c24 */ /* 0x000fe2000f8e0235 */
[----:B------:R-:W0:Y:S02]  /*31230*/  LDCU.U8 UR10, c[0x3][0x419] ;  /* 0x00c08320ff0a77ac */ /* 0x000e240008000000 */
[----:B------:R-:W-:Y:S01]  /*31240*/  FADD R29, R29, 0.5 ;  /* 0x3f0000001d1d7421 */ /* 0x000fe20000000000 */
[----:B------:R-:W-:Y:S01]  /*31250*/  IMAD R54, R54, UR8, R57 ;  /* 0x0000000836367c24 */ /* 0x000fe2000f8e0239 */
[----:B------:R-:W1:Y:S04]  /*31260*/  LDCU.U8 UR9, c[0x3][0x418] ;  /* 0x00c08300ff0977ac */ /* 0x000e680008000000 */
[----:B------:R-:W2:Y:S02]  /*31270*/  F2I.TRUNC.NTZ R29, R29 ;  /* 0x0000001d001d7305 */ /* 0x000ea4000020f100 */
[----:B--2---:R-:W-:-:S05]  /*31280*/  IMAD.IADD R28, R10, 0x1, R29 ;  /* 0x000000010a1c7824 */ /* 0x004fca00078e021d */
[----:B------:R-:W-:Y:S02]  /*31290*/  ISETP.GE.AND P6, PT, R28, RZ, PT ;  /* 0x000000ff1c00720c */ /* 0x000fe40003fc6270 */
[----:B------:R-:W-:-:S04]  /*312a0*/  VIMNMX R58, PT, PT, R11, R28, PT ;  /* 0x0000001c0b3a7248 */ /* 0x000fc80003fe0100 */
[----:B------:R-:W-:Y:S01]  /*312b0*/  SEL R58, R58, RZ, P6 ;  /* 0x000000ff3a3a7207 */ /* 0x000fe20003000000 */
[----:B------:R-:W-:Y:S01]  /*312c0*/  IMAD R45, R42, UR8, R45 ;  /* 0x000000082a2d7c24 */ /* 0x000fe2000f8e022d */
[----:B-1----:R-:W-:Y:S01]  /*312d0*/  I2F.S8 R8, UR9 ;  /* 0x0000000900087d06 */ /* 0x002fe20008001400 */
[----:B------:R-:W-:Y:S01]  /*312e0*/  IMAD R55, R55, UR8, R56 ;  /* 0x0000000837377c24 */ /* 0x000fe2000f8e0238 */
[----:B------:R-:W1:Y:S01]  /*312f0*/  LDCU.U8 UR9, c[0x3][0x41a] ;  /* 0x00c08340ff0977ac */ /* 0x000e620008000000 */
[----:B------:R-:W-:Y:S02]  /*31300*/  P2R R51, PR, RZ, 0x8 ;  /* 0x00000008ff337803 */ /* 0x000fe40000000000 */
[----:B------:R-:W-:Y:S02]  /*31310*/  LOP3.LUT P3, RZ, R37, 0x200000, RZ, 0xc0, !PT ;  /* 0x0020000025ff7812 */ /* 0x000fe4000786c0ff */
[----:B------:R-:W-:-:S11]  /*31320*/  LOP3.LUT P5, RZ, R39, 0x10, RZ, 0xc0, !PT ;  /* 0x0000001027ff7812 */ /* 0x000fd600078ac0ff */
[----:B------:R-:W-:Y:S01]  /*31330*/  @!P3 IMAD.IADD.U32 R4, R4, 0x1, R41 ;  /* 0x000000010404b824 */ /* 0x000fe200078e0029 */
[----:B------:R-:W-:Y:S02]  /*31340*/  LOP3.LUT P3, RZ, R39, 0x100, RZ, 0xc0, !PT ;  /* 0x0000010027ff7812 */ /* 0x000fe4000786c0ff */
[----:B------:R-:W-:Y:S02]  /*31350*/  LOP3.LUT P4, RZ, R38, 0x80000000, RZ, 0xc0, !PT ;  /* 0x8000000026ff7812 */ /* 0x000fe4000788c0ff */
[----:B------:R-:W-:-:S09]  /*31360*/  P2R R59, PR, RZ, 0x4 ;  /* 0x00000004ff3b7803 */ /* 0x000fd20000000000 */
[----:B------:R-:W-:Y:S01]  /*31370*/  @!P3 VIADD R18, R18, 0x40 ;  /* 0x000000401212b836 */ /* 0x000fe20000000000 */
[----:B---3--:R-:W-:Y:S01]  /*31380*/  ISETP.GE.U32.AND P0, PT, R17, R20, PT ;  /* 0x000000141100720c */ /* 0x008fe20003f06070 */
[----:B------:R-:W-:-:S04]  /*31390*/  FMUL R20, R0, R27 ;  /* 0x0000001b00147220 */ /* 0x000fc80000400000 */
[----:B------:R-:W-:-:S04]  /*313a0*/  FFMA R20, R13, R26, -R20 ;  /* 0x0000001a0d147223 */ /* 0x000fc80000000814 */
[----:B------:R-:W-:-:S06]  /*313b0*/  FADD R20, R20, 0.5 ;  /* 0x3f00000014147421 */ /* 0x000fcc0000000000 */
[----:B------:R-:W2:Y:S01]  /*313c0*/  F2I.TRUNC.NTZ R20, R20 ;  /* 0x0000001400147305 */ /* 0x000ea2000020f100 */
[----:B------:R-:W-:-:S04]  /*313d0*/  IADD3 R26, P6, PT, R16, UR4, RZ ;  /* 0x00000004101a7c10 */ /* 0x000fc8000ffde0ff */
[----:B------:R-:W-:-:S05]  /*313e0*/  LEA.HI.X.SX32 R27, R16, UR5, 0x1, P6 ;  /* 0x00000005101b7c11 */ /* 0x000fca000b0f0eff */
[----:B------:R3:W5:Y:S01]  /*313f0*/  LDG.E.U8 R19, desc[UR6][R26.64] ;  /* 0x000000061a137981 */ /* 0x000762000c1e1100 */
[----:B--2---:R-:W-:-:S05]  /*31400*/  IMAD.IADD R17, R7, 0x1, R20 ;  /* 0x0000000107117824 */ /* 0x004fca00078e0214 */
[----:B------:R-:W-:Y:S02]  /*31410*/  ISETP.GE.AND P6, PT, R17, RZ, PT ;  /* 0x000000ff1100720c */ /* 0x000fe40003fc6270 */
[----:B------:R-:W-:-:S04]  /*31420*/  VIMNMX R61, PT, PT, R12, R17, PT ;  /* 0x000000110c3d7248 */ /* 0x000fc80003fe0100 */
[----:B------:R-:W-:Y:S02]  /*31430*/  SEL R61, R61, RZ, P6 ;  /* 0x000000ff3d3d7207 */ /* 0x000fe40003000000 */
[----:B------:R-:W-:-:S04]  /*31440*/  IADD3 R16, P6, PT, R46, UR4, RZ ;  /* 0x000000042e107c10 */ /* 0x000fc8000ffde0ff */
[----:B------:R-:W-:Y:S02]  /*31450*/  LEA.HI.X.SX32 R17, R46, UR5, 0x1, P6 ;  /* 0x000000052e117c11 */ /* 0x000fe4000b0f0eff */
[----:B------:R-:W-:-:S04]  /*31460*/  IADD3 R20, P6, PT, R23, UR4, RZ ;  /* 0x0000000417147c10 */ /* 0x000fc8000ffde0ff */
[----:B------:R-:W-:Y:S02]  /*31470*/  LEA.HI.X.SX32 R21, R23, UR5, 0x1, P6 ;  /* 0x0000000517157c11 */ /* 0x000fe4000b0f0eff */
[----:B------:R-:W-:-:S04]  /*31480*/  IADD3 R22, P6, PT, R25, UR4, RZ ;  /* 0x0000000419167c10 */ /* 0x000fc8000ffde0ff */
[----:B------:R-:W-:Y:S02]  /*31490*/  LEA.HI.X.SX32 R23, R25, UR5, 0x1, P6 ;  /* 0x0000000519177c11 */ /* 0x000fe4000b0f0eff */
[----:B------:R-:W-:Y:S01]  /*314a0*/  IADD3 R24, P6, PT, R49, UR4, RZ ;  /* 0x0000000431187c10 */ /* 0x000fe2000ffde0ff */
[----:B------:R-:W-:Y:S01]  /*314b0*/  @!P5 VIADD R18, R18, 0x80 ;  /* 0x000000801212d836 */ /* 0x000fe20000000000 */
[----:B------:R-:W-:Y:S02]  /*314c0*/  LOP3.LUT P2, RZ, R38, 0x100, RZ, 0xc0, !PT ;  /* 0x0000010026ff7812 */ /* 0x000fe4000784c0ff */
[----:B------:R-:W-:Y:S01]  /*314d0*/  LOP3.LUT P3, RZ, R36, 0x1, RZ, 0xc0, !PT ;  /* 0x0000000124ff7812 */ /* 0x000fe2000786c0ff */
[----:B------:R-:W-:Y:S01]  /*314e0*/  @!P4 IMAD.IADD.U32 R3, R3, 0x1, R41 ;  /* 0x000000010303c824 */ /* 0x000fe200078e0029 */
[----:B------:R-:W-:Y:S01]  /*314f0*/  LEA.HI.X.SX32 R25, R49, UR5, 0x1, P6 ;  /* 0x0000000531197c11 */ /* 0x000fe2000b0f0eff */
[----:B------:R-:W-:Y:S01]  /*31500*/  IMAD R58, R58, UR8, R61 ;  /* 0x000000083a3a7c24 */ /* 0x000fe2000f8e023d */
[C---:B---3--:R-:W-:Y:S01]  /*31510*/  IADD3 R26, P6, PT, R43.reuse, UR4, RZ ;  /* 0x000000042b1a7c10 */ /* 0x048fe2000ffde0ff */
[----:B------:R-:W2:Y:S03]  /*31520*/  LDG.E.U8 R22, desc[UR6][R22.64] ;  /* 0x0000000616167981 */ /* 0x000ea6000c1e1100 */
[----:B------:R-:W-:-:S02]  /*31530*/  LEA.HI.X.SX32 R27, R43, UR5, 0x1, P6 ;  /* 0x000000052b1b7c11 */ /* 0x000fc4000b0f0eff */
[C---:B------:R-:W-:Y:S02]  /*31540*/  IADD3 R28, P6, PT, R33.reuse, UR4, RZ ;  /* 0x00000004211c7c10 */ /* 0x040fe4000ffde0ff */
[----:B------:R-:W-:Y:S01]  /*31550*/  LOP3.LUT P5, RZ, R36, 0x4, RZ, 0xc0, !PT ;  /* 0x0000000424ff7812 */ /* 0x000fe200078ac0ff */
[----:B------:R-:W-:Y:S01]  /*31560*/  @!P2 VIADD R14, R14, 0x40 ;  /* 0x000000400e0ea836 */ /* 0x000fe20000000000 */
[----:B------:R-:W-:Y:S01]  /*31570*/  LEA.HI.X.SX32 R29, R33, UR5, 0x1, P6 ;  /* 0x00000005211d7c11 */ /* 0x000fe2000b0f0eff */
[----:B------:R-:W3:Y:S01]  /*31580*/  LDG.E.U8 R26, desc[UR6][R26.64] ;  /* 0x000000061a1a7981 */ /* 0x000ee2000c1e1100 */
[C---:B------:R-:W-:Y:S02]  /*31590*/  IADD3 R30, P6, PT, R31.reuse, UR4, RZ ;  /* 0x000000041f1e7c10 */ /* 0x040fe4000ffde0ff */
[----:B------:R-:W-:Y:S01]  /*315a0*/  LOP3.LUT P4, RZ, R38, 0x8, RZ, 0xc0, !PT ;  /* 0x0000000826ff7812 */ /* 0x000fe2000788c0ff */
[----:B------:R-:W2:Y:S01]  /*315b0*/  LDG.E.U8 R23, desc[UR6][R28.64] ;  /* 0x000000061c177981 */ /* 0x000ea2000c1e1100 */
[----:B------:R-:W-:-:S02]  /*315c0*/  LEA.HI.X.SX32 R31, R31, UR5, 0x1, P6 ;  /* 0x000000051f1f7c11 */ /* 0x000fc4000b0f0eff */
[C---:B------:R-:W-:Y:S02]  /*315d0*/  IADD3 R32, P6, PT, R53.reuse, UR4, RZ ;  /* 0x0000000435207c10 */ /* 0x040fe4000ffde0ff */
[----:B------:R-:W-:Y:S01]  /*315e0*/  SEL R46, RZ, 0x1, P3 ;  /* 0x00000001ff2e7807 */ /* 0x000fe20001800000 */
[----:B------:R-:W2:Y:S01]  /*315f0*/  LDG.E.U8 R30, desc[UR6][R30.64] ;  /* 0x000000061e1e7981 */ /* 0x000ea2000c1e1100 */
[----:B------:R-:W-:Y:S02]  /*31600*/  LEA.HI.X.SX32 R33, R53, UR5, 0x1, P6 ;  /* 0x0000000535217c11 */ /* 0x000fe4000b0f0eff */
[----:B------:R-:W-:Y:S01]  /*31610*/  IADD3 R52, P6, PT, R54, UR4, RZ ;  /* 0x0000000436347c10 */ /* 0x000fe2000ffde0ff */
[----:B------:R-:W-:Y:S02]  /*31620*/  @!P5 VIADD R46, R46, 0x2 ;  /* 0x000000022e2ed836 */ /* 0x000fe40000000000 */
[----:B------:R-:W-:Y:S01]  /*31630*/  @!P4 VIADD R14, R14, 0x80 ;  /* 0x000000800e0ec836 */ /* 0x000fe20000000000 */
[----:B------:R-:W-:Y:S01]  /*31640*/  LEA.HI.X.SX32 R53, R54, UR5, 0x1, P6 ;  /* 0x0000000536357c11 */ /* 0x000fe2000b0f0eff */
[----:B------:R-:W2:Y:S01]  /*31650*/  LDG.E.U8 R27, desc[UR6][R32.64] ;  /* 0x00000006201b7981 */ /* 0x000ea2000c1e1100 */
[----:B------:R-:W-:-:S03]  /*31660*/  IADD3 R42, P6, PT, R45, UR4, RZ ;  /* 0x000000042d2a7c10 */ /* 0x000fc6000ffde0ff */
[----:B------:R1:W4:Y:S01]  /*31670*/  LDG.E.U8 R52, desc[UR6][R52.64] ;  /* 0x0000000634347981 */ /* 0x000322000c1e1100 */
[----:B------:R-:W-:Y:S02]  /*31680*/  LEA.HI.X.SX32 R43, R45, UR5, 0x1, P6 ;  /* 0x000000052d2b7c11 */ /* 0x000fe4000b0f0eff */
[----:B0-----:R-:W0:Y:S01]  /*31690*/  I2F.S8 R45, UR10 ;  /* 0x0000000a002d7d06 */ /* 0x001e220008001400 */
[----:B------:R-:W-:Y:S02]  /*316a0*/  IADD3 R54, P6, PT, R55, UR4, RZ ;  /* 0x0000000437367c10 */ /* 0x000fe4000ffde0ff */
[----:B------:R-:W-:Y:S01]  /*316b0*/  LOP3.LUT P5, RZ, R38, 0x400, RZ, 0xc0, !PT ;  /* 0x0000040026ff7812 */ /* 0x000fe200078ac0ff */
[----:B------:R-:W2:Y:S01]  /*316c0*/  LDG.E.U8 R42, desc[UR6][R42.64] ;  /* 0x000000062a2a7981 */ /* 0x000ea2000c1e1100 */
[-C--:B0-----:R-:W-:Y:S01]  /*316d0*/  FMUL R50, R0, R45.reuse ;  /* 0x0000002d00327220 */ /* 0x081fe20000400000 */
[----:B------:R-:W-:-:S04]  /*316e0*/  FMUL R45, R13, R45 ;  /* 0x0000002d0d2d7220 */ /* 0x000fc80000400000 */
[-C--:B------:R-:W-:Y:S01]  /*316f0*/  FFMA R45, R0, R8.reuse, R45 ;  /* 0x00000008002d7223 */ /* 0x080fe2000000002d */
[----:B------:R-:W-:-:S03]  /*31700*/  FFMA R50, R13, R8, -R50 ;  /* 0x000000080d327223 */ /* 0x000fc60000000832 */
[----:B------:R-:W-:Y:S01]  /*31710*/  FADD R45, R45, 0.5 ;  /* 0x3f0000002d2d7421 */ /* 0x000fe20000000000 */
[----:B------:R-:W-:-:S05]  /*31720*/  FADD R50, R50, 0.5 ;  /* 0x3f00000032327421 */ /* 0x000fca0000000000 */
[----:B------:R-:W0:Y:S08]  /*31730*/  F2I.TRUNC.NTZ R45, R45 ;  /* 0x0000002d002d7305 */ /* 0x000e30000020f100 */
[----:B------:R-:W1:Y:S01]  /*31740*/  F2I.TRUNC.NTZ R50, R50 ;  /* 0x0000003200327305 */ /* 0x000e62000020f100 */
[----:B------:R-:W1:Y:S01]  /*31750*/  LDCU.U8 UR10, c[0x3][0x41b] ;  /* 0x00c08360ff0a77ac */ /* 0x000e620008000000 */
[----:B------:R-:W-:Y:S01]  /*31760*/  LEA.HI.X.SX32 R55, R55, UR5, 0x1, P6 ;  /* 0x0000000537377c11 */ /* 0x000fe2000b0f0eff */
[----:B0-----:R-:W-:Y:S01]  /*31770*/  IMAD.IADD R8, R10, 0x1, R45 ;  /* 0x000000010a087824 */ /* 0x001fe200078e022d */
[----:B------:R-:W-:Y:S01]  /*31780*/  LOP3.LUT P4, RZ, R36, 0x8, RZ, 0xc0, !PT ;  /* 0x0000000824ff7812 */ /* 0x000fe2000788c0ff */
[----:B------:R-:W-:Y:S01]  /*31790*/  @!P5 VIADD R14, R14, 0x100 ;  /* 0x000001000e0ed836 */ /* 0x000fe20000000000 */
[----:B------:R-:W-:Y:S01]  /*317a0*/  LOP3.LUT P2, RZ, R36, 0x2, RZ, 0xc0, !PT ;  /* 0x0000000224ff7812 */ /* 0x000fe2000784c0ff */
[----:B------:R0:W5:Y:S01]  /*317b0*/  LDG.E.U8 R54, desc[UR6][R54.64] ;  /* 0x0000000636367981 */ /* 0x000162000c1e1100 */
[----:B------:R-:W-:-:S02]  /*317c0*/  ISETP.GE.AND P6, PT, R8, RZ, PT ;  /* 0x000000ff0800720c */ /* 0x000fc40003fc6270 */
[----:B------:R-:W-:Y:S01]  /*317d0*/  VIMNMX R8, PT, PT, R11, R8, PT ;  /* 0x000000080b087248 */ /* 0x000fe20003fe0100 */
[----:B-1----:R-:W-:-:S03]  /*317e0*/  IMAD.IADD R49, R7, 0x1, R50 ;  /* 0x0000000107317824 */ /* 0x002fc600078e0232 */
[----:B------:R-:W-:Y:S02]  /*317f0*/  SEL R8, R8, RZ, P6 ;  /* 0x000000ff08087207 */ /* 0x000fe40003000000 */
[----:B------:R-:W-:Y:S02]  /*31800*/  ISETP.GE.AND P6, PT, R49, RZ, PT ;  /* 0x000000ff3100720c */ /* 0x000fe40003fc6270 */
[----:B------:R-:W-:Y:S01]  /*31810*/  VIMNMX R49, PT, PT, R12, R49, PT ;  /* 0x000000310c317248 */ /* 0x000fe20003fe0100 */
[----:B------:R-:W1:Y:S03]  /*31820*/  I2F.S8 R45, UR10 ;  /* 0x0000000a002d7d06 */ /* 0x000e660008001400 */
[----:B------:R-:W-:-:S05]  /*31830*/  SEL R49, R49, RZ, P6 ;  /* 0x000000ff31317207 */ /* 0x000fca0003000000 */
[----:B------:R-:W-:Y:S02]  /*31840*/  IMAD R53, R8, UR8, R49 ;  /* 0x0000000808357c24 */ /* 0x000fe4000f8e0231 */
[----:B------:R-:W0:Y:S01]  /*31850*/  I2F.S8 R8, UR9 ;  /* 0x0000000900087d06 */ /* 0x000e220008001400 */
[----:B------:R-:W-:Y:S02]  /*31860*/  ISETP.NE.AND P5, PT, R47, RZ, PT ;  /* 0x000000ff2f00720c */ /* 0x000fe40003fa5270 */
[----:B------:R-:W-:Y:S01]  /*31870*/  SEL R44, RZ, 0x1, P2 ;  /* 0x00000001ff2c7807 */ /* 0x000fe20001000000 */
[----:B------:R-:W0:Y:S01]  /*31880*/  LDCU.U8 UR10, c[0x3][0x41d] ;  /* 0x00c083a0ff0a77ac */ /* 0x000e220008000000 */
[CC--:B-1----:R-:W-:Y:S01]  /*31890*/  FMUL R56, R0.reuse, R45.reuse ;  /* 0x0000002d00387220 */ /* 0x0c2fe20000400000 */
[----:B------:R-:W-:Y:S01]  /*318a0*/  FMUL R45, R13, R45 ;  /* 0x0000002d0d2d7220 */ /* 0x000fe20000400000 */
[----:B------:R-:W1:Y:S03]  /*318b0*/  LDCU.U8 UR9, c[0x3][0x41c] ;  /* 0x00c08380ff0977ac */ /* 0x000e660008000000 */
[----:B0-----:R-:W-:-:S04]  /*318c0*/  FFMA R45, R0, R8, R45 ;  /* 0x00000008002d7223 */ /* 0x001fc8000000002d */
[----:B------:R-:W-:-:S06]  /*318d0*/  FADD R49, R45, 0.5 ;  /* 0x3f0000002d317421 */ /* 0x000fcc0000000000 */
[----:B------:R-:W0:Y:S01]  /*318e0*/  F2I.TRUNC.NTZ R49, R49 ;  /* 0x0000003100317305 */ /* 0x000e22000020f100 */
[----:B------:R-:W-:-:S04]  /*318f0*/  FFMA R56, R13, R8, -R56 ;  /* 0x000000080d387223 */ /* 0x000fc80000000838 */
[----:B------:R-:W-:Y:S01]  /*31900*/  FADD R45, R56, 0.5 ;  /* 0x3f000000382d7421 */ /* 0x000fe20000000000 */
[----:B0-----:R-:W-:-:S05]  /*31910*/  IMAD.IADD R8, R10, 0x1, R49 ;  /* 0x000000010a087824 */ /* 0x001fca00078e0231 */
[----:B------:R-:W-:Y:S02]  /*31920*/  ISETP.GE.AND P6, PT, R8, RZ, PT ;  /* 0x000000ff0800720c */ /* 0x000fe40003fc6270 */
[----:B------:R-:W-:Y:S01]  /*31930*/  VIMNMX R8, PT, PT, R11, R8, PT ;  /* 0x000000080b087248 */ /* 0x000fe20003fe0100 */
[----:B------:R-:W0:Y:S03]  /*31940*/  F2I.TRUNC.NTZ R50, R45 ;  /* 0x0000002d00327305 */ /* 0x000e26000020f100 */
[----:B------:R-:W-:Y:S02]  /*31950*/  SEL R55, R8, RZ, P6 ;  /* 0x000000ff08377207 */ /* 0x000fe40003000000 */
[----:B------:R-:W-:Y:S01]  /*31960*/  LOP3.LUT P6, RZ, R36, 0x10, RZ, 0xc0, !PT ;  /* 0x0000001024ff7812 */ /* 0x000fe200078cc0ff */
[----:B------:R-:W-:Y:S01]  /*31970*/  @!P4 VIADD R44, R44, 0x2 ;  /* 0x000000022c2cc836 */ /* 0x000fe20000000000 */
[----:B------:R-:W-:-:S02]  /*31980*/  LOP3.LUT P4, RZ, R36, 0x1000000, RZ, 0xc0, !PT ;  /* 0x0100000024ff7812 */ /* 0x000fc4000788c0ff */
[----:B------:R-:W-:Y:S02]  /*31990*/  SEL R8, RZ, 0x1, P6 ;  /* 0x00000001ff087807 */ /* 0x000fe40003000000 */
[----:B------:R-:W-:Y:S02]  /*319a0*/  P2R R60, PR, RZ, 0x10 ;  /* 0x00000010ff3c7803 */ /* 0x000fe40000000000 */
[----:B------:R-:W-:Y:S01]  /*319b0*/  LOP3.LUT P4, RZ, R39, 0x1000, RZ, 0xc0, !PT ;  /* 0x0000100027ff7812 */ /* 0x000fe2000788c0ff */
[----:B------:R-:W-:Y:S01]  /*319c0*/  @!P5 VIADD R8, R8, 0x2 ;  /* 0x000000020808d836 */ /* 0x000fe20000000000 */
[C---:B------:R-:W-:Y:S02]  /*319d0*/  LOP3.LUT P5, RZ, R36.reuse, 0x200, RZ, 0xc0, !PT ;  /* 0x0000020024ff7812 */ /* 0x040fe400078ac0ff */
[----:B------:R-:W-:Y:S02]  /*319e0*/  P2R R64, PR, RZ, 0x10 ;  /* 0x00000010ff407803 */ /* 0x000fe40000000000 */
[----:B------:R-:W-:Y:S01]  /*319f0*/  LOP3.LUT P4, RZ, R36, 0x400, RZ, 0xc0, !PT ;  /* 0x0000040024ff7812 */ /* 0x000fe2000788c0ff */
[----:B0-----:R-:W-:-:S05]  /*31a00*/  IMAD.IADD R57, R7, 0x1, R50 ;  /* 0x0000000107397824 */ /* 0x001fca00078e0232 */
[----:B------:R-:W-:Y:S02]  /*31a10*/  ISETP.GE.AND P6, PT, R57, RZ, PT ;  /* 0x000000ff3900720c */ /* 0x000fe40003fc6270 */
[----:B------:R-:W-:Y:S01]  /*31a20*/  VIMNMX R57, PT, PT, R12, R57, PT ;  /* 0x000000390c397248 */ /* 0x000fe20003fe0100 */
[----:B------:R-:W-:Y:S01]  /*31a30*/  @!P5 VIADD R46, R46, 0x4 ;  /* 0x000000042e2ed836 */ /* 0x000fe20000000000 */
[----:B------:R-:W-:Y:S02]  /*31a40*/  IADD3 R56, P5, PT, R53, UR4, RZ ;  /* 0x0000000435387c10 */ /* 0x000fe4000ffbe0ff */
[----:B------:R-:W-:Y:S01]  /*31a50*/  SEL R50, R57, RZ, P6 ;  /* 0x000000ff39327207 */ /* 0x000fe20003000000 */
[----:B------:R-:W-:Y:S01]  /*31a60*/  @!P4 VIADD R44, R44, 0x4 ;  /* 0x000000042c2cc836 */ /* 0x000fe20000000000 */
[----:B------:R-:W-:Y:S02]  /*31a70*/  ISETP.NE.AND P4, PT, R64, RZ, PT ;  /* 0x000000ff4000720c */ /* 0x000fe40003f85270 */
[----:B------:R-:W-:-:S02]  /*31a80*/  LEA.HI.X.SX32 R57, R53, UR5, 0x1, P5 ;  /* 0x0000000535397c11 */ /* 0x000fc4000a8f0eff */
[----:B------:R-:W-:Y:S01]  /*31a90*/  LOP3.LUT P5, RZ, R36, 0x100, RZ, 0xc0, !PT ;  /* 0x0000010024ff7812 */ /* 0x000fe200078ac0ff */
[----:B------:R-:W-:Y:S02]  /*31aa0*/  IMAD R50, R55, UR8, R50 ;  /* 0x0000000837327c24 */ /* 0x000fe4000f8e0232 */
[----:B------:R-:W3:Y:S06]  /*31ab0*/  LDG.E.U8 R56, desc[UR6][R56.64] ;  /* 0x0000000638387981 */ /* 0x000eec000c1e1100 */
[----:B------:R-:W-:Y:S01]  /*31ac0*/  @!P4 VIADD R18, R18, 0x100 ;  /* 0x000001001212c836 */ /* 0x000fe20000000000 */
[----:B------:R-:W-:-:S03]  /*31ad0*/  ISETP.NE.AND P4, PT, R60, RZ, PT ;  /* 0x000000ff3c00720c */ /* 0x000fc60003f85270 */
[----:B------:R-:W-:Y:S01]  /*31ae0*/  @!P5 VIADD R8, R8, 0x4 ;  /* 0x000000040808d836 */ /* 0x000fe20000000000 */
[----:B------:R-:W-:-:S04]  /*31af0*/  IADD3 R60, P5, PT, R50, UR4, RZ ;  /* 0x00000004323c7c10 */ /* 0x000fc8000ffbe0ff */
[----:B------:R-:W-:-:S06]  /*31b00*/  LEA.HI.X.SX32 R61, R50, UR5, 0x1, P5 ;  /* 0x00000005323d7c11 */ /* 0x000fcc000a8f0eff */
[----:B------:R-:W3:Y:S01]  /*31b10*/  LDG.E.U8 R61, desc[UR6][R60.64] ;  /* 0x000000063c3d7981 */ /* 0x000ee2000c1e1100 */
[----:B------:R-:W0:Y:S08]  /*31b20*/  I2F.S8 R47, UR10 ;  /* 0x0000000a002f7d06 */ /* 0x000e300008001400 */
[----:B-1----:R-:W1:Y:S01]  /*31b30*/  I2F.S8 R45, UR9 ;  /* 0x00000009002d7d06 */ /* 0x002e620008001400 */
[-C--:B0-----:R-:W-:Y:S01]  /*31b40*/  FMUL R50, R0, R47.reuse ;  /* 0x0000002f00327220 */ /* 0x081fe20000400000 */
[----:B------:R-:W-:-:S04]  /*31b50*/  FMUL R47, R13, R47 ;  /* 0x0000002f0d2f7220 */ /* 0x000fc80000400000 */
[-C--:B-1----:R-:W-:Y:S01]  /*31b60*/  FFMA R47, R0, R45.reuse, R47 ;  /* 0x0000002d002f7223 */ /* 0x082fe2000000002f */
[----:B------:R-:W-:-:S03]  /*31b70*/  FFMA R50, R13, R45, -R50 ;  /* 0x0000002d0d327223 */ /* 0x000fc60000000832 */
[----:B------:R-:W-:Y:S01]  /*31b80*/  FADD R47, R47, 0.5 ;  /* 0x3f0000002f2f7421 */ /* 0x000fe20000000000 */
[----:B------:R-:W-:-:S05]  /*31b90*/  FADD R50, R50, 0.5 ;  /* 0x3f00000032327421 */ /* 0x000fca0000000000 */
[----:B------:R-:W-:Y:S01]  /*31ba0*/  F2I.TRUNC.NTZ R47, R47 ;  /* 0x0000002f002f7305 */ /* 0x000fe2000020f100 */
[----:B------:R-:W-:-:S07]  /*31bb0*/  LOP3.LUT P6, RZ, R36, 0x40000000, RZ, 0xc0, !PT ;  /* 0x4000000024ff7812 */ /* 0x000fce00078cc0ff */
[----:B------:R-:W0:Y:S01]  /*31bc0*/  F2I.TRUNC.NTZ R50, R50 ;  /* 0x0000003200327305 */ /* 0x000e22000020f100 */
[----:B------:R-:W1:Y:S01]  /*31bd0*/  LDCU.U8 UR10, c[0x3][0x41f] ;  /* 0x00c083e0ff0a77ac */ /* 0x000e620008000000 */
[----:B------:R-:W1:Y:S04]  /*31be0*/  LDCU.U8 UR9, c[0x3][0x41e] ;  /* 0x00c083c0ff0977ac */ /* 0x000e680008000000 */
[----:B------:R-:W-:Y:S02]  /*31bf0*/  @!P6 VIADD R44, R44, 0x8 ;  /* 0x000000082c2ce836 */ /* 0x000fe40000000000 */
[----:B0-----:R-:W-:Y:S01]  /*31c00*/  IMAD.IADD R45, R7, 0x1, R50 ;  /* 0x00000001072d7824 */ /* 0x001fe200078e0232 */
[----:B------:R-:W-:Y:S01]  /*31c10*/  LOP3.LUT P2, RZ, R36, 0x80, RZ, 0xc0, !PT ;  /* 0x0000008024ff7812 */ /* 0x000fe2000784c0ff */
[----:B------:R-:W-:Y:S01]  /*31c20*/  @!P4 VIADD R46, R46, 0x8 ;  /* 0x000000082e2ec836 */ /* 0x000fe20000000000 */
[----:B------:R-:W-:-:S02]  /*31c30*/  LOP3.LUT P4, RZ, R39, 0x400, RZ, 0xc0, !PT ;  /* 0x0000040027ff7812 */ /* 0x000fc4000788c0ff */
[----:B------:R-:W-:Y:S02]  /*31c40*/  P2R R62, PR, RZ, 0x2 ;  /* 0x00000002ff3e7803 */ /* 0x000fe40000000000 */
[----:B------:R-:W-:Y:S02]  /*31c50*/  LOP3.LUT P1, RZ, R38, 0x200, RZ, 0xc0, !PT ;  /* 0x0000020026ff7812 */ /* 0x000fe4000782c0ff */
[C---:B------:R-:W-:Y:S02]  /*31c60*/  LOP3.LUT P3, RZ, R36.reuse, 0x80000000, RZ, 0xc0, !PT ;  /* 0x8000000024ff7812 */ /* 0x040fe4000786c0ff */
[----:B------:R-:W-:Y:S02]  /*31c70*/  P2R R63, PR, RZ, 0x1 ;  /* 0x00000001ff3f7803 */ /* 0x000fe40000000000 */
[----:B------:R-:W-:Y:S01]  /*31c80*/  LOP3.LUT P0, RZ, R36, 0x800000, RZ, 0xc0, !PT ;  /* 0x0080000024ff7812 */ /* 0x000fe2000780c0ff */
[----:B------:R-:W-:Y:S01]  /*31c90*/  @!P2 VIADD R8, R8, 0x8 ;  /* 0x000000080808a836 */ /* 0x000fe20000000000 */
[----:B------:R-:W-:Y:S01]  /*31ca0*/  LOP3.LUT P2, RZ, R40, 0x1, RZ, 0xc0, !PT ;  /* 0x0000000128ff7812 */ /* 0x000fe2000784c0ff */
[----:B------:R-:W-:Y:S01]  /*31cb0*/  @!P4 VIADD R18, R18, 0x200 ;  /* 0x000002001212c836 */ /* 0x000fe20000000000 */
[----:B------:R-:W-:-:S03]  /*31cc0*/  LOP3.LUT P4, RZ, R40, 0x40000, RZ, 0xc0, !PT ;  /* 0x0004000028ff7812 */ /* 0x000fc6000788c0ff */
[----:B------:R-:W-:Y:S01]  /*31cd0*/  @!P1 VIADD R14, R14, 0x200 ;  /* 0x000002000e0e9836 */ /* 0x000fe20000000000 */
[----:B------:R-:W-:Y:S01]  /*31ce0*/  LOP3.LUT P1, RZ, R36, 0x40, RZ, 0xc0, !PT ;  /* 0x0000004024ff7812 */ /* 0x000fe2000782c0ff */
[----:B------:R-:W-:-:S04]  /*31cf0*/  @!P3 VIADD R44, R44, 0x10 ;  /* 0x000000102c2cb836 */ /* 0x000fc80000000000 */
[----:B------:R-:W-:Y:S01]  /*31d00*/  @!P0 VIADD R46, R46, 0x10 ;  /* 0x000000102e2e8836 */ /* 0x000fe20000000000 */
[----:B------:R-:W-:Y:S01]  /*31d10*/  LOP3.LUT P0, RZ, R36, 0x20, RZ, 0xc0, !PT ;  /* 0x0000002024ff7812 */ /* 0x000fe2000780c0ff */
[----:B------:R-:W-:-:S04]  /*31d20*/  @!P2 VIADD R44, R44, 0x20 ;  /* 0x000000202c2ca836 */ /* 0x000fc80000000000 */
[----:B------:R-:W-:Y:S01]  /*31d30*/  @!P4 VIADD R44, R44, 0x40 ;  /* 0x000000402c2cc836 */ /* 0x000fe20000000000 */
[----:B------:R-:W-:Y:S01]  /*31d40*/  ISETP.NE.AND P4, PT, R48, RZ, PT ;  /* 0x000000ff3000720c */ /* 0x000fe20003f85270 */
[----:B------:R-:W-:Y:S01]  /*31d50*/  @!P1 VIADD R8, R8, 0x10 ;  /* 0x0000001008089836 */ /* 0x000fe20000000000 */
[----:B------:R-:W-:-:S05]  /*31d60*/  LOP3.LUT P3, RZ, R36, 0x400000, RZ, 0xc0, !PT ;  /* 0x0040000024ff7812 */ /* 0x000fca000786c0ff */
[----:B------:R-:W-:-:S06]  /*31d70*/  @!P0 VIADD R8, R8, 0x20 ;  /* 0x0000002008088836 */ /* 0x000fcc0000000000 */
[----:B------:R-:W-:Y:S01]  /*31d80*/  @!P4 VIADD R8, R8, 0x40 ;  /* 0x000000400808c836 */ /* 0x000fe20000000000 */
[----:B------:R-:W-:Y:S01]  /*31d90*/  LOP3.LUT P4, RZ, R36, 0x80000, RZ, 0xc0, !PT ;  /* 0x0008000024ff7812 */ /* 0x000fe2000788c0ff */
[----:B------:R-:W-:Y:S01]  /*31da0*/  @!P3 VIADD R46, R46, 0x20 ;  /* 0x000000202e2eb836 */ /* 0x000fe20000000000 */
[----:B------:R-:W-:Y:S02]  /*31db0*/  LOP3.LUT P3, RZ, R38, 0x4, RZ, 0xc0, !PT ;  /* 0x0000000426ff7812 */ /* 0x000fe4000786c0ff */
[----:B------:R-:W-:-:S13]  /*31dc0*/  LOP3.LUT P2, RZ, R40, 0x4000, RZ, 0xc0, !PT ;  /* 0x0000400028ff7812 */ /* 0x000fda000784c0ff */
[----:B------:R-:W-:Y:S01]  /*31dd0*/  @!P2 VIADD R44, R44, 0x80 ;  /* 0x000000802c2ca836 */ /* 0x000fe20000000000 */
[----:B------:R-:W-:Y:S02]  /*31de0*/  ISETP.NE.AND P2, PT, R59, RZ, PT ;  /* 0x000000ff3b00720c */ /* 0x000fe40003f45270 */
[----:B------:R-:W-:Y:S02]  /*31df0*/  LOP3.LUT P1, RZ, R39, 0x200, RZ, 0xc0, !PT ;  /* 0x0000020027ff7812 */ /* 0x000fe4000782c0ff */
[----:B---3--:R-:W-:Y:S01]  /*31e00*/  ISETP.GE.U32.AND P5, PT, R56, R61, PT ;  /* 0x0000003d3800720c */ /* 0x008fe20003fa6070 */
[----:B------:R-:W-:-:S05]  /*31e10*/  IMAD.IADD R56, R10, 0x1, R47 ;  /* 0x000000010a387824 */ /* 0x000fca00078e022f */
[----:B------:R-:W-:Y:S02]  /*31e20*/  ISETP.GE.AND P6, PT, R56, RZ, PT ;  /* 0x000000ff3800720c */ /* 0x000fe40003fc6270 */
[----:B------:R-:W-:-:S04]  /*31e30*/  VIMNMX R56, PT, PT, R11, R56, PT ;  /* 0x000000380b387248 */ /* 0x000fc80003fe0100 */
[----:B------:R-:W-:Y:S02]  /*31e40*/  SEL R56, R56, RZ, P6 ;  /* 0x000000ff38387207 */ /* 0x000fe40003000000 */
[----:B------:R-:W-:Y:S02]  /*31e50*/  ISETP.GE.AND P6, PT, R45, RZ, PT ;  /* 0x000000ff2d00720c */ /* 0x000fe40003fc6270 */
[----:B------:R-:W-:Y:S01]  /*31e60*/  VIMNMX R45, PT, PT, R12, R45, PT ;  /* 0x0000002d0c2d7248 */ /* 0x000fe20003fe0100 */
[----:B-1----:R-:W0:Y:S03]  /*31e70*/  I2F.S8 R47, UR10 ;  /* 0x0000000a002f7d06 */ /* 0x002e260008001400 */
[----:B------:R-:W-:-:S05]  /*31e80*/  SEL R45, R45, RZ, P6 ;  /* 0x000000ff2d2d7207 */ /* 0x000fca0003000000 */
[----:B------:R-:W-:Y:S02]  /*31e90*/  IMAD R49, R56, UR8, R45 ;  /* 0x0000000838317c24 */ /* 0x000fe4000f8e022d */
[----:B------:R-:W1:Y:S01]  /*31ea0*/  I2F.S8 R45, UR9 ;  /* 0x00000009002d7d06 */ /* 0x000e620008001400 */
[----:B------:R-:W3:Y:S01]  /*31eb0*/  LDCU.U8 UR10, c[0x3][0x421] ;  /* 0x00c08420ff0a77ac */ /* 0x000ee20008000000 */
        /* <DEDUP_REMOVED lines=8> */
[----:B------:R-:W4:Y:S01]  /*31f40*/  F2I.TRUNC.NTZ R50, R50 ;  /* 0x0000003200327305 */ /* 0x000f22000020f100 */
[----:B-1----:R-:W-:-:S05]  /*31f50*/  IMAD.IADD R56, R10, 0x1, R47 ;  /* 0x000000010a387824 */ /* 0x002fca00078e022f */
[----:B------:R-:W-:Y:S02]  /*31f60*/  ISETP.GE.AND P6, PT, R56, RZ, PT ;  /* 0x000000ff3800720c */ /* 0x000fe40003fc6270 */
[----:B------:R-:W-:Y:S01]  /*31f70*/  VIMNMX R56, PT, PT, R11, R56, PT ;  /* 0x000000380b387248 */ /* 0x000fe20003fe0100 */
[----:B----4-:R-:W-:-:S03]  /*31f80*/  IMAD.IADD R45, R7, 0x1, R50 ;  /* 0x00000001072d7824 */ /* 0x010fc600078e0232 */
[----:B------:R-:W-:Y:S02]  /*31f90*/  SEL R56, R56, RZ, P6 ;  /* 0x000000ff38387207 */ /* 0x000fe40003000000 */
[----:B------:R-:W-:Y:S02]  /*31fa0*/  ISETP.GE.AND P6, PT, R45, RZ, PT ;  /* 0x000000ff2d00720c */ /* 0x000fe40003fc6270 */
[----:B------:R-:W-:-:S04]  /*31fb0*/  VIMNMX R45, PT, PT, R12, R45, PT ;  /* 0x0000002d0c2d7248 */ /* 0x000fc80003fe0100 */
[----:B------:R-:W-:Y:S02]  /*31fc0*/  SEL R45, R45, RZ, P6 ;  /* 0x000000ff2d2d7207 */ /* 0x000fe40003000000 */
[----:B------:R-:W-:Y:S02]  /*31fd0*/  LOP3.LUT P6, RZ, R36, 0x200000, RZ, 0xc0, !PT ;  /* 0x0020000024ff7812 */ /* 0x000fe400078cc0ff */
[----:B------:R-:W-:Y:S01]  /*31fe0*/  P2R R53, PR, RZ, 0x20 ;  /* 0x00000020ff357803 */ /* 0x000fe20000000000 */
[----:B------:R-:W-:Y:S01]  /*31ff0*/  IMAD R47, R56, UR8, R45 ;  /* 0x00000008382f7c24 */ /* 0x000fe2000f8e022d */
[----:B------:R-:W-:Y:S01]  /*32000*/  LOP3.LUT P5, RZ, R38, 0x80, RZ, 0xc0, !PT ;  /* 0x0000008026ff7812 */ /* 0x000fe200078ac0ff */
[----:B---3--:R-:W1:Y:S08]  /*32010*/  I2F.S8 R50, UR10 ;  /* 0x0000000a00327d06 */ /* 0x008e700008001400 */
[----:B------:R-:W-:Y:S01]  /*32020*/  @!P6 VIADD R46, R46, 0x40 ;  /* 0x000000402e2ee836 */ /* 0x000fe20000000000 */
[----:B------:R-:W-:-:S03]  /*32030*/  IADD3 R56, P6, PT, R49, UR4, RZ ;  /* 0x0000000431387c10 */ /* 0x000fc6000ffde0ff */
[----:B------:R-:W-:Y:S01]  /*32040*/  @!P4 VIADD R46, R46, 0x80 ;  /* 0x000000802e2ec836 */ /* 0x000fe20000000000 */
[----:B------:R-:W-:Y:S02]  /*32050*/  IADD3 R48, P4, PT, R47, UR4, RZ ;  /* 0x000000042f307c10 */ /* 0x000fe4000ff9e0ff */
[----:B------:R-:W-:Y:S02]  /*32060*/  LEA.HI.X.SX32 R57, R49, UR5, 0x1, P6 ;  /* 0x0000000531397c11 */ /* 0x000fe4000b0f0eff */
[----:B------:R-:W-:Y:S02]  /*32070*/  LEA.HI.X.SX32 R49, R47, UR5, 0x1, P4 ;  /* 0x000000052f317c11 */ /* 0x000fe4000a0f0eff */
[----:B0-----:R-:W0:Y:S01]  /*32080*/  I2F.S8 R47, UR9 ;  /* 0x00000009002f7d06 */ /* 0x001e220008001400 */
[----:B------:R-:W-:Y:S01]  /*32090*/  @!P5 VIADD R14, R14, 0x400 ;  /* 0x000004000e0ed836 */ /* 0x000fe20000000000 */
[----:B------:R3:W4:Y:S03]  /*320a0*/  LDG.E.U8 R45, desc[UR6][R56.64] ;  /* 0x00000006382d7981 */ /* 0x000726000c1e1100 */
[----:B------:R-:W-:Y:S01]  /*320b0*/  @!P3 VIADD R14, R14, 0x800 ;  /* 0x000008000e0eb836 */ /* 0x000fe20000000000 */
[----:B------:R-:W-:Y:S01]  /*320c0*/  ISETP.NE.AND P3, PT, R51, RZ, PT ;  /* 0x000000ff3300720c */ /* 0x000fe20003f65270 */
[-C--:B-1----:R-:W-:Y:S01]  /*320d0*/  FMUL R51, R13, R50.reuse ;  /* 0x000000320d337220 */ /* 0x082fe20000400000 */
[----:B------:R-:W-:Y:S01]  /*320e0*/  LOP3.LUT P6, RZ, R36, 0x20000, RZ, 0xc0, !PT ;  /* 0x0002000024ff7812 */ /* 0x000fe200078cc0ff */
[----:B------:R-:W1:Y:S01]  /*320f0*/  LDCU.U8 UR10, c[0x3][0x423] ;  /* 0x00c08460ff0a77ac */ /* 0x000e620008000000 */
[----:B------:R1:W4:Y:S01]  /*32100*/  LDG.E.U8 R48, desc[UR6][R48.64] ;  /* 0x0000000630307981 */ /* 0x000322000c1e1100 */
[C---:B---3--:R-:W-:Y:S01]  /*32110*/  FMUL R56, R0.reuse, R50 ;  /* 0x0000003200387220 */ /* 0x048fe20000400000 */
[----:B0-----:R-:W-:-:S03]  /*32120*/  FFMA R51, R0, R47, R51 ;  /* 0x0000002f00337223 */ /* 0x001fc60000000033 */
[----:B------:R-:W-:Y:S01]  /*32130*/  FFMA R56, R13, R47, -R56 ;  /* 0x0000002f0d387223 */ /* 0x000fe20000000838 */
[----:B------:R-:W-:-:S03]  /*32140*/  FADD R51, R51, 0.5 ;  /* 0x3f00000033337421 */ /* 0x000fc60000000000 */
[----:B------:R-:W-:Y:S01]  /*32150*/  FADD R56, R56, 0.5 ;  /* 0x3f00000038387421 */ /* 0x000fe20000000000 */
[----:B------:R-:W-:Y:S02]  /*32160*/  @!P3 VIADD R8, R8, 0x80 ;  /* 0x000000800808b836 */ /* 0x000fe40000000000 */
[----:B------:R-:W0:Y:S02]  /*32170*/  F2I.TRUNC.NTZ R51, R51 ;  /* 0x0000003300337305 */ /* 0x000e24000020f100 */
[----:B------:R-:W-:Y:S01]  /*32180*/  @!P2 VIADD R8, R8, 0x100 ;  /* 0x000001000808a836 */ /* 0x000fe20000000000 */
[----:B------:R-:W-:-:S05]  /*32190*/  LOP3.LUT P2, RZ, R36, 0x8000, RZ, 0xc0, !PT ;  /* 0x0000800024ff7812 */ /* 0x000fca000784c0ff */
[----:B------:R-:W3:Y:S01]  /*321a0*/  F2I.TRUNC.NTZ R56, R56 ;  /* 0x0000003800387305 */ /* 0x000ee2000020f100 */
[----:B------:R-:W2:Y:S01]  /*321b0*/  LDCU.U8 UR9, c[0x3][0x422] ;  /* 0x00c08440ff0977ac */ /* 0x000ea20008000000 */
[----:B------:R-:W-:Y:S02]  /*321c0*/  @!P6 VIADD R46, R46, 0x100 ;  /* 0x000001002e2ee836 */ /* 0x000fe40000000000 */
[----:B0-----:R-:W-:-:S04]  /*321d0*/  IMAD.IADD R50, R10, 0x1, R51 ;  /* 0x000000010a327824 */ /* 0x001fc800078e0233 */
[----:B------:R-:W-:Y:S02]  /*321e0*/  @!P2 VIADD R46, R46, 0x200 ;  /* 0x000002002e2ea836 */ /* 0x000fe40000000000 */
[----:B---3--:R-:W-:Y:S01]  /*321f0*/  IMAD.IADD R47, R7, 0x1, R56 ;  /* 0x00000001072f7824 */ /* 0x008fe200078e0238 */
[----:B------:R-:W-:Y:S02]  /*32200*/  ISETP.GE.AND P3, PT, R50, RZ, PT ;  /* 0x000000ff3200720c */ /* 0x000fe40003f66270 */
[----:B------:R-:W-:Y:S02]  /*32210*/  VIMNMX R50, PT, PT, R11, R50, PT ;  /* 0x000000320b327248 */ /* 0x000fe40003fe0100 */
[----:B------:R-:W-:Y:S02]  /*32220*/  ISETP.GE.AND P2, PT, R47, RZ, PT ;  /* 0x000000ff2f00720c */ /* 0x000fe40003f46270 */
[----:B------:R-:W-:Y:S01]  /*32230*/  VIMNMX R47, PT, PT, R12, R47, PT ;  /* 0x0000002f0c2f7248 */ /* 0x000fe20003fe0100 */
[----:B-1----:R-:W0:Y:S01]  /*32240*/  I2F.S8 R49, UR10 ;  /* 0x0000000a00317d06 */ /* 0x002e220008001400 */
[----:B------:R-:W-:-:S02]  /*32250*/  SEL R50, R50, RZ, P3 ;  /* 0x000000ff32327207 */ /* 0x000fc40001800000 */
[----:B------:R-:W-:-:S05]  /*32260*/  SEL R47, R47, RZ, P2 ;  /* 0x000000ff2f2f7207 */ /* 0x000fca0001000000 */
[----:B------:R-:W-:Y:S02]  /*32270*/  IMAD R51, R50, UR8, R47 ;  /* 0x0000000832337c24 */ /* 0x000fe4000f8e022f */
[----:B--2---:R-:W1:Y:S01]  /*32280*/  I2F.S8 R47, UR9 ;  /* 0x00000009002f7d06 */ /* 0x004e620008001400 */
[----:B------:R-:W-:Y:S01]  /*32290*/  LOP3.LUT P4, RZ, R40, 0x2000, RZ, 0xc0, !PT ;  /* 0x0000200028ff7812 */ /* 0x000fe2000788c0ff */
[----:B------:R-:W-:Y:S02]  /*322a0*/  @!P1 VIADD R18, R18, 0x400 ;  /* 0x0000040012129836 */ /* 0x000fe40000000000 */
[-C--:B0-----:R-:W-:Y:S01]  /*322b0*/  FMUL R50, R0, R49.reuse ;  /* 0x0000003100327220 */ /* 0x081fe20000400000 */
[----:B------:R-:W-:Y:S01]  /*322c0*/  FMUL R49, R13, R49 ;  /* 0x000000310d317220 */ /* 0x000fe20000400000 */
[----:B------:R-:W-:Y:S02]  /*322d0*/  LOP3.LUT P1, RZ, R40, 0x800, RZ, 0xc0, !PT ;  /* 0x0000080028ff7812 */ /* 0x000fe4000782c0ff */
[----:B------:R-:W-:-:S02]  /*322e0*/  ISETP.NE.AND P0, PT, R63, RZ, PT ;  /* 0x000000ff3f00720c */ /* 0x000fc40003f05270 */
[----:B------:R-:W-:Y:S01]  /*322f0*/  ISETP.NE.AND P5, PT, R53, RZ, PT ;  /* 0x000000ff3500720c */ /* 0x000fe20003fa5270 */
[----:B------:R-:W0:Y:S01]  /*32300*/  LDCU.U8 UR10, c[0x3][0x425] ;  /* 0x00c084a0ff0a77ac */ /* 0x000e220008000000 */
[-C--:B-1----:R-:W-:Y:S01]  /*32310*/  FFMA R49, R0, R47.reuse, R49 ;  /* 0x0000002f00317223 */ /* 0x082fe20000000031 */
[----:B------:R-:W-:Y:S01]  /*32320*/  FFMA R50, R13, R47, -R50 ;  /* 0x0000002f0d327223 */ /* 0x000fe20000000832 */
[----:B------:R-:W-:Y:S01]  /*32330*/  LOP3.LUT P3, RZ, R39, 0x80, RZ, 0xc0, !PT ;  /* 0x0000008027ff7812 */ /* 0x000fe2000786c0ff */
[----:B------:R-:W1:Y:S01]  /*32340*/  LDCU.U8 UR9, c[0x3][0x424] ;  /* 0x00c08480ff0977ac */ /* 0x000e620008000000 */
[----:B------:R-:W-:Y:S01]  /*32350*/  FADD R47, R49, 0.5 ;  /* 0x3f000000312f7421 */ /* 0x000fe20000000000 */
[----:B------:R-:W-:Y:S02]  /*32360*/  @!P4 VIADD R44, R44, 0x100 ;  /* 0x000001002c2cc836 */ /* 0x000fe40000000000 */
[----:B------:R-:W-:Y:S02]  /*32370*/  FADD R49, R50, 0.5 ;  /* 0x3f00000032317421 */ /* 0x000fe40000000000 */
[----:B------:R-:W-:Y:S01]  /*32380*/  @!P1 VIADD R44, R44, 0x200 ;  /* 0x000002002c2c9836 */ /* 0x000fe20000000000 */
[----:B------:R-:W2:Y:S01]  /*32390*/  F2I.TRUNC.NTZ R47, R47 ;  /* 0x0000002f002f7305 */ /* 0x000ea2000020f100 */
[----:B------:R-:W-:-:S07]  /*323a0*/  ISETP.NE.AND P1, PT, R62, RZ, PT ;  /* 0x000000ff3e00720c */ /* 0x000fce0003f25270 */
[----:B------:R-:W3:Y:S06]  /*323b0*/  F2I.TRUNC.NTZ R50, R49 ;  /* 0x0000003100327305 */ /* 0x000eec000020f100 */
[----:B------:R-:W-:Y:S02]  /*323c0*/  @!P1 VIADD R8, R8, 0x200 ;  /* 0x0000020008089836 */ /* 0x000fe40000000000 */
[----:B--2---:R-:W-:Y:S02]  /*323d0*/  IMAD.IADD R56, R10, 0x1, R47 ;  /* 0x000000010a387824 */ /* 0x004fe400078e022f */
[----:B------:R-:W-:-:S03]  /*323e0*/  @!P0 VIADD R8, R8, 0x400 ;  /* 0x0000040008088836 */ /* 0x000fc60000000000 */
[----:B------:R-:W-:Y:S02]  /*323f0*/  ISETP.GE.AND P0, PT, R56, RZ, PT ;  /* 0x000000ff3800720c */ /* 0x000fe40003f06270 */
[----:B------:R-:W-:Y:S01]  /*32400*/  VIMNMX R56, PT, PT, R11, R56, PT ;  /* 0x000000380b387248 */ /* 0x000fe20003fe0100 */
[----:B---3--:R-:W-:-:S03]  /*32410*/  IMAD.IADD R53, R7, 0x1, R50 ;  /* 0x0000000107357824 */ /* 0x008fc600078e0232 */
[----:B------:R-:W-:Y:S02]  /*32420*/  SEL R56, R56, RZ, P0 ;  /* 0x000000ff38387207 */ /* 0x000fe40000000000 */
[----:B------:R-:W-:Y:S02]  /*32430*/  ISETP.GE.AND P0, PT, R53, RZ, PT ;  /* 0x000000ff3500720c */ /* 0x000fe40003f06270 */
[----:B------:R-:W-:-:S04]  /*32440*/  VIMNMX R53, PT, PT, R12, R53, PT ;  /* 0x000000350c357248 */ /* 0x000fc80003fe0100 */
[----:B------:R-:W-:Y:S02]  /*32450*/  SEL R53, R53, RZ, P0 ;  /* 0x000000ff35357207 */ /* 0x000fe40000000000 */
[----:B------:R-:W-:-:S03]  /*32460*/  IADD3 R60, P0, PT, R51, UR4, RZ ;  /* 0x00000004333c7c10 */ /* 0x000fc6000ff1e0ff */
[----:B------:R-:W-:Y:S01]  /*32470*/  IMAD R53, R56, UR8, R53 ;  /* 0x0000000838357c24 */ /* 0x000fe2000f8e0235 */
[----:B------:R-:W-:-:S04]  /*32480*/  LEA.HI.X.SX32 R61, R51, UR5, 0x1, P0 ;  /* 0x00000005333d7c11 */ /* 0x000fc800080f0eff */
[C---:B------:R-:W-:Y:S02]  /*32490*/  IADD3 R50, P0, PT, R53.reuse, UR4, RZ ;  /* 0x0000000435327c10 */ /* 0x040fe4000ff1e0ff */
[C---:B------:R-:W-:Y:S02]  /*324a0*/  LOP3.LUT P2, RZ, R36.reuse, 0x4000, RZ, 0xc0, !PT ;  /* 0x0000400024ff7812 */ /* 0x040fe4000784c0ff */
[----:B------:R-:W-:Y:S01]  /*324b0*/  LOP3.LUT P6, RZ, R36, 0x2000, RZ, 0xc0, !PT ;  /* 0x0000200024ff7812 */ /* 0x000fe200078cc0ff */
[----:B------:R-:W-:Y:S01]  /*324c0*/  @!P3 VIADD R18, R18, 0x800 ;  /* 0x000008001212b836 */ /* 0x000fe20000000000 */
[----:B------:R-:W-:Y:S01]  /*324d0*/  LEA.HI.X.SX32 R51, R53, UR5, 0x1, P0 ;  /* 0x0000000535337c11 */ /* 0x000fe200080f0eff */
[----:B------:R-:W2:Y:S01]  /*324e0*/  LDG.E.U8 R47, desc[UR6][R60.64] ;  /* 0x000000063c2f7981 */ /* 0x000ea2000c1e1100 */
[----:B------:R-:W-:Y:S02]  /*324f0*/  IADD3 R56, P0, PT, R58, UR4, RZ ;  /* 0x000000043a387c10 */ /* 0x000fe4000ff1e0ff */
[----:B------:R-:W-:Y:S01]  /*32500*/  LOP3.LUT P1, RZ, R40, 0x400, RZ, 0xc0, !PT ;  /* 0x0000040028ff7812 */ /* 0x000fe2000782c0ff */
[----:B------:R3:W2:Y:S01]  /*32510*/  LDG.E.U8 R50, desc[UR6][R50.64] ;  /* 0x0000000632327981 */ /* 0x0006a2000c1e1100 */
[----:B------:R-:W-:-:S06]  /*32520*/  LEA.HI.X.SX32 R57, R58, UR5, 0x1, P0 ;  /* 0x000000053a397c11 */ /* 0x000fcc00080f0eff */
[----:B------:R-:W5:Y:S01]  /*32530*/  LDG.E.U8 R57, desc[UR6][R56.64] ;  /* 0x0000000638397981 */ /* 0x000f62000c1e1100 */
[----:B------:R-:W-:Y:S01]  /*32540*/  LOP3.LUT P4, RZ, R40, 0x200, RZ, 0xc0, !PT ;  /* 0x0000020028ff7812 */ /* 0x000fe2000788c0ff */
[----:B------:R-:W-:Y:S01]  /*32550*/  @!P2 VIADD R46, R46, 0x400 ;  /* 0x000004002e2ea836 */ /* 0x000fe20000000000 */
[----:B------:R-:W-:Y:S02]  /*32560*/  LOP3.LUT P2, RZ, R40, 0x100, RZ, 0xc0, !PT ;  /* 0x0000010028ff7812 */ /* 0x000fe4000784c0ff */
[----:B------:R-:W-:Y:S01]  /*32570*/  @!P1 VIADD R44, R44, 0x400 ;  /* 0x000004002c2c9836 */ /* 0x000fe20000000000 */
[----:B------:R-:W-:Y:S02]  /*32580*/  LOP3.LUT P1, RZ, R39, 0x40, RZ, 0xc0, !PT ;  /* 0x0000004027ff7812 */ /* 0x000fe4000782c0ff */
[----:B------:R-:W-:Y:S01]  /*32590*/  LOP3.LUT P3, RZ, R36, 0x1000, RZ, 0xc0, !PT ;  /* 0x0000100024ff7812 */ /* 0x000fe2000786c0ff */
[----:B------:R-:W-:-:S05]  /*325a0*/  @!P6 VIADD R46, R46, 0x800 ;  /* 0x000008002e2ee836 */ /* 0x000fca0000000000 */
[----:B------:R-:W-:-:S04]  /*325b0*/  @!P4 VIADD R44, R44, 0x800 ;  /* 0x000008002c2cc836 */ /* 0x000fc80000000000 */
[--C-:B------:R-:W-:Y:S02]  /*325c0*/  @!P2 IMAD.IADD.U32 R44, R44, 0x1, R41.reuse ;  /* 0x000000012c2ca824 */ /* 0x100fe400078e0029 */
[--C-:B------:R-:W-:Y:S02]  /*325d0*/  @!P1 IMAD.IADD.U32 R18, R18, 0x1, R41.reuse ;  /* 0x0000000112129824 */ /* 0x100fe400078e0029 */
[----:B------:R-:W-:Y:S01]  /*325e0*/  @!P3 IMAD.IADD.U32 R46, R46, 0x1, R41 ;  /* 0x000000012e2eb824 */ /* 0x000fe200078e0029 */
[----:B------:R-:W-:Y:S02]  /*325f0*/  LOP3.LUT R36, R36, 0xffffff7f, RZ, 0xc0, !PT ;  /* 0xffffff7f24247812 */ /* 0x000fe400078ec0ff */
[----:B-----5:R-:W-:-:S13]  /*32600*/  ISETP.GE.U32.AND P0, PT, R54, R57, PT ;  /* 0x000000393600720c */ /* 0x020fda0003f06070 */
[----:B------:R-:W-:Y:S01]  /*32610*/  @!P0 VIADD R8, R8, 0x800 ;  /* 0x0000080008088836 */ /* 0x000fe20000000000 */
[----:B------:R-:W-:-:S03]  /*32620*/  LOP3.LUT P0, RZ, R38, 0x20, RZ, 0xc0, !PT ;  /* 0x0000002026ff7812 */ /* 0x000fc6000780c0ff */
[----:B------:R-:W-:-:S10]  /*32630*/  @!P5 IMAD.IADD.U32 R8, R8, 0x1, R41 ;  /* 0x000000010808d824 */ /* 0x000fd400078e0029 */
[----:B------:R-:W-:Y:S02]  /*32640*/  @!P0 IMAD.IADD.U32 R14, R14, 0x1, R41 ;  /* 0x000000010e0e8824 */ /* 0x000fe400078e0029 */
[----:B0-----:R-:W0:Y:S01]  /*32650*/  I2F.S8 R41, UR10 ;  /* 0x0000000a00297d06 */ /* 0x001e220008001400 */
[----:B------:R-:W-:-:S07]  /*32660*/  ISETP.GE.U32.AND P0, PT, R9, R52, PT ;  /* 0x000000340900720c */ /* 0x000fce0003f06070 */
[----:B-1----:R-:W1:Y:S01]  /*32670*/  I2F.S8 R9, UR9 ;  /* 0x0000000900097d06 */ /* 0x002e620008001400 */
[-C--:B0-----:R-:W-:Y:S01]  /*32680*/  FMUL R52, R0, R41.reuse ;  /* 0x0000002900347220 */ /* 0x081fe20000400000 */
[----:B------:R-:W-:-:S04]  /*32690*/  FMUL R41, R13, R41 ;  /* 0x000000290d297220 */ /* 0x000fc80000400000 */
[-C--:B-1----:R-:W-:Y:S01]  /*326a0*/  FFMA R41, R0, R9.reuse, R41 ;  /* 0x0000000900297223 */ /* 0x082fe20000000029 */
[----:B------:R-:W-:-:S03]  /*326b0*/  FFMA R52, R13, R9, -R52 ;  /* 0x000000090d347223 */ /* 0x000fc60000000834 */
[----:B------:R-:W-:Y:S01]  /*326c0*/  FADD R41, R41, 0.5 ;  /* 0x3f00000029297421 */ /* 0x000fe20000000000 */
[----:B------:R-:W-:-:S05]  /*326d0*/  FADD R52, R52, 0.5 ;  /* 0x3f00000034347421 */ /* 0x000fca0000000000 */
[----:B------:R-:W0:Y:S01]  /*326e0*/  F2I.TRUNC.NTZ R41, R41 ;  /* 0x0000002900297305 */ /* 0x000e22000020f100 */
[----:B------:R-:W1:Y:S07]  /*326f0*/  LDCU.U8 UR10, c[0x3][0x427] ;  /* 0x00c084e0ff0a77ac */ /* 0x000e6e0008000000 */
[----:B------:R-:W5:Y:S01]  /*32700*/  F2I.TRUNC.NTZ R52, R52 ;  /* 0x0000003400347305 */ /* 0x000f62000020f100 */
[----:B------:R-:W3:Y:S01]  /*32710*/  LDCU.U8 UR9, c[0x3][0x426] ;  /* 0x00c084c0ff0977ac */ /* 0x000ee20008000000 */
[----:B------:R-:W-:Y:S01]  /*32720*/  @P0 LOP3.LUT R36, R36, 0x80, RZ, 0xfc, !PT ;  /* 0x0000008024240812 */ /* 0x000fe200078efcff */
[----:B0-----:R-:W-:-:S05]  /*32730*/  IMAD.IADD R54, R10, 0x1, R41 ;  /* 0x000000010a367824 */ /* 0x001fca00078e0229 */
[----:B------:R-:W-:Y:S02]  /*32740*/  ISETP.GE.AND P0, PT, R54, RZ, PT ;  /* 0x000000ff3600720c */ /* 0x000fe40003f06270 */
[----:B------:R-:W-:Y:S01]  /*32750*/  VIMNMX R54, PT, PT, R11, R54, PT ;  /* 0x000000360b367248 */ /* 0x000fe20003fe0100 */
[----:B-----5:R-:W-:-:S03]  /*32760*/  IMAD.IADD R9, R7, 0x1, R52 ;  /* 0x0000000107097824 */ /* 0x020fc600078e0234 */
[----:B------:R-:W-:Y:S02]  /*32770*/  SEL R54, R54, RZ, P0 ;  /* 0x000000ff36367207 */ /* 0x000fe40000000000 */
[----:B------:R-:W-:Y:S01]  /*32780*/  ISETP.GE.AND P0, PT, R9, RZ, PT ;  /* 0x000000ff0900720c */ /* 0x000fe20003f06270 */
[----:B-1----:R-:W0:Y:S01]  /*32790*/  I2F.S8 R41, UR10 ;  /* 0x0000000a00297d06 */ /* 0x002e220008001400 */
[----:B------:R-:W-:-:S04]  /*327a0*/  VIMNMX R9, PT, PT, R12, R9, PT ;  /* 0x000000090c097248 */ /* 0x000fc80003fe0100 */
[----:B------:R-:W-:-:S03]  /*327b0*/  SEL R49, R9, RZ, P0 ;  /* 0x000000ff09317207 */ /* 0x000fc60000000000 */
[----:B---3--:R-:W1:Y:S01]  /*327c0*/  I2F.S8 R9, UR9 ;  /* 0x0000000900097d06 */ /* 0x008e620008001400 */
[----:B----4-:R-:W-:Y:S02]  /*327d0*/  ISETP.GE.U32.AND P0, PT, R45, R48, PT ;  /* 0x000000302d00720c */ /* 0x010fe40003f06070 */
[----:B------:R-:W-:Y:S01]  /*327e0*/  LOP3.LUT R36, R36, 0xffffffbf, RZ, 0xc0, !PT ;  /* 0xffffffbf24247812 */ /* 0x000fe200078ec0ff */
[----:B------:R-:W3:Y:S01]  /*327f0*/  LDCU.U8 UR10, c[0x3][0x429] ;  /* 0x00c08520ff0a77ac */ /* 0x000ee20008000000 */
[-C--:B0-----:R-:W-:Y:S01]  /*32800*/  FMUL R48, R0, R41.reuse ;  /* 0x0000002900307220 */ /* 0x081fe20000400000 */
[----:B------:R-:W-:Y:S01]  /*32810*/  FMUL R41, R13, R41 ;  /* 0x000000290d297220 */ /* 0x000fe20000400000 */
[----:B------:R-:W-:Y:S01]  /*32820*/  IMAD R49, R54, UR8, R49 ;  /* 0x0000000836317c24 */ /* 0x000fe2000f8e0231 */
[----:B------:R-:W0:Y:S02]  /*32830*/  LDCU.U8 UR9, c[0x3][0x428] ;  /* 0x00c08500ff0977ac */ /* 0x000e240008000000 */
[----:B-1----:R-:W-:-:S04]  /*32840*/  FFMA R41, R0, R9, R41 ;  /* 0x0000000900297223 */ /* 0x002fc80000000029 */
[----:B------:R-:W-:Y:S01]  /*32850*/  FADD R41, R41, 0.5 ;  /* 0x3f00000029297421 */ /* 0x000fe20000000000 */
[----:B------:R-:W-:-:S05]  /*32860*/  FFMA R48, R13, R9, -R48 ;  /* 0x000000090d307223 */ /* 0x000fca0000000830 */
[----:B------:R-:W1:Y:S01]  /*32870*/  F2I.TRUNC.NTZ R41, R41 ;  /* 0x0000002900297305 */ /* 0x000e62000020f100 */
[----:B------:R-:W-:-:S07]  /*32880*/  FADD R9, R48, 0.5 ;  /* 0x3f00000030097421 */ /* 0x000fce0000000000 */
[----:B------:R-:W4:Y:S01]  /*32890*/  F2I.TRUNC.NTZ R48, R9 ;  /* 0x0000000900307305 */ /* 0x000f22000020f100 */
[----:B------:R-:W-:Y:S01]  /*328a0*/  @P0 LOP3.LUT R36, R36, 0x40, RZ, 0xfc, !PT ;  /* 0x0000004024240812 */ /* 0x000fe200078efcff */
        /* <DEDUP_REMOVED lines=8> */
[----:B------:R-:W-:-:S03]  /*32930*/  IADD3 R52, P0, PT, R49, UR4, RZ ;  /* 0x0000000431347c10 */ /* 0x000fc6000ff1e0ff */
[----:B------:R-:W-:Y:S01]  /*32940*/  IMAD R45, R45, UR8, R48 ;  /* 0x000000082d2d7c24 */ /* 0x000fe2000f8e0230 */
[----:B------:R-:W-:-:S04]  /*32950*/  LEA.HI.X.SX32 R53, R49, UR5, 0x1, P0 ;  /* 0x0000000531357c11 */ /* 0x000fc800080f0eff */
[C---:B------:R-:W-:Y:S01]  /*32960*/  IADD3 R48, P0, PT, R45.reuse, UR4, RZ ;  /* 0x000000042d307c10 */ /* 0x040fe2000ff1e0ff */
[----:B0-----:R-:W-:Y:S01]  /*32970*/  I2F.S8 R41, UR9 ;  /* 0x0000000900297d06 */ /* 0x001fe20008001400 */
[----:B------:R0:W4:Y:S02]  /*32980*/  LDG.E.U8 R9, desc[UR6][R52.64] ;  /* 0x0000000634097981 */ /* 0x000124000c1e1100 */
[----:B------:R-:W-:-:S05]  /*32990*/  LEA.HI.X.SX32 R49, R45, UR5, 0x1, P0 ;  /* 0x000000052d317c11 */ /* 0x000fca00080f0eff */
[----:B---3--:R-:W1:Y:S01]  /*329a0*/  I2F.S8 R45, UR10 ;  /* 0x0000000a002d7d06 */ /* 0x008e620008001400 */
[----:B------:R-:W3:Y:S01]  /*329b0*/  LDCU.U8 UR9, c[0x3][0x42a] ;  /* 0x00c08540ff0977ac */ /* 0x000ee20008000000 */
[----:B------:R5:W4:Y:S01]  /*329c0*/  LDG.E.U8 R48, desc[UR6][R48.64] ;  /* 0x0000000630307981 */ /* 0x000b22000c1e1100 */
[-C--:B-1----:R-:W-:Y:S01]  /*329d0*/  FMUL R54, R0, R45.reuse ;  /* 0x0000002d00367220 */ /* 0x082fe20000400000 */
[----:B------:R-:W-:-:S04]  /*329e0*/  FMUL R45, R13, R45 ;  /* 0x0000002d0d2d7220 */ /* 0x000fc80000400000 */
[-C--:B------:R-:W-:Y:S01]  /*329f0*/  FFMA R45, R0, R41.reuse, R45 ;  /* 0x00000029002d7223 */ /* 0x080fe2000000002d */
[----:B------:R-:W-:-:S03]  /*32a00*/  FFMA R54, R13, R41, -R54 ;  /* 0x000000290d367223 */ /* 0x000fc60000000836 */
[----:B------:R-:W-:Y:S01]  /*32a10*/  FADD R45, R45, 0.5 ;  /* 0x3f0000002d2d7421 */ /* 0x000fe20000000000 */
[----:B------:R-:W-:-:S05]  /*32a20*/  FADD R54, R54, 0.5 ;  /* 0x3f00000036367421 */ /* 0x000fca0000000000 */
[----:B------:R-:W1:Y:S08]  /*32a30*/  F2I.TRUNC.NTZ R45, R45 ;  /* 0x0000002d002d7305 */ /* 0x000e70000020f100 */
[----:B------:R-:W2:Y:S01]  /*32a40*/  F2I.TRUNC.NTZ R54, R54 ;  /* 0x0000003600367305 */ /* 0x000ea2000020f100 */
[----:B------:R-:W0:Y:S01]  /*32a50*/  LDCU.U8 UR10, c[0x3][0x42b] ;  /* 0x00c08560ff0a77ac */ /* 0x000e220008000000 */
[----:B-1----:R-:W-:-:S05]  /*32a60*/  IMAD.IADD R58, R10, 0x1, R45 ;  /* 0x000000010a3a7824 */ /* 0x002fca00078e022d */
[----:B------:R-:W-:Y:S02]  /*32a70*/  ISETP.GE.AND P0, PT, R58, RZ, PT ;  /* 0x000000ff3a00720c */ /* 0x000fe40003f06270 */
[----:B------:R-:W-:Y:S01]  /*32a80*/  VIMNMX R58, PT, PT, R11, R58, PT ;  /* 0x0000003a0b3a7248 */ /* 0x000fe20003fe0100 */
[----:B--2---:R-:W-:-:S03]  /*32a90*/  IMAD.IADD R41, R7, 0x1, R54 ;  /* 0x0000000107297824 */ /* 0x004fc600078e0236 */
[----:B------:R-:W-:Y:S02]  /*32aa0*/  SEL R58, R58, RZ, P0 ;  /* 0x000000ff3a3a7207 */ /* 0x000fe40000000000 */
[----:B------:R-:W-:Y:S02]  /*32ab0*/  ISETP.GE.AND P0, PT, R41, RZ, PT ;  /* 0x000000ff2900720c */ /* 0x000fe40003f06270 */
[----:B------:R-:W-:Y:S01]  /*32ac0*/  VIMNMX R41, PT, PT, R12, R41, PT ;  /* 0x000000290c297248 */ /* 0x000fe20003fe0100 */
[----:B0-----:R-:W0:Y:S03]  /*32ad0*/  I2F.S8 R45, UR10 ;  /* 0x0000000a002d7d06 */ /* 0x001e260008001400 */
[----:B------:R-:W-:-:S05]  /*32ae0*/  SEL R41, R41, RZ, P0 ;  /* 0x000000ff29297207 */ /* 0x000fca0000000000 */
[----:B------:R-:W-:Y:S02]  /*32af0*/  IMAD R58, R58, UR8, R41 ;  /* 0x000000083a3a7c24 */ /* 0x000fe4000f8e0229 */
[----:B---3--:R-:W1:Y:S01]  /*32b00*/  I2F.S8 R41, UR9 ;  /* 0x0000000900297d06 */ /* 0x008e620008001400 */
[C---:B------:R-:W-:Y:S02]  /*32b10*/  LOP3.LUT P6, RZ, R37.reuse, 0x8000000, RZ, 0xc0, !PT ;  /* 0x0800000025ff7812 */ /* 0x040fe400078cc0ff */
[----:B------:R-:W-:Y:S01]  /*32b20*/  LOP3.LUT P5, RZ, R37, 0x2, RZ, 0xc0, !PT ;  /* 0x0000000225ff7812 */ /* 0x000fe200078ac0ff */
[----:B------:R-:W2:Y:S01]  /*32b30*/  LDCU.U8 UR10, c[0x3][0x42d] ;  /* 0x00c085a0ff0a77ac */ /* 0x000ea20008000000 */
[CC--:B0-----:R-:W-:Y:S01]  /*32b40*/  FMUL R52, R0.reuse, R45.reuse ;  /* 0x0000002d00347220 */ /* 0x0c1fe20000400000 */
[----:B------:R-:W-:Y:S01]  /*32b50*/  FMUL R45, R13, R45 ;  /* 0x0000002d0d2d7220 */ /* 0x000fe20000400000 */
[----:B------:R-:W0:Y:S03]  /*32b60*/  LDCU.U8 UR9, c[0x3][0x42c] ;  /* 0x00c08580ff0977ac */ /* 0x000e260008000000 */
[----:B-1----:R-:W-:-:S04]  /*32b70*/  FFMA R45, R0, R41, R45 ;  /* 0x00000029002d7223 */ /* 0x002fc8000000002d */
[----:B------:R-:W-:Y:S01]  /*32b80*/  FADD R45, R45, 0.5 ;  /* 0x3f0000002d2d7421 */ /* 0x000fe20000000000 */
[----:B------:R-:W-:-:S05]  /*32b90*/  FFMA R52, R13, R41, -R52 ;  /* 0x000000290d347223 */ /* 0x000fca0000000834 */
[----:B------:R-:W1:Y:S01]  /*32ba0*/  F2I.TRUNC.NTZ R45, R45 ;  /* 0x0000002d002d7305 */ /* 0x000e62000020f100 */
[----:B------:R-:W-:-:S07]  /*32bb0*/  FADD R41, R52, 0.5 ;  /* 0x3f00000034297421 */ /* 0x000fce0000000000 */
[----:B------:R-:W5:Y:S01]  /*32bc0*/  F2I.TRUNC.NTZ R52, R41 ;  /* 0x0000002900347305 */ /* 0x000f62000020f100 */
[----:B-1----:R-:W-:-:S05]  /*32bd0*/  IMAD.IADD R54, R10, 0x1, R45 ;  /* 0x000000010a367824 */ /* 0x002fca00078e022d */
[----:B------:R-:W-:Y:S02]  /*32be0*/  ISETP.GE.AND P0, PT, R54, RZ, PT ;  /* 0x000000ff3600720c */ /* 0x000fe40003f06270 */
[----:B------:R-:W-:Y:S01]  /*32bf0*/  VIMNMX R54, PT, PT, R11, R54, PT ;  /* 0x000000360b367248 */ /* 0x000fe20003fe0100 */
[----:B-----5:R-:W-:-:S03]  /*32c00*/  IMAD.IADD R49, R7, 0x1, R52 ;  /* 0x0000000107317824 */ /* 0x020fc600078e0234 */
[----:B------:R-:W-:Y:S02]  /*32c10*/  SEL R54, R54, RZ, P0 ;  /* 0x000000ff36367207 */ /* 0x000fe40000000000 */
[----:B------:R-:W-:Y:S02]  /*32c20*/  ISETP.GE.AND P0, PT, R49, RZ, PT ;  /* 0x000000ff3100720c */ /* 0x000fe40003f06270 */
[----:B------:R-:W-:-:S04]  /*32c30*/  VIMNMX R49, PT, PT, R12, R49, PT ;  /* 0x000000310c317248 */ /* 0x000fc80003fe0100 */
[----:B------:R-:W-:Y:S02]  /*32c40*/  SEL R49, R49, RZ, P0 ;  /* 0x000000ff31317207 */ /* 0x000fe40000000000 */
[----:B------:R-:W-:Y:S02]  /*32c50*/  LOP3.LUT P0, RZ, R37, 0x40000000, RZ, 0xc0, !PT ;  /* 0x4000000025ff7812 */ /* 0x000fe4000780c0ff */
[----:B------:R-:W-:Y:S02]  /*32c60*/  P2R R56, PR, RZ, 0x20 ;  /* 0x00000020ff387803 */ /* 0x000fe40000000000 */
[----:B------:R-:W-:Y:S01]  /*32c70*/  LOP3.LUT P5, RZ, R34, 0x200000, RZ, 0xc0, !PT ;  /* 0x0020000022ff7812 */ /* 0x000fe200078ac0ff */
[----:B------:R-:W-:-:S03]  /*32c80*/  @!P6 VIADD R4, R4, 0x2000 ;  /* 0x000020000404e836 */ /* 0x000fc60000000000 */
[----:B------:R-:W-:Y:S02]  /*32c90*/  P2R R55, PR, RZ, 0x20 ;  /* 0x00000020ff377803 */ /* 0x000fe40000000000 */
[----:B------:R-:W-:Y:S01]  /*32ca0*/  LOP3.LUT P5, RZ, R37, 0x80, RZ, 0xc0, !PT ;  /* 0x0000008025ff7812 */ /* 0x000fe200078ac0ff */
[----:B------:R-:W-:Y:S02]  /*32cb0*/  IMAD R49, R54, UR8, R49 ;  /* 0x0000000836317c24 */ /* 0x000fe4000f8e0231 */
[----:B------:R-:W-:Y:S01]  /*32cc0*/  @!P0 VIADD R4, R4, 0x4000 ;  /* 0x0000400004048836 */ /* 0x000fe20000000000 */
[----:B------:R-:W-:-:S04]  /*32cd0*/  IADD3 R52, P0, PT, R58, UR4, RZ ;  /* 0x000000043a347c10 */ /* 0x000fc8000ff1e0ff */
[----:B------:R-:W-:Y:S02]  /*32ce0*/  LEA.HI.X.SX32 R53, R58, UR5, 0x1, P0 ;  /* 0x000000053a357c11 */ /* 0x000fe400080f0eff */
[----:B------:R-:W-:-:S03]  /*32cf0*/  IADD3 R54, P0, PT, R49, UR4, RZ ;  /* 0x0000000431367c10 */ /* 0x000fc6000ff1e0ff */
[----:B------:R-:W-:Y:S01]  /*32d00*/  @!P5 VIADD R3, R3, 0x2000 ;  /* 0x000020000303d836 */ /* 0x000fe20000000000 */
[----:B------:R-:W-:Y:S01]  /*32d10*/  ISETP.NE.AND P5, PT, R55, RZ, PT ;  /* 0x000000ff3700720c */ /* 0x000fe20003fa5270 */
[----:B------:R-:W3:Y:S01]  /*32d20*/  LDG.E.U8 R52, desc[UR6][R52.64] ;  /* 0x0000000634347981 */ /* 0x000ee2000c1e1100 */
[----:B------:R-:W-:-:S06]  /*32d30*/  LEA.HI.X.SX32 R55, R49, UR5, 0x1, P0 ;  /* 0x0000000531377c11 */ /* 0x000fcc00080f0eff */
[----:B------:R1:W3:Y:S01]  /*32d40*/  LDG.E.U8 R55, desc[UR6][R54.64] ;  /* 0x0000000636377981 */ /* 0x0002e2000c1e1100 */
[----:B--2---:R-:W2:Y:S08]  /*32d50*/  I2F.S8 R45, UR10 ;  /* 0x0000000a002d7d06 */ /* 0x004eb00008001400 */
[----:B0-----:R-:W0:Y:S01]  /*32d60*/  I2F.S8 R41, UR9 ;  /* 0x0000000900297d06 */ /* 0x001e220008001400 */
[----:B------:R-:W-:Y:S01]  /*32d70*/  ISETP.GE.U32.AND P0, PT, R47, R50, PT ;  /* 0x000000322f00720c */ /* 0x000fe20003f06070 */
[-C--:B--2---:R-:W-:Y:S01]  /*32d80*/  FMUL R50, R0, R45.reuse ;  /* 0x0000002d00327220 */ /* 0x084fe20000400000 */
[----:B------:R-:W-:-:S04]  /*32d90*/  FMUL R45, R13, R45 ;  /* 0x0000002d0d2d7220 */ /* 0x000fc80000400000 */
[-C--:B0-----:R-:W-:Y:S01]  /*32da0*/  FFMA R45, R0, R41.reuse, R45 ;  /* 0x00000029002d7223 */ /* 0x081fe2000000002d */
[----:B------:R-:W-:-:S03]  /*32db0*/  FFMA R50, R13, R41, -R50 ;  /* 0x000000290d327223 */ /* 0x000fc60000000832 */
[----:B------:R-:W-:Y:S01]  /*32dc0*/  FADD R45, R45, 0.5 ;  /* 0x3f0000002d2d7421 */ /* 0x000fe20000000000 */
[----:B------:R-:W-:-:S05]  /*32dd0*/  FADD R50, R50, 0.5 ;  /* 0x3f00000032327421 */ /* 0x000fca0000000000 */
[----:B------:R-:W1:Y:S08]  /*32de0*/  F2I.TRUNC.NTZ R45, R45 ;  /* 0x0000002d002d7305 */ /* 0x000e70000020f100 */
[----:B------:R-:W0:Y:S01]  /*32df0*/  F2I.TRUNC.NTZ R50, R50 ;  /* 0x0000003200327305 */ /* 0x000e22000020f100 */
[----:B------:R-:W-:Y:S01]  /*32e00*/  LOP3.LUT R36, R36, 0xffffffdf, RZ, 0xc0, !PT ;  /* 0xffffffdf24247812 */ /* 0x000fe200078ec0ff */
[----:B------:R-:W2:Y:S01]  /*32e10*/  LDCU.U8 UR10, c[0x3][0x42f] ;  /* 0x00c085e0ff0a77ac */ /* 0x000ea20008000000 */
[----:B-1----:R-:W-:-:S02]  /*32e20*/  IMAD.IADD R54, R10, 0x1, R45 ;  /* 0x000000010a367824 */ /* 0x002fc400078e022d */
[----:B------:R-:W-:Y:S01]  /*32e30*/  @P0 LOP3.LUT R36, R36, 0x20, RZ, 0xfc, !PT ;  /* 0x0000002024240812 */ /* 0x000fe200078efcff */
[----:B------:R-:W1:Y:S02]  /*32e40*/  LDCU.U8 UR9, c[0x3][0x42e] ;  /* 0x00c085c0ff0977ac */ /* 0x000e640008000000 */
[----:B------:R-:W-:Y:S02]  /*32e50*/  ISETP.GE.AND P0, PT, R54, RZ, PT ;  /* 0x000000ff3600720c */ /* 0x000fe40003f06270 */
[----:B------:R-:W-:Y:S01]  /*32e60*/  VIMNMX R54, PT, PT, R11, R54, PT ;  /* 0x000000360b367248 */ /* 0x000fe20003fe0100 */
[----:B0-----:R-:W-:-:S03]  /*32e70*/  IMAD.IADD R41, R7, 0x1, R50 ;  /* 0x0000000107297824 */ /* 0x001fc600078e0232 */
[----:B------:R-:W-:Y:S02]  /*32e80*/  SEL R54, R54, RZ, P0 ;  /* 0x000000ff36367207 */ /* 0x000fe40000000000 */
[----:B------:R-:W-:Y:S02]  /*32e90*/  ISETP.GE.AND P0, PT, R41, RZ, PT ;  /* 0x000000ff2900720c */ /* 0x000fe40003f06270 */
[----:B------:R-:W-:-:S04]  /*32ea0*/  VIMNMX R41, PT, PT, R12, R41, PT ;  /* 0x000000290c297248 */ /* 0x000fc80003fe0100 */
[----:B------:R-:W-:Y:S02]  /*32eb0*/  SEL R47, R41, RZ, P0 ;  /* 0x000000ff292f7207 */ /* 0x000fe40000000000 */
[----:B--2---:R-:W0:Y:S01]  /*32ec0*/  I2F.S8 R41, UR10 ;  /* 0x0000000a00297d06 */ /* 0x004e220008001400 */
[----:B------:R-:W-:Y:S01]  /*32ed0*/  LOP3.LUT P4, RZ, R34, 0x10000, RZ, 0xc0, !PT ;  /* 0x0001000022ff7812 */ /* 0x000fe2000788c0ff */
[----:B------:R-:W2:Y:S01]  /*32ee0*/  LDCU.U8 UR10, c[0x3][0x431] ;  /* 0x00c08620ff0a77ac */ /* 0x000ea20008000000 */
[----:B------:R-:W-:-:S11]  /*32ef0*/  LOP3.LUT R36, R36, 0xffffffef, RZ, 0xc0, !PT ;  /* 0xffffffef24247812 */ /* 0x000fd600078ec0ff */
[----:B------:R-:W-:Y:S01]  /*32f00*/  @!P4 VIADD R2, R2, 0x2000 ;  /* 0x000020000202c836 */ /* 0x000fe20000000000 */
[----:B----4-:R-:W-:Y:S02]  /*32f10*/  ISETP.GE.U32.AND P0, PT, R9, R48, PT ;  /* 0x000000300900720c */ /* 0x010fe40003f06070 */
[----:B-1----:R-:W1:Y:S01]  /*32f20*/  I2F.S8 R9, UR9 ;  /* 0x0000000900097d06 */ /* 0x002e620008001400 */
        /* <DEDUP_REMOVED lines=16> */
[----:B------:R-:W-:Y:S01]  /*33030*/  VIMNMX R45, PT, PT, R12, R45, PT ;  /* 0x0000002d0c2d7248 */ /* 0x000fe20003fe0100 */
[----:B------:R-:W-:Y:S01]  /*33040*/  @!P5 VIADD R2, R2, 0x4000 ;  /* 0x000040000202d836 */ /* 0x000fe20000000000 */
[----:B------:R-:W-:Y:S02]  /*33050*/  ISETP.NE.AND P5, PT, R56, RZ, PT ;  /* 0x000000ff3800720c */ /* 0x000fe40003fa5270 */
[----:B------:R-:W-:Y:S02]  /*33060*/  SEL R56, R45, RZ, P0 ;  /* 0x000000ff2d387207 */ /* 0x000fe40000000000 */
[----:B--2---:R-:W1:Y:S08]  /*33070*/  I2F.S8 R45, UR10 ;  /* 0x0000000a002d7d06 */ /* 0x004e700008001400 */
[----:B0-----:R-:W0:Y:S01]  /*33080*/  I2F.S8 R41, UR9 ;  /* 0x0000000900297d06 */ /* 0x001e220008001400 */
[-C--:B-1----:R-:W-:Y:S01]  /*33090*/  FMUL R50, R0, R45.reuse ;  /* 0x0000002d00327220 */ /* 0x082fe20000400000 */
[----:B------:R-:W-:-:S04]  /*330a0*/  FMUL R45, R13, R45 ;  /* 0x0000002d0d2d7220 */ /* 0x000fc80000400000 */
[----:B0-----:R-:W-:-:S04]  /*330b0*/  FFMA R45, R0, R41, R45 ;  /* 0x00000029002d7223 */ /* 0x001fc8000000002d */
[----:B------:R-:W-:Y:S01]  /*330c0*/  FADD R45, R45, 0.5 ;  /* 0x3f0000002d2d7421 */ /* 0x000fe20000000000 */
[----:B------:R-:W0:Y:S05]  /*330d0*/  LDCU.U8 UR10, c[0x3][0x433] ;  /* 0x00c08660ff0a77ac */ /* 0x000e2a0008000000 */
[----:B------:R-:W1:Y:S01]  /*330e0*/  F2I.TRUNC.NTZ R45, R45 ;  /* 0x0000002d002d7305 */ /* 0x000e62000020f100 */
[----:B------:R-:W2:Y:S01]  /*330f0*/  LDCU.U8 UR9, c[0x3][0x432] ;  /* 0x00c08640ff0977ac */ /* 0x000ea20008000000 */
[----:B------:R-:W-:Y:S01]  /*33100*/  LOP3.LUT R36, R36, 0xfffffff7, RZ, 0xc0, !PT ;  /* 0xfffffff724247812 */ /* 0x000fe200078ec0ff */
[----:B------:R-:W-:-:S04]  /*33110*/  FFMA R50, R13, R41, -R50 ;  /* 0x000000290d327223 */ /* 0x000fc80000000832 */
[----:B------:R-:W-:Y:S01]  /*33120*/  FADD R41, R50, 0.5 ;  /* 0x3f00000032297421 */ /* 0x000fe20000000000 */
[----:B-1----:R-:W-:Y:S02]  /*33130*/  IMAD.IADD R48, R10, 0x1, R45 ;  /* 0x000000010a307824 */ /* 0x002fe400078e022d */
[----:B0-----:R-:W0:Y:S01]  /*33140*/  I2F.S8 R45, UR10 ;  /* 0x0000000a002d7d06 */ /* 0x001e220008001400 */
[----:B------:R-:W-:Y:S01]  /*33150*/  IMAD R47, R54, UR8, R47 ;  /* 0x00000008362f7c24 */ /* 0x000fe2000f8e022f */
[----:B---3--:R-:W-:-:S13]  /*33160*/  ISETP.GE.U32.AND P0, PT, R52, R55, PT ;  /* 0x000000373400720c */ /* 0x008fda0003f06070 */
[----:B------:R-:W-:Y:S02]  /*33170*/  @P0 LOP3.LUT R36, R36, 0x8, RZ, 0xfc, !PT ;  /* 0x0000000824240812 */ /* 0x000fe400078efcff */
[----:B------:R-:W-:Y:S02]  /*33180*/  ISETP.GE.AND P0, PT, R48, RZ, PT ;  /* 0x000000ff3000720c */ /* 0x000fe40003f06270 */
[----:B------:R-:W-:-:S04]  /*33190*/  VIMNMX R48, PT, PT, R11, R48, PT ;  /* 0x000000300b307248 */ /* 0x000fc80003fe0100 */
[----:B------:R-:W-:Y:S02]  /*331a0*/  SEL R53, R48, RZ, P0 ;  /* 0x000000ff30357207 */ /* 0x000fe40000000000 */
[----:B------:R-:W1:Y:S08]  /*331b0*/  F2I.TRUNC.NTZ R48, R41 ;  /* 0x0000002900307305 */ /* 0x000e70000020f100 */
[----:B--2---:R-:W2:Y:S01]  /*331c0*/  I2F.S8 R41, UR9 ;  /* 0x0000000900297d06 */ /* 0x004ea20008001400 */
[CC--:B0-----:R-:W-:Y:S01]  /*331d0*/  FMUL R52, R0.reuse, R45.reuse ;  /* 0x0000002d00347220 */ /* 0x0c1fe20000400000 */
[----:B------:R-:W-:Y:S01]  /*331e0*/  FMUL R45, R13, R45 ;  /* 0x0000002d0d2d7220 */ /* 0x000fe20000400000 */
[----:B------:R-:W-:Y:S01]  /*331f0*/  IMAD R9, R9, UR8, R56 ;  /* 0x0000000809097c24 */ /* 0x000fe2000f8e0238 */
[----:B------:R-:W0:Y:S01]  /*33200*/  LDCU.U8 UR10, c[0x3][0x435] ;  /* 0x00c086a0ff0a77ac */ /* 0x000e220008000000 */
[----:B-1----:R-:W-:Y:S01]  /*33210*/  IMAD.IADD R49, R7, 0x1, R48 ;  /* 0x0000000107317824 */ /* 0x002fe200078e0230 */
[----:B------:R-:W1:Y:S01]  /*33220*/  LDCU.U8 UR9, c[0x3][0x434] ;  /* 0x00c08680ff0977ac */ /* 0x000e620008000000 */
[----:B--2---:R-:W-:-:S04]  /*33230*/  FFMA R45, R0, R41, R45 ;  /* 0x00000029002d7223 */ /* 0x004fc8000000002d */
[----:B------:R-:W-:Y:S01]  /*33240*/  FADD R45, R45, 0.5 ;  /* 0x3f0000002d2d7421 */ /* 0x000fe20000000000 */
[----:B------:R-:W-:Y:S02]  /*33250*/  ISETP.GE.AND P0, PT, R49, RZ, PT ;  /* 0x000000ff3100720c */ /* 0x000fe40003f06270 */
[----:B------:R-:W-:-:S03]  /*33260*/  VIMNMX R49, PT, PT, R12, R49, PT ;  /* 0x000000310c317248 */ /* 0x000fc60003fe0100 */
[----:B------:R-:W2:Y:S01]  /*33270*/  F2I.TRUNC.NTZ R45, R45 ;  /* 0x0000002d002d7305 */ /* 0x000ea2000020f100 */
[----:B------:R-:W-:Y:S02]  /*33280*/  SEL R58, R49, RZ, P0 ;  /* 0x000000ff313a7207 */ /* 0x000fe40000000000 */
[----:B------:R-:W-:-:S04]  /*33290*/  IADD3 R50, P0, PT, R47, UR4, RZ ;  /* 0x000000042f327c10 */ /* 0x000fc8000ff1e0ff */
[----:B------:R-:W-:Y:S02]  /*332a0*/  LEA.HI.X.SX32 R51, R47, UR5, 0x1, P0 ;  /* 0x000000052f337c11 */ /* 0x000fe400080f0eff */
[----:B------:R-:W-:-:S04]  /*332b0*/  IADD3 R48, P0, PT, R9, UR4, RZ ;  /* 0x0000000409307c10 */ /* 0x000fc8000ff1e0ff */
[----:B------:R-:W-:Y:S02]  /*332c0*/  LEA.HI.X.SX32 R49, R9, UR5, 0x1, P0 ;  /* 0x0000000509317c11 */ /* 0x000fe400080f0eff */
[----:B------:R2:W3:Y:S01]  /*332d0*/  LDG.E.U8 R9, desc[UR6][R50.64] ;  /* 0x0000000632097981 */ /* 0x0004e2000c1e1100 */
[----:B------:R-:W-:-:S03]  /*332e0*/  FFMA R52, R13, R41, -R52 ;  /* 0x000000290d347223 */ /* 0x000fc60000000834 */
[----:B------:R4:W3:Y:S01]  /*332f0*/  LDG.E.U8 R48, desc[UR6][R48.64] ;  /* 0x0000000630307981 */ /* 0x0008e2000c1e1100 */
[----:B--2---:R-:W-:Y:S02]  /*33300*/  IMAD.IADD R50, R10, 0x1, R45 ;  /* 0x000000010a327824 */ /* 0x004fe400078e022d */
[----:B------:R-:W-:-:S03]  /*33310*/  FADD R41, R52, 0.5 ;  /* 0x3f00000034297421 */ /* 0x000fc60000000000 */
[----:B------:R-:W-:Y:S02]  /*33320*/  ISETP.GE.AND P0, PT, R50, RZ, PT ;  /* 0x000000ff3200720c */ /* 0x000fe40003f06270 */
[----:B------:R-:W-:-:S04]  /*33330*/  VIMNMX R50, PT, PT, R11, R50, PT ;  /* 0x000000320b327248 */ /* 0x000fc80003fe0100 */
[----:B------:R-:W-:Y:S02]  /*33340*/  SEL R47, R50, RZ, P0 ;  /* 0x000000ff322f7207 */ /* 0x000fe40000000000 */
[----:B------:R-:W4:Y:S01]  /*33350*/  F2I.TRUNC.NTZ R50, R41 ;  /* 0x0000002900327305 */ /* 0x000f22000020f100 */
[----:B------:R-:W-:Y:S02]  /*33360*/  IMAD R53, R53, UR8, R58 ;  /* 0x0000000835357c24 */ /* 0x000fe4000f8e023a */
[----:B----4-:R-:W-:-:S05]  /*33370*/  IMAD.IADD R49, R7, 0x1, R50 ;  /* 0x0000000107317824 */ /* 0x010fca00078e0232 */
[----:B------:R-:W-:Y:S02]  /*33380*/  ISETP.GE.AND P0, PT, R49, RZ, PT ;  /* 0x000000ff3100720c */ /* 0x000fe40003f06270 */
[----:B------:R-:W-:-:S04]  /*33390*/  VIMNMX R49, PT, PT, R12, R49, PT ;  /* 0x000000310c317248 */ /* 0x000fc80003fe0100 */
[----:B------:R-:W-:Y:S02]  /*333a0*/  SEL R50, R49, RZ, P0 ;  /* 0x000000ff31327207 */ /* 0x000fe40000000000 */
[----:B------:R-:W-:-:S03]  /*333b0*/  IADD3 R52, P0, PT, R53, UR4, RZ ;  /* 0x0000000435347c10 */ /* 0x000fc6000ff1e0ff */
[----:B------:R-:W-:Y:S01]  /*333c0*/  IMAD R47, R47, UR8, R50 ;  /* 0x000000082f2f7c24 */ /* 0x000fe2000f8e0232 */
[----:B------:R-:W-:-:S04]  /*333d0*/  LEA.HI.X.SX32 R53, R53, UR5, 0x1, P0 ;  /* 0x0000000535357c11 */ /* 0x000fc800080f0eff */
[C---:B------:R-:W-:Y:S01]  /*333e0*/  IADD3 R50, P0, PT, R47.reuse, UR4, RZ ;  /* 0x000000042f327c10 */ /* 0x040fe2000ff1e0ff */
[----:B-1----:R-:W-:Y:S01]  /*333f0*/  I2F.S8 R45, UR9 ;  /* 0x00000009002d7d06 */ /* 0x002fe20008001400 */
[----:B------:R1:W2:Y:S02]  /*33400*/  LDG.E.U8 R41, desc[UR6][R52.64] ;  /* 0x0000000634297981 */ /* 0x0002a4000c1e1100 */
[----:B------:R-:W-:-:S05]  /*33410*/  LEA.HI.X.SX32 R51, R47, UR5, 0x1, P0 ;  /* 0x000000052f337c11 */ /* 0x000fca00080f0eff */
[----:B0-----:R-:W0:Y:S01]  /*33420*/  I2F.S8 R47, UR10 ;  /* 0x0000000a002f7d06 */ /* 0x001e220008001400 */
[----:B------:R-:W4:Y:S01]  /*33430*/  LDCU.U8 UR9, c[0x3][0x436] ;  /* 0x00c086c0ff0977ac */ /* 0x000f220008000000 */
        /* <DEDUP_REMOVED lines=8> */
[----:B------:R-:W5:Y:S01]  /*334c0*/  F2I.TRUNC.NTZ R54, R54 ;  /* 0x0000003600367305 */ /* 0x000f62000020f100 */
[----:B------:R-:W1:Y:S01]  /*334d0*/  LDCU.U8 UR10, c[0x3][0x437] ;  /* 0x00c086e0ff0a77ac */ /* 0x000e620008000000 */
[----:B0-----:R-:W-:-:S05]  /*334e0*/  IMAD.IADD R56, R10, 0x1, R47 ;  /* 0x000000010a387824 */ /* 0x001fca00078e022f */
[----:B------:R-:W-:Y:S02]  /*334f0*/  ISETP.GE.AND P0, PT, R56, RZ, PT ;  /* 0x000000ff3800720c */ /* 0x000fe40003f06270 */
[----:B------:R-:W-:Y:S01]  /*33500*/  VIMNMX R56, PT, PT, R11, R56, PT ;  /* 0x000000380b387248 */ /* 0x000fe20003fe0100 */
[----:B-----5:R-:W-:-:S03]  /*33510*/  IMAD.IADD R45, R7, 0x1, R54 ;  /* 0x00000001072d7824 */ /* 0x020fc600078e0236 */
[----:B------:R-:W-:Y:S02]  /*33520*/  SEL R56, R56, RZ, P0 ;  /* 0x000000ff38387207 */ /* 0x000fe40000000000 */
[----:B------:R-:W-:Y:S02]  /*33530*/  ISETP.GE.AND P0, PT, R45, RZ, PT ;  /* 0x000000ff2d00720c */ /* 0x000fe40003f06270 */
[----:B------:R-:W-:Y:S01]  /*33540*/  VIMNMX R45, PT, PT, R12, R45, PT ;  /* 0x0000002d0c2d7248 */ /* 0x000fe20003fe0100 */
[----:B-1----:R-:W0:Y:S03]  /*33550*/  I2F.S8 R47, UR10 ;  /* 0x0000000a002f7d06 */ /* 0x002e260008001400 */
[----:B------:R-:W-:-:S05]  /*33560*/  SEL R45, R45, RZ, P0 ;  /* 0x000000ff2d2d7207 */ /* 0x000fca0000000000 */
[----:B------:R-:W-:Y:S02]  /*33570*/  IMAD R56, R56, UR8, R45 ;  /* 0x0000000838387c24 */ /* 0x000fe4000f8e022d */
[----:B----4-:R-:W1:Y:S01]  /*33580*/  I2F.S8 R45, UR9 ;  /* 0x00000009002d7d06 */ /* 0x010e620008001400 */
[----:B------:R-:W-:Y:S01]  /*33590*/  LOP3.LUT P2, RZ, R37, 0x4000000, RZ, 0xc0, !PT ;  /* 0x0400000025ff7812 */ /* 0x000fe2000784c0ff */
[----:B------:R-:W-:Y:S02]  /*335a0*/  @!P5 VIADD R3, R3, 0x4000 ;  /* 0x000040000303d836 */ /* 0x000fe40000000000 */
[CC--:B0-----:R-:W-:Y:S01]  /*335b0*/  FMUL R52, R0.reuse, R47.reuse ;  /* 0x0000002f00347220 */ /* 0x0c1fe20000400000 */
[----:B------:R-:W-:Y:S01]  /*335c0*/  FMUL R47, R13, R47 ;  /* 0x0000002f0d2f7220 */ /* 0x000fe20000400000 */
[C---:B------:R-:W-:Y:S02]  /*335d0*/  LOP3.LUT P6, RZ, R37.reuse, 0x1000000, RZ, 0xc0, !PT ;  /* 0x0100000025ff7812 */ /* 0x040fe400078cc0ff */
[----:B------:R-:W-:Y:S01]  /*335e0*/  LOP3.LUT P3, RZ, R37, 0x8, RZ, 0xc0, !PT ;  /* 0x0000000825ff7812 */ /* 0x000fe2000786c0ff */
[----:B------:R-:W0:Y:S01]  /*335f0*/  LDCU.U8 UR10, c[0x3][0x439] ;  /* 0x00c08720ff0a77ac */ /* 0x000e220008000000 */
[----:B------:R-:W4:Y:S01]  /*33600*/  LDCU.U8 UR9, c[0x3][0x438] ;  /* 0x00c08700ff0977ac */ /* 0x000f220008000000 */
        /* <DEDUP_REMOVED lines=12> */
[----:B------:R-:W-:Y:S02]  /*336d0*/  VIMNMX R49, PT, PT, R12, R49, PT ;  /* 0x000000310c317248 */ /* 0x000fe40003fe0100 */
[----:B------:R-:W-:Y:S02]  /*336e0*/  LOP3.LUT P5, RZ, R37, 0x40, RZ, 0xc0, !PT ;  /* 0x0000004025ff7812 */ /* 0x000fe400078ac0ff */
[----:B------:R-:W-:Y:S02]  /*336f0*/  SEL R49, R49, RZ, P0 ;  /* 0x000000ff31317207 */ /* 0x000fe40000000000 */
[----:B------:R-:W-:-:S02]  /*33700*/  LOP3.LUT P0, RZ, R34, 0x2, RZ, 0xc0, !PT ;  /* 0x0000000222ff7812 */ /* 0x000fc4000780c0ff */
[----:B------:R-:W-:Y:S02]  /*33710*/  P2R R57, PR, RZ, 0x20 ;  /* 0x00000020ff397803 */ /* 0x000fe40000000000 */
[----:B------:R-:W-:Y:S01]  /*33720*/  LOP3.LUT P5, RZ, R34, 0x1000000, RZ, 0xc0, !PT ;  /* 0x0100000022ff7812 */ /* 0x000fe200078ac0ff */
[----:B------:R-:W-:-:S03]  /*33730*/  @!P2 VIADD R4, R4, 0x8000 ;  /* 0x000080000404a836 */ /* 0x000fc60000000000 */
[----:B------:R-:W-:Y:S01]  /*33740*/  P2R R55, PR, RZ, 0x20 ;  /* 0x00000020ff377803 */ /* 0x000fe20000000000 */
[----:B------:R-:W-:Y:S01]  /*33750*/  @!P6 VIADD R4, R4, 0x10000 ;  /* 0x000100000404e836 */ /* 0x000fe20000000000 */
[----:B------:R-:W-:Y:S01]  /*33760*/  LOP3.LUT P5, RZ, R37, 0x8000, RZ, 0xc0, !PT ;  /* 0x0000800025ff7812 */ /* 0x000fe200078ac0ff */
[----:B------:R-:W-:Y:S02]  /*33770*/  IMAD R49, R54, UR8, R49 ;  /* 0x0000000836317c24 */ /* 0x000fe4000f8e0231 */
[----:B------:R-:W-:Y:S01]  /*33780*/  @!P0 VIADD R4, R4, 0x20000 ;  /* 0x0002000004048836 */ /* 0x000fe20000000000 */
[----:B------:R-:W-:Y:S01]  /*33790*/  IADD3 R52, P0, PT, R56, UR4, RZ ;  /* 0x0000000438347c10 */ /* 0x000fe2000ff1e0ff */
[----:B------:R-:W-:-:S03]  /*337a0*/  @!P3 VIADD R3, R3, 0x8000 ;  /* 0x000080000303b836 */ /* 0x000fc60000000000 */
[----:B------:R-:W-:Y:S02]  /*337b0*/  LEA.HI.X.SX32 R53, R56, UR5, 0x1, P0 ;  /* 0x0000000538357c11 */ /* 0x000fe400080f0eff */
[----:B------:R-:W-:-:S03]  /*337c0*/  IADD3 R54, P0, PT, R49, UR4, RZ ;  /* 0x0000000431367c10 */ /* 0x000fc6000ff1e0ff */
[----:B------:R-:W-:Y:S01]  /*337d0*/  @!P5 VIADD R3, R3, 0x10000 ;  /* 0x000100000303d836 */ /* 0x000fe20000000000 */
[----:B------:R-:W-:Y:S01]  /*337e0*/  ISETP.NE.AND P5, PT, R55, RZ, PT ;  /* 0x000000ff3700720c */ /* 0x000fe20003fa5270 */
[----:B------:R-:W5:Y:S01]  /*337f0*/  LDG.E.U8 R52, desc[UR6][R52.64] ;  /* 0x0000000634347981 */ /* 0x000f62000c1e1100 */
[----:B------:R-:W-:-:S06]  /*33800*/  LEA.HI.X.SX32 R55, R49, UR5, 0x1, P0 ;  /* 0x0000000531377c11 */ /* 0x000fcc00080f0eff */
[----:B------:R1:W5:Y:S01]  /*33810*/  LDG.E.U8 R55, desc[UR6][R54.64] ;  /* 0x0000000636377981 */ /* 0x000362000c1e1100 */
[----:B0-----:R-:W0:Y:S01]  /*33820*/  I2F.S8 R45, UR10 ;  /* 0x0000000a002d7d06 */ /* 0x001e220008001400 */
[----:B------:R-:W-:Y:S01]  /*33830*/  LOP3.LUT R36, R36, 0xfffffffb, RZ, 0xc0, !PT ;  /* 0xfffffffb24247812 */ /* 0x000fe200078ec0ff */
[----:B------:R-:W2:Y:S01]  /*33840*/  LDCU.U8 UR10, c[0x3][0x43b] ;  /* 0x00c08760ff0a77ac */ /* 0x000ea20008000000 */
[----:B---3--:R-:W-:-:S05]  /*33850*/  ISETP.GE.U32.AND P0, PT, R9, R48, PT ;  /* 0x000000300900720c */ /* 0x008fca0003f06070 */
[----:B----4-:R-:W3:Y:S01]  /*33860*/  I2F.S8 R9, UR9 ;  /* 0x0000000900097d06 */ /* 0x010ee20008001400 */
[-C--:B0-----:R-:W-:Y:S01]  /*33870*/  FMUL R48, R0, R45.reuse ;  /* 0x0000002d00307220 */ /* 0x081fe20000400000 */
[----:B------:R-:W-:-:S04]  /*33880*/  FMUL R45, R13, R45 ;  /* 0x0000002d0d2d7220 */ /* 0x000fc80000400000 */
[-C--:B---3--:R-:W-:Y:S01]  /*33890*/  FFMA R45, R0, R9.reuse, R45 ;  /* 0x00000009002d7223 */ /* 0x088fe2000000002d */
[----:B------:R-:W-:-:S03]  /*338a0*/  FFMA R48, R13, R9, -R48 ;  /* 0x000000090d307223 */ /* 0x000fc60000000830 */
[----:B------:R-:W-:Y:S01]  /*338b0*/  FADD R45, R45, 0.5 ;  /* 0x3f0000002d2d7421 */ /* 0x000fe20000000000 */
[----:B------:R-:W-:-:S05]  /*338c0*/  FADD R48, R48, 0.5 ;  /* 0x3f00000030307421 */ /* 0x000fca0000000000 */
[----:B------:R-:W1:Y:S08]  /*338d0*/  F2I.TRUNC.NTZ R45, R45 ;  /* 0x0000002d002d7305 */ /* 0x000e70000020f100 */
[----:B------:R-:W0:Y:S01]  /*338e0*/  F2I.TRUNC.NTZ R48, R48 ;  /* 0x0000003000307305 */ /* 0x000e22000020f100 */
[----:B------:R-:W-:Y:S01]  /*338f0*/  @P0 LOP3.LUT R36, R36, 0x4, RZ, 0xfc, !PT ;  /* 0x0000000424240812 */ /* 0x000fe200078efcff */
[----:B------:R-:W3:Y:S01]  /*33900*/  LDCU.U8 UR9, c[0x3][0x43a] ;  /* 0x00c08740ff0977ac */ /* 0x000ee20008000000 */
[----:B-1----:R-:W-:-:S05]  /*33910*/  IMAD.IADD R54, R10, 0x1, R45 ;  /* 0x000000010a367824 */ /* 0x002fca00078e022d */
[----:B------:R-:W-:Y:S02]  /*33920*/  ISETP.GE.AND P0, PT, R54, RZ, PT ;  /* 0x000000ff3600720c */ /* 0x000fe40003f06270 */
[----:B------:R-:W-:Y:S01]  /*33930*/  VIMNMX R54, PT, PT, R11, R54, PT ;  /* 0x000000360b367248 */ /* 0x000fe20003fe0100 */
[----:B0-----:R-:W-:-:S03]  /*33940*/  IMAD.IADD R9, R7, 0x1, R48 ;  /* 0x0000000107097824 */ /* 0x001fc600078e0230 */
[----:B------:R-:W-:Y:S02]  /*33950*/  SEL R54, R54, RZ, P0 ;  /* 0x000000ff36367207 */ /* 0x000fe40000000000 */
[----:B------:R-:W-:Y:S02]  /*33960*/  ISETP.GE.AND P0, PT, R9, RZ, PT ;  /* 0x000000ff0900720c */ /* 0x000fe40003f06270 */
[----:B------:R-:W-:-:S04]  /*33970*/  VIMNMX R9, PT, PT, R12, R9, PT ;  /* 0x000000090c097248 */ /* 0x000fc80003fe0100 */
[----:B------:R-:W-:Y:S02]  /*33980*/  SEL R47, R9, RZ, P0 ;  /* 0x000000ff092f7207 */ /* 0x000fe40000000000 */
[----:B--2---:R-:W-:Y:S02]  /*33990*/  ISETP.GE.U32.AND P0, PT, R41, R50, PT ;  /* 0x000000322900720c */ /* 0x004fe40003f06070 */
[----:B------:R-:W0:Y:S08]  /*339a0*/  I2F.S8 R41, UR10 ;  /* 0x0000000a00297d06 */ /* 0x000e300008001400 */
[----:B---3--:R-:W1:Y:S01]  /*339b0*/  I2F.S8 R9, UR9 ;  /* 0x0000000900097d06 */ /* 0x008e620008001400 */
        /* <DEDUP_REMOVED lines=11> */
[----:B0-----:R-:W-:-:S06]  /*33a70*/  IMAD.IADD R48, R10, 0x1, R41 ;  /* 0x000000010a307824 */ /* 0x001fcc00078e0229 */
[----:B--2---:R-:W0:Y:S01]  /*33a80*/  I2F.S8 R45, UR10 ;  /* 0x0000000a002d7d06 */ /* 0x004e220008001400 */
[----:B------:R-:W-:Y:S02]  /*33a90*/  @P0 LOP3.LUT R36, R36, 0x2, RZ, 0xfc, !PT ;  /* 0x0000000224240812 */ /* 0x000fe400078efcff */
[----:B------:R-:W-:Y:S02]  /*33aa0*/  ISETP.GE.AND P0, PT, R48, RZ, PT ;  /* 0x000000ff3000720c */ /* 0x000fe40003f06270 */
[----:B------:R-:W-:Y:S01]  /*33ab0*/  VIMNMX R48, PT, PT, R11, R48, PT ;  /* 0x000000300b307248 */ /* 0x000fe20003fe0100 */
[----:B-1----:R-:W-:Y:S02]  /*33ac0*/  IMAD.IADD R9, R7, 0x1, R50 ;  /* 0x0000000107097824 */ /* 0x002fe400078e0232 */
[----:B---3--:R-:W1:Y:S01]  /*33ad0*/  I2F.S8 R41, UR9 ;  /* 0x0000000900297d06 */ /* 0x008e620008001400 */
[----:B------:R-:W-:Y:S02]  /*33ae0*/  SEL R48, R48, RZ, P0 ;  /* 0x000000ff30307207 */ /* 0x000fe40000000000 */
[----:B------:R-:W-:-:S02]  /*33af0*/  ISETP.GE.AND P0, PT, R9, RZ, PT ;  /* 0x000000ff0900720c */ /* 0x000fc40003f06270 */
[----:B------:R-:W-:-:S04]  /*33b00*/  VIMNMX R9, PT, PT, R12, R9, PT ;  /* 0x000000090c097248 */ /* 0x000fc80003fe0100 */
[----:B------:R-:W-:Y:S01]  /*33b10*/  SEL R9, R9, RZ, P0 ;  /* 0x000000ff09097207 */ /* 0x000fe20000000000 */
[----:B------:R-:W2:Y:S01]  /*33b20*/  LDCU.U8 UR10, c[0x3][0x43f] ;  /* 0x00c087e0ff0a77ac */ /* 0x000ea20008000000 */
[----:B------:R-:W-:Y:S01]  /*33b30*/  LOP3.LUT R36, R36, 0xfffffffe, RZ, 0xc0, !PT ;  /* 0xfffffffe24247812 */ /* 0x000fe200078ec0ff */
[----:B------:R-:W3:Y:S01]  /*33b40*/  LDCU.U8 UR9, c[0x3][0x43e] ;  /* 0x00c087c0ff0977ac */ /* 0x000ee20008000000 */
[----:B------:R-:W-:Y:S02]  /*33b50*/  IMAD R47, R54, UR8, R47 ;  /* 0x00000008362f7c24 */ /* 0x000fe4000f8e022f */
[----:B------:R-:W-:Y:S01]  /*33b60*/  IMAD R9, R48, UR8, R9 ;  /* 0x0000000830097c24 */ /* 0x000fe2000f8e0209 */
[----:B-----5:R-:W-:Y:S01]  /*33b70*/  ISETP.GE.U32.AND P0, PT, R52, R55, PT ;  /* 0x000000373400720c */ /* 0x020fe20003f06070 */
        /* <DEDUP_REMOVED lines=14> */
[----:B------:R-:W-:Y:S01]  /*33c60*/  ISETP.GE.AND P0, PT, R41, RZ, PT ;  /* 0x000000ff2900720c */ /* 0x000fe20003f06270 */
[----:B--2---:R-:W0:Y:S01]  /*33c70*/  I2F.S8 R45, UR10 ;  /* 0x0000000a002d7d06 */ /* 0x004e220008001400 */
[----:B------:R-:W-:-:S04]  /*33c80*/  VIMNMX R41, PT, PT, R12, R41, PT ;  /* 0x000000290c297248 */ /* 0x000fc80003fe0100 */
[----:B------:R-:W-:-:S03]  /*33c90*/  SEL R56, R41, RZ, P0 ;  /* 0x000000ff29387207 */ /* 0x000fc60000000000 */
[----:B---3--:R-:W1:Y:S01]  /*33ca0*/  I2F.S8 R41, UR9 ;  /* 0x0000000900297d06 */ /* 0x008e620008001400 */
[CC--:B0-----:R-:W-:Y:S01]  /*33cb0*/  FMUL R52, R0.reuse, R45.reuse ;  /* 0x0000002d00347220 */ /* 0x0c1fe20000400000 */
[----:B------:R-:W-:Y:S01]  /*33cc0*/  FMUL R45, R13, R45 ;  /* 0x0000002d0d2d7220 */ /* 0x000fe20000400000 */
[----:B------:R-:W-:Y:S01]  /*33cd0*/  IADD3 R50, P0, PT, R47, UR4, RZ ;  /* 0x000000042f327c10 */ /* 0x000fe2000ff1e0ff */
[----:B------:R-:W0:Y:S01]  /*33ce0*/  LDCU.U8 UR10, c[0x3][0x441] ;  /* 0x00c08820ff0a77ac */ /* 0x000e220008000000 */
[----:B------:R-:W-:Y:S01]  /*33cf0*/  IMAD R53, R53, UR8, R56 ;  /* 0x0000000835357c24 */ /* 0x000fe2000f8e0238 */
[----:B------:R-:W2:Y:S01]  /*33d00*/  LDCU.U8 UR9, c[0x3][0x440] ;  /* 0x00c08800ff0977ac */ /* 0x000ea20008000000 */
[----:B-1----:R-:W-:-:S04]  /*33d10*/  FFMA R45, R0, R41, R45 ;  /* 0x00000029002d7223 */ /* 0x002fc8000000002d */
[----:B------:R-:W-:-:S06]  /*33d20*/  FADD R45, R45, 0.5 ;  /* 0x3f0000002d2d7421 */ /* 0x000fcc0000000000 */
[----:B------:R-:W1:Y:S01]  /*33d30*/  F2I.TRUNC.NTZ R45, R45 ;  /* 0x0000002d002d7305 */ /* 0x000e62000020f100 */
[----:B------:R-:W-:Y:S02]  /*33d40*/  LEA.HI.X.SX32 R51, R47, UR5, 0x1, P0 ;  /* 0x000000052f337c11 */ /* 0x000fe400080f0eff */
[----:B------:R-:W-:-:S04]  /*33d50*/  IADD3 R48, P0, PT, R9, UR4, RZ ;  /* 0x0000000409307c10 */ /* 0x000fc8000ff1e0ff */
[----:B------:R-:W-:Y:S02]  /*33d60*/  LEA.HI.X.SX32 R49, R9, UR5, 0x1, P0 ;  /* 0x0000000509317c11 */ /* 0x000fe400080f0eff */
[----:B------:R1:W3:Y:S01]  /*33d70*/  LDG.E.U8 R9, desc[UR6][R50.64] ;  /* 0x0000000632097981 */ /* 0x0002e2000c1e1100 */
[----:B------:R-:W-:-:S03]  /*33d80*/  FFMA R52, R13, R41, -R52 ;  /* 0x000000290d347223 */ /* 0x000fc60000000834 */
[----:B------:R4:W3:Y:S01]  /*33d90*/  LDG.E.U8 R48, desc[UR6][R48.64] ;  /* 0x0000000630307981 */ /* 0x0008e2000c1e1100 */
[----:B-1----:R-:W-:Y:S02]  /*33da0*/  IMAD.IADD R50, R10, 0x1, R45 ;  /* 0x000000010a327824 */ /* 0x002fe400078e022d */
[----:B------:R-:W-:-:S03]  /*33db0*/  FADD R41, R52, 0.5 ;  /* 0x3f00000034297421 */ /* 0x000fc60000000000 */
[----:B------:R-:W-:Y:S02]  /*33dc0*/  ISETP.GE.AND P0, PT, R50, RZ, PT ;  /* 0x000000ff3200720c */ /* 0x000fe40003f06270 */
[----:B------:R-:W-:-:S04]  /*33dd0*/  VIMNMX R50, PT, PT, R11, R50, PT ;  /* 0x000000320b327248 */ /* 0x000fc80003fe0100 */
[----:B------:R-:W-:Y:S02]  /*33de0*/  SEL R47, R50, RZ, P0 ;  /* 0x000000ff322f7207 */ /* 0x000fe40000000000 */
[----:B------:R-:W4:Y:S02]  /*33df0*/  F2I.TRUNC.NTZ R50, R41 ;  /* 0x0000002900327305 */ /* 0x000f24000020f100 */
        /* <DEDUP_REMOVED lines=8> */
[----:B--2---:R-:W-:Y:S01]  /*33e80*/  I2F.S8 R45, UR9 ;  /* 0x00000009002d7d06 */ /* 0x004fe20008001400 */
[----:B------:R1:W2:Y:S02]  /*33e90*/  LDG.E.U8 R41, desc[UR6][R52.64] ;  /* 0x0000000634297981 */ /* 0x0002a4000c1e1100 */
[----:B------:R-:W-:-:S05]  /*33ea0*/  LEA.HI.X.SX32 R51, R47, UR5, 0x1, P0 ;  /* 0x000000052f337c11 */ /* 0x000fca00080f0eff */
[----:B0-----:R-:W0:Y:S01]  /*33eb0*/  I2F.S8 R47, UR10 ;  /* 0x0000000a002f7d06 */ /* 0x001e220008001400 */
        /* <DEDUP_REMOVED lines=8> */
[----:B------:R-:W4:Y:S01]  /*33f40*/  F2I.TRUNC.NTZ R54, R54 ;  /* 0x0000003600367305 */ /* 0x000f22000020f100 */
[----:B------:R-:W5:Y:S01]  /*33f50*/  LDCU.U8 UR10, c[0x3][0x443] ;  /* 0x00c08860ff0a77ac */ /* 0x000f620008000000 */
[----:B0-----:R-:W-:Y:S01]  /*33f60*/  IMAD.IADD R56, R10, 0x1, R47 ;  /* 0x000000010a387824 */ /* 0x001fe200078e022f */
[----:B------:R-:W0:Y:S04]  /*33f70*/  LDCU.U8 UR9, c[0x3][0x442] ;  /* 0x00c08840ff0977ac */ /* 0x000e280008000000 */
[----:B------:R-:W-:-:S02]  /*33f80*/  ISETP.GE.AND P0, PT, R56, RZ, PT ;  /* 0x000000ff3800720c */ /* 0x000fc40003f06270 */
[----:B------:R-:W-:Y:S01]  /*33f90*/  VIMNMX R56, PT, PT, R11, R56, PT ;  /* 0x000000380b387248 */ /* 0x000fe20003fe0100 */
[----:B----4-:R-:W-:-:S03]  /*33fa0*/  IMAD.IADD R45, R7, 0x1, R54 ;  /* 0x00000001072d7824 */ /* 0x010fc600078e0236 */
[----:B------:R-:W-:Y:S02]  /*33fb0*/  SEL R56, R56, RZ, P0 ;  /* 0x000000ff38387207 */ /* 0x000fe40000000000 */
[----:B------:R-:W-:Y:S02]  /*33fc0*/  ISETP.GE.AND P0, PT, R45, RZ, PT ;  /* 0x000000ff2d00720c */ /* 0x000fe40003f06270 */
[----:B------:R-:W-:Y:S01]  /*33fd0*/  VIMNMX R45, PT, PT, R12, R45, PT ;  /* 0x0000002d0c2d7248 */ /* 0x000fe20003fe0100 */
[----:B-----5:R-:W1:Y:S03]  /*33fe0*/  I2F.S8 R47, UR10 ;  /* 0x0000000a002f7d06 */ /* 0x020e660008001400 */
[----:B------:R-:W-:-:S05]  /*33ff0*/  SEL R45, R45, RZ, P0 ;  /* 0x000000ff2d2d7207 */ /* 0x000fca0000000000 */
[----:B------:R-:W-:Y:S02]  /*34000*/  IMAD R56, R56, UR8, R45 ;  /* 0x0000000838387c24 */ /* 0x000fe4000f8e022d */
[----:B0-----:R-:W0:Y:S01]  /*34010*/  I2F.S8 R45, UR9 ;  /* 0x00000009002d7d06 */ /* 0x001e220008001400 */
[C---:B------:R-:W-:Y:S02]  /*34020*/  LOP3.LUT P1, RZ, R34.reuse, 0x40000, RZ, 0xc0, !PT ;  /* 0x0004000022ff7812 */ /* 0x040fe4000782c0ff */
[----:B------:R-:W-:Y:S02]  /*34030*/  LOP3.LUT P4, RZ, R34, 0x4000, RZ, 0xc0, !PT ;  /* 0x0000400022ff7812 */ /* 0x000fe4000788c0ff */
[----:B------:R-:W-:Y:S01]  /*34040*/  LOP3.LUT P2, RZ, R37, 0x20000000, RZ, 0xc0, !PT ;  /* 0x2000000025ff7812 */ /* 0x000fe2000784c0ff */
[-C--:B-1----:R-:W-:Y:S01]  /*34050*/  FMUL R52, R0, R47.reuse ;  /* 0x0000002f00347220 */ /* 0x082fe20000400000 */
[----:B------:R-:W-:Y:S01]  /*34060*/  FMUL R47, R13, R47 ;  /* 0x0000002f0d2f7220 */ /* 0x000fe20000400000 */
[----:B------:R-:W-:-:S02]  /*34070*/  LOP3.LUT P6, RZ, R37, 0x2000000, RZ, 0xc0, !PT ;  /* 0x0200000025ff7812 */ /* 0x000fc400078cc0ff */
[----:B------:R-:W-:Y:S01]  /*34080*/  LOP3.LUT P3, RZ, R37, 0x4, RZ, 0xc0, !PT ;  /* 0x0000000425ff7812 */ /* 0x000fe2000786c0ff */
[----:B------:R-:W1:Y:S01]  /*34090*/  LDCU.U8 UR10, c[0x3][0x445] ;  /* 0x00c088a0ff0a77ac */ /* 0x000e620008000000 */
[-C--:B0-----:R-:W-:Y:S01]  /*340a0*/  FFMA R47, R0, R45.reuse, R47 ;  /* 0x0000002d002f7223 */ /* 0x081fe2000000002f */
[----:B------:R-:W0:Y:S03]  /*340b0*/  LDCU.U8 UR9, c[0x3][0x444] ;  /* 0x00c08880ff0977ac */ /* 0x000e260008000000 */
[----:B------:R-:W-:Y:S01]  /*340c0*/  FADD R47, R47, 0.5 ;  /* 0x3f0000002f2f7421 */ /* 0x000fe20000000000 */
[----:B------:R-:W-:-:S05]  /*340d0*/  FFMA R52, R13, R45, -R52 ;  /* 0x0000002d0d347223 */ /* 0x000fca0000000834 */
[----:B------:R-:W4:Y:S01]  /*340e0*/  F2I.TRUNC.NTZ R47, R47 ;  /* 0x0000002f002f7305 */ /* 0x000f22000020f100 */
[----:B------:R-:W-:Y:S01]  /*340f0*/  FADD R45, R52, 0.5 ;  /* 0x3f000000342d7421 */ /* 0x000fe20000000000 */
[----:B------:R-:W-:-:S06]  /*34100*/  @!P1 VIADD R2, R2, 0x8000 ;  /* 0x0000800002029836 */ /* 0x000fcc0000000000 */
[----:B------:R-:W5:Y:S01]  /*34110*/  F2I.TRUNC.NTZ R52, R45 ;  /* 0x0000002d00347305 */ /* 0x000f62000020f100 */
[----:B------:R-:W-:-:S04]  /*34120*/  @!P4 VIADD R2, R2, 0x10000 ;  /* 0x000100000202c836 */ /* 0x000fc80000000000 */
[----:B------:R-:W-:Y:S01]  /*34130*/  @!P5 VIADD R2, R2, 0x20000 ;  /* 0x000200000202d836 */ /* 0x000fe20000000000 */
[----:B------:R-:W-:Y:S01]  /*34140*/  ISETP.NE.AND P5, PT, R57, RZ, PT ;  /* 0x000000ff3900720c */ /* 0x000fe20003fa5270 */
[----:B----4-:R-:W-:-:S05]  /*34150*/  IMAD.IADD R54, R10, 0x1, R47 ;  /* 0x000000010a367824 */ /* 0x010fca00078e022f */
[----:B------:R-:W-:Y:S02]  /*34160*/  ISETP.GE.AND P0, PT, R54, RZ, PT ;  /* 0x000000ff3600720c */ /* 0x000fe40003f06270 */
[----:B------:R-:W-:Y:S01]  /*34170*/  VIMNMX R54, PT, PT, R11, R54, PT ;  /* 0x000000360b367248 */ /* 0x000fe20003fe0100 */
[----:B-----5:R-:W-:-:S03]  /*34180*/  IMAD.IADD R49, R7, 0x1, R52 ;  /* 0x0000000107317824 */ /* 0x020fc600078e0234 */
[----:B------:R-:W-:Y:S02]  /*34190*/  SEL R54, R54, RZ, P0 ;  /* 0x000000ff36367207 */ /* 0x000fe40000000000 */
[----:B------:R-:W-:Y:S02]  /*341a0*/  ISETP.GE.AND P0, PT, R49, RZ, PT ;  /* 0x000000ff3100720c */ /* 0x000fe40003f06270 */
[----:B------:R-:W-:Y:S01]  /*341b0*/  VIMNMX R49, PT, PT, R12, R49, PT ;  /* 0x000000310c317248 */ /* 0x000fe20003fe0100 */
[----:B------:R-:W-:Y:S01]  /*341c0*/  @!P5 VIADD R3, R3, 0x20000 ;  /* 0x000200000303d836 */ /* 0x000fe20000000000 */
        /* <DEDUP_REMOVED lines=17> */
[----:B------:R-:W4:Y:S01]  /*342e0*/  LDG.E.U8 R52, desc[UR6][R52.64] ;  /* 0x0000000634347981 */ /* 0x000f22000c1e1100 */
[----:B------:R-:W-:-:S05]  /*342f0*/  LEA.HI.X.SX32 R55, R49, UR5, 0x1, P0 ;  /* 0x0000000531377c11 */ /* 0x000fca00080f0eff */
[----:B------:R5:W4:Y:S01]  /*34300*/  LDG.E.U8 R45, desc[UR6][R54.64] ;  /* 0x00000006362d7981 */ /* 0x000b22000c1e1100 */
[C---:B------:R-:W-:Y:S02]  /*34310*/  LOP3.LUT P1, RZ, R34.reuse, 0x100000, RZ, 0xc0, !PT ;  /* 0x0010000022ff7812 */ /* 0x040fe4000782c0ff */
[----:B------:R-:W-:-:S11]  /*34320*/  LOP3.LUT P4, RZ, R34, 0x8000, RZ, 0xc0, !PT ;  /* 0x0000800022ff7812 */ /* 0x000fd6000788c0ff */
[----:B------:R-:W-:-:S04]  /*34330*/  @!P1 VIADD R2, R2, 0x40000 ;  /* 0x0004000002029836 */ /* 0x000fc80000000000 */
[----:B------:R-:W-:-:S04]  /*34340*/  @!P4 VIADD R2, R2, 0x80000 ;  /* 0x000800000202c836 */ /* 0x000fc80000000000 */
[----:B------:R-:W-:Y:S01]  /*34350*/  @!P5 VIADD R2, R2, 0x100000 ;  /* 0x001000000202d836 */ /* 0x000fe20000000000 */
[----:B------:R-:W-:Y:S01]  /*34360*/  ISETP.NE.AND P5, PT, R57, RZ, PT ;  /* 0x000000ff3900720c */ /* 0x000fe20003fa5270 */
[----:B-1----:R-:W1:-:S12]  /*34370*/  I2F.S8 R47, UR10 ;  /* 0x0000000a002f7d06 */ /* 0x002e580008001400 */
[----:B------:R-:W-:Y:S01]  /*34380*/  @!P5 VIADD R3, R3, 0x100000 ;  /* 0x001000000303d836 */ /* 0x000fe20000000000 */
[----:B------:R-:W-:Y:S02]  /*34390*/  LOP3.LUT P1, RZ, R34, 0x800000, RZ, 0xc0, !PT ;  /* 0x0080000022ff7812 */ /* 0x000fe4000782c0ff */
[----:B---3--:R-:W-:Y:S02]  /*343a0*/  ISETP.GE.U32.AND P5, PT, R9, R48, PT ;  /* 0x000000300900720c */ /* 0x008fe40003fa6070 */
[----:B0-----:R-:W0:Y:S01]  /*343b0*/  I2F.S8 R9, UR9 ;  /* 0x0000000900097d06 */ /* 0x001e220008001400 */
[-C--:B-1----:R-:W-:Y:S01]  /*343c0*/  FMUL R48, R0, R47.reuse ;  /* 0x0000002f00307220 */ /* 0x082fe20000400000 */
[----:B------:R-:W-:-:S04]  /*343d0*/  FMUL R47, R13, R47 ;  /* 0x0000002f0d2f7220 */ /* 0x000fc80000400000 */
[-C--:B0-----:R-:W-:Y:S01]  /*343e0*/  FFMA R47, R0, R9.reuse, R47 ;  /* 0x00000009002f7223 */ /* 0x081fe2000000002f */
[----:B------:R-:W-:-:S03]  /*343f0*/  FFMA R48, R13, R9, -R48 ;  /* 0x000000090d307223 */ /* 0x000fc60000000830 */
[----:B------:R-:W-:Y:S01]  /*34400*/  FADD R47, R47, 0.5 ;  /* 0x3f0000002f2f7421 */ /* 0x000fe20000000000 */
[----:B------:R-:W-:-:S05]  /*34410*/  FADD R48, R48, 0.5 ;  /* 0x3f00000030307421 */ /* 0x000fca0000000000 */
[----:B------:R-:W5:Y:S01]  /*34420*/  F2I.TRUNC.NTZ R47, R47 ;  /* 0x0000002f002f7305 */ /* 0x000f62000020f100 */
[----:B------:R-:W0:Y:S07]  /*34430*/  LDCU.U8 UR10, c[0x3][0x447] ;  /* 0x00c088e0ff0a77ac */ /* 0x000e2e0008000000 */
[----:B------:R-:W1:Y:S01]  /*34440*/  F2I.TRUNC.NTZ R48, R48 ;  /* 0x0000003000307305 */ /* 0x000e62000020f100 */
[----:B------:R-:W-:Y:S01]  /*34450*/  LOP3.LUT P4, RZ, R34, 0x20000, RZ, 0xc0, !PT ;  /* 0x0002000022ff7812 */ /* 0x000fe2000788c0ff */
[----:B------:R-:W3:Y:S01]  /*34460*/  LDCU.U8 UR9, c[0x3][0x446] ;  /* 0x00c088c0ff0977ac */ /* 0x000ee20008000000 */
[----:B-----5:R-:W-:-:S02]  /*34470*/  IMAD.IADD R54, R10, 0x1, R47 ;  /* 0x000000010a367824 */ /* 0x020fc400078e022f */
[----:B------:R-:W-:-:S03]  /*34480*/  @!P1 VIADD R2, R2, 0x200000 ;  /* 0x0020000002029836 */ /* 0x000fc60000000000 */
[----:B------:R-:W-:Y:S02]  /*34490*/  ISETP.GE.AND P0, PT, R54, RZ, PT ;  /* 0x000000ff3600720c */ /* 0x000fe40003f06270 */
[----:B------:R-:W-:Y:S01]  /*344a0*/  VIMNMX R54, PT, PT, R11, R54, PT ;  /* 0x000000360b367248 */ /* 0x000fe20003fe0100 */
[----:B-1----:R-:W-:-:S03]  /*344b0*/  IMAD.IADD R9, R7, 0x1, R48 ;  /* 0x0000000107097824 */ /* 0x002fc600078e0230 */
[----:B------:R-:W-:Y:S01]  /*344c0*/  @!P4 VIADD R2, R2, 0x400000 ;  /* 0x004000000202c836 */ /* 0x000fe20000000000 */
[----:B------:R-:W-:Y:S02]  /*344d0*/  SEL R54, R54, RZ, P0 ;  /* 0x000000ff36367207 */ /* 0x000fe40000000000 */
[----:B------:R-:W-:Y:S02]  /*344e0*/  ISETP.GE.AND P0, PT, R9, RZ, PT ;  /* 0x000000ff0900720c */ /* 0x000fe40003f06270 */
[----:B------:R-:W-:Y:S02]  /*344f0*/  VIMNMX R9, PT, PT, R12, R9, PT ;  /* 0x000000090c097248 */ /* 0x000fe40003fe0100 */
[----:B--2---:R-:W-:Y:S02]  /*34500*/  ISETP.GE.U32.AND P4, PT, R41, R50, PT ;  /* 0x000000322900720c */ /* 0x004fe40003f86070 */
[----:B0-----:R-:W0:Y:S01]  /*34510*/  I2F.S8 R41, UR10 ;  /* 0x0000000a00297d06 */ /* 0x001e220008001400 */
[----:B------:R-:W-:-:S07]  /*34520*/  SEL R49, R9, RZ, P0 ;  /* 0x000000ff09317207 */ /* 0x000fce0000000000 */
        /* <DEDUP_REMOVED lines=19> */
[----:B--2---:R-:W0:Y:S08]  /*34660*/  I2F.S8 R47, UR10 ;  /* 0x0000000a002f7d06 */ /* 0x004e300008001400 */
[----:B---3--:R-:W1:Y:S01]  /*34670*/  I2F.S8 R41, UR9 ;  /* 0x0000000900297d06 */ /* 0x008e620008001400 */
[-C--:B0-----:R-:W-:Y:S01]  /*34680*/  FMUL R48, R0, R47.reuse ;  /* 0x0000002f00307220 */ /* 0x081fe20000400000 */
[----:B------:R-:W-:-:S04]  /*34690*/  FMUL R47, R13, R47 ;  /* 0x0000002f0d2f7220 */ /* 0x000fc80000400000 */
[----:B-1----:R-:W-:-:S04]  /*346a0*/  FFMA R47, R0, R41, R47 ;  /* 0x00000029002f7223 */ /* 0x002fc8000000002f */
[----:B------:R-:W-:Y:S01]  /*346b0*/  FADD R47, R47, 0.5 ;  /* 0x3f0000002f2f7421 */ /* 0x000fe20000000000 */
[----:B------:R-:W-:-:S05]  /*346c0*/  FFMA R48, R13, R41, -R48 ;  /* 0x000000290d307223 */ /* 0x000fca0000000830 */
[----:B------:R-:W0:Y:S01]  /*346d0*/  F2I.TRUNC.NTZ R47, R47 ;  /* 0x0000002f002f7305 */ /* 0x000e22000020f100 */
[----:B------:R-:W-:Y:S01]  /*346e0*/  FADD R41, R48, 0.5 ;  /* 0x3f00000030297421 */ /* 0x000fe20000000000 */
[----:B------:R-:W-:-:S06]  /*346f0*/  LOP3.LUT P3, RZ, R37, 0x20, RZ, 0xc0, !PT ;  /* 0x0000002025ff7812 */ /* 0x000fcc000786c0ff */
[----:B------:R-:W1:Y:S01]  /*34700*/  F2I.TRUNC.NTZ R48, R41 ;  /* 0x0000002900307305 */ /* 0x000e62000020f100 */
[----:B------:R-:W2:Y:S01]  /*34710*/  LDCU.U8 UR10, c[0x3][0x44b] ;  /* 0x00c08960ff0a77ac */ /* 0x000ea20008000000 */
[----:B0-----:R-:W-:Y:S01]  /*34720*/  IMAD.IADD R50, R10, 0x1, R47 ;  /* 0x000000010a327824 */ /* 0x001fe200078e022f */
[----:B------:R-:W0:Y:S04]  /*34730*/  LDCU.U8 UR9, c[0x3][0x44a] ;  /* 0x00c08940ff0977ac */ /* 0x000e280008000000 */
[----:B------:R-:W-:Y:S01]  /*34740*/  @!P3 VIADD R3, R3, 0x200000 ;  /* 0x002000000303b836 */ /* 0x000fe20000000000 */
[----:B------:R-:W-:Y:S02]  /*34750*/  ISETP.GE.AND P0, PT, R50, RZ, PT ;  /* 0x000000ff3200720c */ /* 0x000fe40003f06270 */
[----:B------:R-:W-:-:S04]  /*34760*/  VIMNMX R50, PT, PT, R11, R50, PT ;  /* 0x000000320b327248 */ /* 0x000fc80003fe0100 */
[----:B------:R-:W-:Y:S01]  /*34770*/  SEL R53, R50, RZ, P0 ;  /* 0x000000ff32357207 */ /* 0x000fe20000000000 */
[----:B0-----:R-:W-:Y:S01]  /*34780*/  I2F.S8 R41, UR9 ;  /* 0x0000000900297d06 */ /* 0x001fe20008001400 */
[----:B------:R-:W-:Y:S01]  /*34790*/  IMAD R49, R54, UR8, R49 ;  /* 0x0000000836317c24 */ /* 0x000fe2000f8e0231 */
[----:B------:R-:W0:Y:S01]  /*347a0*/  LDCU.U8 UR9, c[0x3][0x44c] ;  /* 0x00c08980ff0977ac */ /* 0x000e220008000000 */
[----:B----4-:R-:W-:Y:S01]  /*347b0*/  ISETP.GE.U32.AND P3, PT, R52, R45, PT ;  /* 0x0000002d3400720c */ /* 0x010fe20003f66070 */
[----:B-1----:R-:W-:-:S05]  /*347c0*/  IMAD.IADD R45, R7, 0x1, R48 ;  /* 0x00000001072d7824 */ /* 0x002fca00078e0230 */
[----:B------:R-:W-:Y:S02]  /*347d0*/  ISETP.GE.AND P0, PT, R45, RZ, PT ;  /* 0x000000ff2d00720c */ /* 0x000fe40003f06270 */
[----:B------:R-:W-:-:S04]  /*347e0*/  VIMNMX R45, PT, PT, R12, R45, PT ;  /* 0x0000002d0c2d7248 */ /* 0x000fc80003fe0100 */
[----:B------:R-:W-:Y:S02]  /*347f0*/  SEL R62, R45, RZ, P0 ;  /* 0x000000ff2d3e7207 */ /* 0x000fe40000000000 */
[----:B--2---:R-:W1:Y:S02]  /*34800*/  I2F.S8 R45, UR10 ;  /* 0x0000000a002d7d06 */ /* 0x004e640008001400 */
[-C--:B-1----:R-:W-:Y:S01]  /*34810*/  FMUL R52, R0, R45.reuse ;  /* 0x0000002d00347220 */ /* 0x082fe20000400000 */
[----:B------:R-:W-:-:S04]  /*34820*/  FMUL R45, R13, R45 ;  /* 0x0000002d0d2d7220 */ /* 0x000fc80000400000 */
[----:B------:R-:W-:-:S04]  /*34830*/  FFMA R45, R0, R41, R45 ;  /* 0x00000029002d7223 */ /* 0x000fc8000000002d */
[----:B------:R-:W-:Y:S01]  /*34840*/  FADD R45, R45, 0.5 ;  /* 0x3f0000002d2d7421 */ /* 0x000fe20000000000 */
[----:B------:R-:W-:Y:S01]  /*34850*/  IADD3 R48, P0, PT, R49, UR4, RZ ;  /* 0x0000000431307c10 */ /* 0x000fe2000ff1e0ff */
[----:B------:R-:W-:-:S04]  /*34860*/  IMAD R9, R9, UR8, R60 ;  /* 0x0000000809097c24 */ /* 0x000fc8000f8e023c */
[----:B------:R-:W1:Y:S01]  /*34870*/  F2I.TRUNC.NTZ R45, R45 ;  /* 0x0000002d002d7305 */ /* 0x000e62000020f100 */
[----:B------:R-:W-:Y:S02]  /*34880*/  LEA.HI.X.SX32 R49, R49, UR5, 0x1, P0 ;  /* 0x0000000531317c11 */ /* 0x000fe400080f0eff */
[----:B------:R-:W-:-:S04]  /*34890*/  IADD3 R50, P0, PT, R9, UR4, RZ ;  /* 0x0000000409327c10 */ /* 0x000fc8000ff1e0ff */
[----:B------:R-:W-:Y:S02]  /*348a0*/  LEA.HI.X.SX32 R51, R9, UR5, 0x1, P0 ;  /* 0x0000000509337c11 */ /* 0x000fe400080f0eff */
[----:B------:R1:W2:Y:S01]  /*348b0*/  LDG.E.U8 R9, desc[UR6][R48.64] ;  /* 0x0000000630097981 */ /* 0x0002a2000c1e1100 */
[----:B------:R-:W-:-:S03]  /*348c0*/  FFMA R52, R13, R41, -R52 ;  /* 0x000000290d347223 */ /* 0x000fc60000000834 */
[----:B------:R-:W2:Y:S01]  /*348d0*/  LDG.E.U8 R50, desc[UR6][R50.64] ;  /* 0x0000000632327981 */ /* 0x000ea2000c1e1100 */
[----:B-1----:R-:W-:Y:S02]  /*348e0*/  IMAD.IADD R48, R10, 0x1, R45 ;  /* 0x000000010a307824 */ /* 0x002fe400078e022d */
[----:B------:R-:W-:-:S03]  /*348f0*/  FADD R41, R52, 0.5 ;  /* 0x3f00000034297421 */ /* 0x000fc60000000000 */
[----:B------:R-:W-:Y:S02]  /*34900*/  ISETP.GE.AND P0, PT, R48, RZ, PT ;  /* 0x000000ff3000720c */ /* 0x000fe40003f06270 */
[----:B------:R-:W-:-:S04]  /*34910*/  VIMNMX R48, PT, PT, R11, R48, PT ;  /* 0x000000300b307248 */ /* 0x000fc80003fe0100 */
[----:B------:R-:W-:Y:S02]  /*34920*/  SEL R47, R48, RZ, P0 ;  /* 0x000000ff302f7207 */ /* 0x000fe40000000000 */
[----:B------:R-:W1:Y:S01]  /*34930*/  F2I.TRUNC.NTZ R48, R41 ;  /* 0x0000002900307305 */ /* 0x000e62000020f100 */
[----:B------:R-:W3:Y:S01]  /*34940*/  LDCU.U8 UR10, c[0x3][0x44d] ;  /* 0x00c089a0ff0a77ac */ /* 0x000ee20008000000 */
[----:B------:R-:W-:Y:S02]  /*34950*/  IMAD R53, R53, UR8, R62 ;  /* 0x0000000835357c24 */ /* 0x000fe4000f8e023e */
[----:B-1----:R-:W-:-:S05]  /*34960*/  IMAD.IADD R49, R7, 0x1, R48 ;  /* 0x0000000107317824 */ /* 0x002fca00078e0230 */
        /* <DEDUP_REMOVED lines=8> */
[----:B------:R-:W4:Y:S02]  /*349f0*/  LDG.E.U8 R48, desc[UR6][R48.64] ;  /* 0x0000000630307981 */ /* 0x000f24000c1e1100 */
[----:B------:R-:W-:-:S05]  /*34a00*/  LEA.HI.X.SX32 R53, R47, UR5, 0x1, P0 ;  /* 0x000000052f357c11 */ /* 0x000fca00080f0eff */
[----:B---3--:R-:W0:Y:S01]  /*34a10*/  I2F.S8 R47, UR10 ;  /* 0x0000000a002f7d06 */ /* 0x008e220008001400 */
[----:B------:R1:W4:Y:S01]  /*34a20*/  LDG.E.U8 R41, desc[UR6][R52.64] ;  /* 0x0000000634297981 */ /* 0x000322000c1e1100 */
[-C--:B0-----:R-:W-:Y:S01]  /*34a30*/  FMUL R54, R0, R47.reuse ;  /* 0x0000002f00367220 */ /* 0x081fe20000400000 */
[----:B------:R-:W-:-:S04]  /*34a40*/  FMUL R47, R13, R47 ;  /* 0x0000002f0d2f7220 */ /* 0x000fc80000400000 */
[-C--:B------:R-:W-:Y:S01]  /*34a50*/  FFMA R47, R0, R45.reuse, R47 ;  /* 0x0000002d002f7223 */ /* 0x080fe2000000002f */
[----:B------:R-:W-:-:S03]  /*34a60*/  FFMA R54, R13, R45, -R54 ;  /* 0x0000002d0d367223 */ /* 0x000fc60000000836 */
[----:B------:R-:W-:Y:S01]  /*34a70*/  FADD R47, R47, 0.5 ;  /* 0x3f0000002f2f7421 */ /* 0x000fe20000000000 */
[----:B------:R-:W-:-:S05]  /*34a80*/  FADD R54, R54, 0.5 ;  /* 0x3f00000036367421 */ /* 0x000fca0000000000 */
[----:B------:R-:W0:Y:S08]  /*34a90*/  F2I.TRUNC.NTZ R47, R47 ;  /* 0x0000002f002f7305 */ /* 0x000e30000020f100 */
[----:B------:R-:W3:Y:S01]  /*34aa0*/  F2I.TRUNC.NTZ R54, R54 ;  /* 0x0000003600367305 */ /* 0x000ee2000020f100 */
[----:B------:R-:W5:Y:S01]  /*34ab0*/  LDCU.U8 UR10, c[0x3][0x44f] ;  /* 0x00c089e0ff0a77ac */ /* 0x000f620008000000 */
[----:B0-----:R-:W-:Y:S01]  /*34ac0*/  IMAD.IADD R60, R10, 0x1, R47 ;  /* 0x000000010a3c7824 */ /* 0x001fe200078e022f */
[----:B------:R-:W0:Y:S04]  /*34ad0*/  LDCU.U8 UR9, c[0x3][0x44e] ;  /* 0x00c089c0ff0977ac */ /* 0x000e280008000000 */
[----:B------:R-:W-:-:S02]  /*34ae0*/  ISETP.GE.AND P0, PT, R60, RZ, PT ;  /* 0x000000ff3c00720c */ /* 0x000fc40003f06270 */
[----:B------:R-:W-:Y:S01]  /*34af0*/  VIMNMX R60, PT, PT, R11, R60, PT ;  /* 0x0000003c0b3c7248 */ /* 0x000fe20003fe0100 */
[----:B---3--:R-:W-:-:S03]  /*34b00*/  IMAD.IADD R45, R7, 0x1, R54 ;  /* 0x00000001072d7824 */ /* 0x008fc600078e0236 */
        /* <DEDUP_REMOVED lines=10> */
[CC--:B-1----:R-:W-:Y:S01]  /*34bb0*/  FMUL R52, R0.reuse, R47.reuse ;  /* 0x0000002f00347220 */ /* 0x0c2fe20000400000 */
[----:B------:R-:W-:Y:S01]  /*34bc0*/  FMUL R47, R13, R47 ;  /* 0x0000002f0d2f7220 */ /* 0x000fe20000400000 */
[----:B------:R-:W1:Y:S01]  /*34bd0*/  LDCU.U8 UR10, c[0x3][0x451] ;  /* 0x00c08a20ff0a77ac */ /* 0x000e620008000000 */
[----:B------:R-:W-:Y:S01]  /*34be0*/  P2R R57, PR, RZ, 0x10 ;  /* 0x00000010ff397803 */ /* 0x000fe20000000000 */
[----:B------:R-:W3:Y:S01]  /*34bf0*/  LDCU.U8 UR9, c[0x3][0x450] ;  /* 0x00c08a00ff0977ac */ /* 0x000ee20008000000 */
[----:B0-----:R-:W-:-:S04]  /*34c00*/  FFMA R47, R0, R45, R47 ;  /* 0x0000002d002f7223 */ /* 0x001fc8000000002f */
[----:B------:R-:W-:Y:S01]  /*34c10*/  FADD R47, R47, 0.5 ;  /* 0x3f0000002f2f7421 */ /* 0x000fe20000000000 */
[----:B------:R-:W-:-:S05]  /*34c20*/  FFMA R52, R13, R45, -R52 ;  /* 0x0000002d0d347223 */ /* 0x000fca0000000834 */
[----:B------:R-:W0:Y:S01]  /*34c30*/  F2I.TRUNC.NTZ R47, R47 ;  /* 0x0000002f002f7305 */ /* 0x000e22000020f100 */
[----:B------:R-:W-:-:S07]  /*34c40*/  FADD R45, R52, 0.5 ;  /* 0x3f000000342d7421 */ /* 0x000fce0000000000 */
[----:B------:R-:W5:Y:S01]  /*34c50*/  F2I.TRUNC.NTZ R52, R45 ;  /* 0x0000002d00347305 */ /* 0x000f62000020f100 */
[----:B------:R-:W-:Y:S01]  /*34c60*/  P2R R59, PR, RZ, 0x2 ;  /* 0x00000002ff3b7803 */ /* 0x000fe20000000000 */
[----:B0-----:R-:W-:Y:S01]  /*34c70*/  IMAD.IADD R54, R10, 0x1, R47 ;  /* 0x000000010a367824 */ /* 0x001fe200078e022f */
[----:B------:R-:W-:-:S04]  /*34c80*/  LOP3.LUT P1, RZ, R34, 0x10000000, RZ, 0xc0, !PT ;  /* 0x1000000022ff7812 */ /* 0x000fc8000782c0ff */
[----:B------:R-:W-:Y:S02]  /*34c90*/  ISETP.GE.AND P0, PT, R54, RZ, PT ;  /* 0x000000ff3600720c */ /* 0x000fe40003f06270 */
[----:B------:R-:W-:Y:S01]  /*34ca0*/  VIMNMX R54, PT, PT, R11, R54, PT ;  /* 0x000000360b367248 */ /* 0x000fe20003fe0100 */
[----:B-----5:R-:W-:Y:S01]  /*34cb0*/  IMAD.IADD R49, R7, 0x1, R52 ;  /* 0x0000000107317824 */ /* 0x020fe200078e0234 */
[----:B------:R-:W-:Y:S02]  /*34cc0*/  P2R R58, PR, RZ, 0x2 ;  /* 0x00000002ff3a7803 */ /* 0x000fe40000000000 */
[----:B------:R-:W-:Y:S02]  /*34cd0*/  SEL R54, R54, RZ, P0 ;  /* 0x000000ff36367207 */ /* 0x000fe40000000000 */
[----:B------:R-:W-:Y:S02]  /*34ce0*/  LOP3.LUT P1, RZ, R37, 0x4000, RZ, 0xc0, !PT ;  /* 0x0000400025ff7812 */ /* 0x000fe4000782c0ff */
[----:B------:R-:W-:-:S02]  /*34cf0*/  ISETP.GE.AND P0, PT, R49, RZ, PT ;  /* 0x000000ff3100720c */ /* 0x000fc40003f06270 */
[----:B------:R-:W-:-:S04]  /*34d00*/  VIMNMX R49, PT, PT, R12, R49, PT ;  /* 0x000000310c317248 */ /* 0x000fc80003fe0100 */
[----:B------:R-:W-:Y:S02]  /*34d10*/  SEL R49, R49, RZ, P0 ;  /* 0x000000ff31317207 */ /* 0x000fe40000000000 */
[----:B------:R-:W-:Y:S01]  /*34d20*/  LOP3.LUT P0, RZ, R34, 0x40, RZ, 0xc0, !PT ;  /* 0x0000004022ff7812 */ /* 0x000fe2000780c0ff */
[----:B------:R-:W-:Y:S02]  /*34d30*/  @!P2 VIADD R4, R4, 0x200000 ;  /* 0x002000000404a836 */ /* 0x000fe40000000000 */
[----:B------:R-:W-:Y:S01]  /*34d40*/  @!P1 VIADD R3, R3, 0x400000 ;  /* 0x0040000003039836 */ /* 0x000fe20000000000 */
[----:B------:R-:W-:Y:S01]  /*34d50*/  ISETP.NE.AND P1, PT, R58, RZ, PT ;  /* 0x000000ff3a00720c */ /* 0x000fe20003f25270 */
[----:B------:R-:W-:Y:S02]  /*34d60*/  @!P6 VIADD R4, R4, 0x400000 ;  /* 0x004000000404e836 */ /* 0x000fe40000000000 */
[----:B------:R-:W-:-:S06]  /*34d70*/  IMAD R49, R54, UR8, R49 ;  /* 0x0000000836317c24 */ /* 0x000fcc000f8e0231 */
[----:B------:R-:W-:Y:S01]  /*34d80*/  @!P0 VIADD R4, R4, 0x800000 ;  /* 0x0080000004048836 */ /* 0x000fe20000000000 */
[----:B------:R-:W-:-:S04]  /*34d90*/  IADD3 R52, P0, PT, R60, UR4, RZ ;  /* 0x000000043c347c10 */ /* 0x000fc8000ff1e0ff */
[----:B------:R-:W-:Y:S02]  /*34da0*/  LEA.HI.X.SX32 R53, R60, UR5, 0x1, P0 ;  /* 0x000000053c357c11 */ /* 0x000fe400080f0eff */
[----:B------:R-:W-:Y:S01]  /*34db0*/  IADD3 R58, P0, PT, R49, UR4, RZ ;  /* 0x00000004313a7c10 */ /* 0x000fe2000ff1e0ff */
[----:B------:R-:W-:Y:S01]  /*34dc0*/  @!P1 VIADD R2, R2, 0x800000 ;  /* 0x0080000002029836 */ /* 0x000fe20000000000 */
[----:B------:R-:W-:Y:S02]  /*34dd0*/  ISETP.NE.AND P1, PT, R59, RZ, PT ;  /* 0x000000ff3b00720c */ /* 0x000fe40003f25270 */
[----:B------:R-:W-:Y:S01]  /*34de0*/  LEA.HI.X.SX32 R59, R49, UR5, 0x1, P0 ;  /* 0x00000005313b7c11 */ /* 0x000fe200080f0eff */
[----:B------:R0:W5:Y:S04]  /*34df0*/  LDG.E.U8 R53, desc[UR6][R52.64] ;  /* 0x0000000634357981 */ /* 0x000168000c1e1100 */
[----:B------:R-:W5:Y:S01]  /*34e00*/  LDG.E.U8 R58, desc[UR6][R58.64] ;  /* 0x000000063a3a7981 */ /* 0x000f62000c1e1100 */
[----:B------:R-:W-:-:S02]  /*34e10*/  LOP3.LUT P4, RZ, R34, 0x2000000, RZ, 0xc0, !PT ;  /* 0x0200000022ff7812 */ /* 0x000fc4000788c0ff */
[----:B------:R-:W-:Y:S01]  /*34e20*/  LOP3.LUT P2, RZ, R34, 0x80000, RZ, 0xc0, !PT ;  /* 0x0008000022ff7812 */ /* 0x000fe2000784c0ff */
[----:B-1----:R-:W1:Y:S10]  /*34e30*/  I2F.S8 R45, UR10 ;  /* 0x0000000a002d7d06 */ /* 0x002e740008001400 */
[----:B------:R-:W-:-:S04]  /*34e40*/  @!P4 VIADD R2, R2, 0x1000000 ;  /* 0x010000000202c836 */ /* 0x000fc80000000000 */
[----:B------:R-:W-:Y:S01]  /*34e50*/  @!P2 VIADD R2, R2, 0x2000000 ;  /* 0x020000000202a836 */ /* 0x000fe20000000000 */
[----:B------:R-:W0:Y:S01]  /*34e60*/  LDCU.U8 UR10, c[0x3][0x453] ;  /* 0x00c08a60ff0a77ac */ /* 0x000e220008000000 */
[----:B--2---:R-:W-:Y:S02]  /*34e70*/  ISETP.GE.U32.AND P2, PT, R9, R50, PT ;  /* 0x000000320900720c */ /* 0x004fe40003f46070 */
[----:B---3--:R-:W2:Y:S01]  /*34e80*/  I2F.S8 R9, UR9 ;  /* 0x0000000900097d06 */ /* 0x008ea20008001400 */
[-C--:B-1----:R-:W-:Y:S01]  /*34e90*/  FMUL R50, R0, R45.reuse ;  /* 0x0000002d00327220 */ /* 0x082fe20000400000 */
[----:B------:R-:W-:-:S04]  /*34ea0*/  FMUL R45, R13, R45 ;  /* 0x0000002d0d2d7220 */ /* 0x000fc80000400000 */
[-C--:B--2---:R-:W-:Y:S01]  /*34eb0*/  FFMA R45, R0, R9.reuse, R45 ;  /* 0x00000009002d7223 */ /* 0x084fe2000000002d */
[----:B------:R-:W-:-:S03]  /*34ec0*/  FFMA R50, R13, R9, -R50 ;  /* 0x000000090d327223 */ /* 0x000fc60000000832 */
[----:B------:R-:W-:Y:S01]  /*34ed0*/  FADD R47, R45, 0.5 ;  /* 0x3f0000002d2f7421 */ /* 0x000fe20000000000 */
[----:B------:R-:W-:-:S05]  /*34ee0*/  FADD R9, R50, 0.5 ;  /* 0x3f00000032097421 */ /* 0x000fca0000000000 */
[----:B------:R-:W0:Y:S08]  /*34ef0*/  F2I.TRUNC.NTZ R47, R47 ;  /* 0x0000002f002f7305 */ /* 0x000e30000020f100 */
[----:B------:R-:W1:Y:S01]  /*34f00*/  F2I.TRUNC.NTZ R50, R9 ;  /* 0x0000000900327305 */ /* 0x000e62000020f100 */
[----:B------:R-:W2:Y:S01]  /*34f10*/  LDCU.U8 UR9, c[0x3][0x452] ;  /* 0x00c08a40ff0977ac */ /* 0x000ea20008000000 */
[----:B0-----:R-:W-:-:S05]  /*34f20*/  IMAD.IADD R52, R10, 0x1, R47 ;  /* 0x000000010a347824 */ /* 0x001fca00078e022f */
[----:B------:R-:W-:Y:S02]  /*34f30*/  ISETP.GE.AND P0, PT, R52, RZ, PT ;  /* 0x000000ff3400720c */ /* 0x000fe40003f06270 */
[----:B------:R-:W-:Y:S01]  /*34f40*/  VIMNMX R45, PT, PT, R11, R52, PT ;  /* 0x000000340b2d7248 */ /* 0x000fe20003fe0100 */
[----:B-1----:R-:W-:Y:S01]  /*34f50*/  IMAD.IADD R49, R7, 0x1, R50 ;  /* 0x0000000107317824 */ /* 0x002fe200078e0232 */
[----:B------:R-:W0:Y:S02]  /*34f60*/  I2F.S8 R47, UR10 ;  /* 0x0000000a002f7d06 */ /* 0x000e240008001400 */
[----:B------:R-:W-:Y:S02]  /*34f70*/  SEL R45, R45, RZ, P0 ;  /* 0x000000ff2d2d7207 */ /* 0x000fe40000000000 */
[----:B------:R-:W-:Y:S02]  /*34f80*/  ISETP.GE.AND P0, PT, R49, RZ, PT ;  /* 0x000000ff3100720c */ /* 0x000fe40003f06270 */
[----:B------:R-:W-:-:S04]  /*34f90*/  VIMNMX R50, PT, PT, R12, R49, PT ;  /* 0x000000310c327248 */ /* 0x000fc80003fe0100 */
[----:B------:R-:W-:Y:S02]  /*34fa0*/  SEL R50, R50, RZ, P0 ;  /* 0x000000ff32327207 */ /* 0x000fe40000000000 */
[----:B----4-:R-:W-:Y:S02]  /*34fb0*/  ISETP.GE.U32.AND P0, PT, R48, R41, PT ;  /* 0x000000293000720c */ /* 0x010fe40003f06070 */
[----:B--2---:R-:W1:Y:S01]  /*34fc0*/  I2F.S8 R41, UR9 ;  /* 0x0000000900297d06 */ /* 0x004e620008001400 */
[CC--:B0-----:R-:W-:Y:S01]  /*34fd0*/  FMUL R48, R0.reuse, R47.reuse ;  /* 0x0000002f00307220 */ /* 0x0c1fe20000400000 */
[C---:B------:R-:W-:Y:S01]  /*34fe0*/  FMUL R47, R13.reuse, R47 ;  /* 0x0000002f0d2f7220 */ /* 0x040fe20000400000 */
[----:B------:R-:W-:Y:S01]  /*34ff0*/  P2R R56, PR, RZ, 0x8 ;  /* 0x00000008ff387803 */ /* 0x000fe20000000000 */
[----:B------:R-:W0:Y:S01]  /*35000*/  LDCU.U8 UR10, c[0x3][0x455] ;  /* 0x00c08aa0ff0a77ac */ /* 0x000e220008000000 */
[----:B------:R-:W2:Y:S01]  /*35010*/  LDCU.U8 UR9, c[0x3][0x454] ;  /* 0x00c08a80ff0977ac */ /* 0x000ea20008000000 */
[-C--:B-1----:R-:W-:Y:S01]  /*35020*/  FFMA R47, R0, R41.reuse, R47 ;  /* 0x00000029002f7223 */ /* 0x082fe2000000002f */
[----:B------:R-:W-:-:S03]  /*35030*/  FFMA R48, R13, R41, -R48 ;  /* 0x000000290d307223 */ /* 0x000fc60000000830 */
[----:B------:R-:W-:Y:S01]  /*35040*/  FADD R9, R47, 0.5 ;  /* 0x3f0000002f097421 */ /* 0x000fe20000000000 */
[----:B------:R-:W-:Y:S01]  /*35050*/  FADD R48, R48, 0.5 ;  /* 0x3f00000030307421 */ /* 0x000fe20000000000 */
[----:B------:R-:W-:-:S04]  /*35060*/  LOP3.LUT P3, RZ, R37, 0x800, RZ, 0xc0, !PT ;  /* 0x0000080025ff7812 */ /* 0x000fc8000786c0ff */
[----:B------:R-:W1:Y:S08]  /*35070*/  F2I.TRUNC.NTZ R9, R9 ;  /* 0x0000000900097305 */ /* 0x000e70000020f100 */
[----:B------:R-:W3:Y:S01]  /*35080*/  F2I.TRUNC.NTZ R48, R48 ;  /* 0x0000003000307305 */ /* 0x000ee2000020f100 */
[----:B------:R-:W-:Y:S02]  /*35090*/  @!P3 VIADD R3, R3, 0x800000 ;  /* 0x008000000303b836 */ /* 0x000fe40000000000 */
[----:B-1----:R-:W-:-:S02]  /*350a0*/  IMAD.IADD R52, R10, 0x1, R9 ;  /* 0x000000010a347824 */ /* 0x002fc400078e0209 */
[----:B------:R-:W-:-:S03]  /*350b0*/  @!P1 VIADD R3, R3, 0x1000000 ;  /* 0x0100000003039836 */ /* 0x000fc60000000000 */
[----:B------:R-:W-:Y:S02]  /*350c0*/  ISETP.GE.AND P1, PT, R52, RZ, PT ;  /* 0x000000ff3400720c */ /* 0x000fe40003f26270 */
[----:B------:R-:W-:Y:S01]  /*350d0*/  VIMNMX R47, PT, PT, R11, R52, PT ;  /* 0x000000340b2f7248 */ /* 0x000fe20003fe0100 */
[----:B---3--:R-:W-:-:S03]  /*350e0*/  IMAD.IADD R41, R7, 0x1, R48 ;  /* 0x0000000107297824 */ /* 0x008fc600078e0230 */
[----:B------:R-:W-:Y:S02]  /*350f0*/  SEL R47, R47, RZ, P1 ;  /* 0x000000ff2f2f7207 */ /* 0x000fe40000800000 */
[----:B------:R-:W-:Y:S02]  /*35100*/  ISETP.GE.AND P1, PT, R41, RZ, PT ;  /* 0x000000ff2900720c */ /* 0x000fe40003f26270 */
[----:B------:R-:W-:Y:S02]  /*35110*/  VIMNMX R52, PT, PT, R12, R41, PT ;  /* 0x000000290c347248 */ /* 0x000fe40003fe0100 */
[----:B0-----:R-:W0:Y:S08]  /*35120*/  I2F.S8 R41, UR10 ;  /* 0x0000000a00297d06 */ /* 0x001e300008001400 */
[----:B--2---:R-:W1:Y:S01]  /*35130*/  I2F.S8 R9, UR9 ;  /* 0x0000000900097d06 */ /* 0x004e620008001400 */
[-C--:B0-----:R-:W-:Y:S01]  /*35140*/  FMUL R54, R0, R41.reuse ;  /* 0x0000002900367220 */ /* 0x081fe20000400000 */
[----:B------:R-:W-:-:S04]  /*35150*/  FMUL R41, R13, R41 ;  /* 0x000000290d297220 */ /* 0x000fc80000400000 */
[-C--:B-1----:R-:W-:Y:S01]  /*35160*/  FFMA R41, R0, R9.reuse, R41 ;  /* 0x0000000900297223 */ /* 0x082fe20000000029 */
[----:B------:R-:W-:-:S03]  /*35170*/  FFMA R54, R13, R9, -R54 ;  /* 0x000000090d367223 */ /* 0x000fc60000000836 */
[----:B------:R-:W-:Y:S01]  /*35180*/  FADD R9, R41, 0.5 ;  /* 0x3f00000029097421 */ /* 0x000fe20000000000 */
[----:B------:R-:W-:Y:S02]  /*35190*/  P2R R55, PR, RZ, 0x20 ;  /* 0x00000020ff377803 */ /* 0x000fe40000000000 */
[----:B------:R-:W-:-:S03]  /*351a0*/  LOP3.LUT P5, RZ, R34, 0x8, RZ, 0xc0, !PT ;  /* 0x0000000822ff7812 */ /* 0x000fc600078ac0ff */
[----:B------:R-:W0:Y:S01]  /*351b0*/  F2I.TRUNC.NTZ R9, R9 ;  /* 0x0000000900097305 */ /* 0x000e22000020f100 */
[----:B------:R-:W-:Y:S01]  /*351c0*/  LOP3.LUT P6, RZ, R37, 0x80000000, RZ, 0xc0, !PT ;  /* 0x8000000025ff7812 */ /* 0x000fe200078cc0ff */
[----:B------:R-:W-:Y:S01]  /*351d0*/  FADD R41, R54, 0.5 ;  /* 0x3f00000036297421 */ /* 0x000fe20000000000 */
[----:B------:R-:W1:Y:S07]  /*351e0*/  LDCU.U8 UR10, c[0x3][0x457] ;  /* 0x00c08ae0ff0a77ac */ /* 0x000e6e0008000000 */
[----:B------:R-:W-:-:S02]  /*351f0*/  @!P5 VIADD R4, R4, 0x1000000 ;  /* 0x010000000404d836 */ /* 0x000fc40000000000 */
[----:B0-----:R-:W-:Y:S02]  /*35200*/  IMAD.IADD R48, R10, 0x1, R9 ;  /* 0x000000010a307824 */ /* 0x001fe400078e0209 */
[----:B------:R-:W-:Y:S01]  /*35210*/  @!P6 VIADD R4, R4, 0x2000000 ;  /* 0x020000000404e836 */ /* 0x000fe20000000000 */
[----:B------:R-:W0:Y:S01]  /*35220*/  LDCU.U8 UR9, c[0x3][0x456] ;  /* 0x00c08ac0ff0977ac */ /* 0x000e220008000000 */
[----:B------:R-:W-:Y:S01]  /*35230*/  SEL R52, R52, RZ, P1 ;  /* 0x000000ff34347207 */ /* 0x000fe20000800000 */
[----:B------:R-:W2:Y:S01]  /*35240*/  LDG.E.U8 R9, desc[UR6][R20.64] ;  /* 0x0000000614097981 */ /* 0x000ea2000c1e1100 */
[----:B------:R-:W-:Y:S02]  /*35250*/  ISETP.GE.AND P6, PT, R48, RZ, PT ;  /* 0x000000ff3000720c */ /* 0x000fe40003fc6270 */
[----:B------:R-:W-:Y:S02]  /*35260*/  VIMNMX R49, PT, PT, R11, R48, PT ;  /* 0x000000300b317248 */ /* 0x000fe40003fe0100 */
[----:B------:R3:W4:Y:S02]  /*35270*/  F2I.TRUNC.NTZ R48, R41 ;  /* 0x0000002900307305 */ /* 0x000724000020f100 */
[----:B------:R-:W-:Y:S01]  /*35280*/  SEL R49, R49, RZ, P6 ;  /* 0x000000ff31317207 */ /* 0x000fe20003000000 */
[----:B---3--:R-:W3:Y:S01]  /*35290*/  LDG.E.U8 R41, desc[UR6][R24.64] ;  /* 0x0000000618297981 */ /* 0x008ee2000c1e1100 */
[----:B----4-:R-:W-:-:S03]  /*352a0*/  IMAD.IADD R51, R7, 0x1, R48 ;  /* 0x0000000107337824 */ /* 0x010fc600078e0230 */
[----:B------:R4:W2:Y:S02]  /*352b0*/  LDG.E.U8 R48, desc[UR6][R16.64] ;  /* 0x0000000610307981 */ /* 0x0008a4000c1e1100 */
[----:B------:R-:W-:Y:S02]  /*352c0*/  ISETP.GE.AND P6, PT, R51, RZ, PT ;  /* 0x000000ff3300720c */ /* 0x000fe40003fc6270 */
[----:B------:R-:W-:Y:S02]  /*352d0*/  VIMNMX R54, PT, PT, R12, R51, PT ;  /* 0x000000330c367248 */ /* 0x000fe40003fe0100 */
[----:B0-----:R-:W-:Y:S01]  /*352e0*/  I2F.S8 R51, UR9 ;  /* 0x0000000900337d06 */ /* 0x001fe20008001400 */
[----:B------:R-:W0:Y:S01]  /*352f0*/  LDCU.U8 UR9, c[0x3][0x458] ;  /* 0x00c08b00ff0977ac */ /* 0x000e220008000000 */
[----:B-----5:R-:W-:-:S06]  /*35300*/  ISETP.GE.U32.AND P1, PT, R53, R58, PT ;  /* 0x0000003a3500720c */ /* 0x020fcc0003f26070 */
[----:B-1----:R-:W1:Y:S02]  /*35310*/  I2F.S8 R53, UR10 ;  /* 0x0000000a00357d06 */ /* 0x002e640008001400 */
[-C--:B-1----:R-:W-:Y:S01]  /*35320*/  FMUL R58, R0, R53.reuse ;  /* 0x00000035003a7220 */ /* 0x082fe20000400000 */
[----:B------:R-:W-:-:S04]  /*35330*/  FMUL R53, R13, R53 ;  /* 0x000000350d357220 */ /* 0x000fc80000400000 */
[----:B------:R-:W-:-:S04]  /*35340*/  FFMA R53, R0, R51, R53 ;  /* 0x0000003300357223 */ /* 0x000fc80000000035 */
[----:B------:R-:W-:-:S06]  /*35350*/  FADD R53, R53, 0.5 ;  /* 0x3f00000035357421 */ /* 0x000fcc0000000000 */
[----:B------:R-:W4:Y:S01]  /*35360*/  F2I.TRUNC.NTZ R53, R53 ;  /* 0x0000003500357305 */ /* 0x000f22000020f100 */
[----:B------:R-:W-:Y:S01]  /*35370*/  FFMA R58, R13, R51, -R58 ;  /* 0x000000330d3a7223 */ /* 0x000fe2000000083a */
[----:B------:R-:W-:Y:S01]  /*35380*/  SEL R54, R54, RZ, P6 ;  /* 0x000000ff36367207 */ /* 0x000fe20003000000 */
[----:B------:R-:W1:Y:S01]  /*35390*/  LDCU.U8 UR10, c[0x3][0x459] ;  /* 0x00c08b20ff0a77ac */ /* 0x000e620008000000 */
[----:B----4-:R-:W-:-:S05]  /*353a0*/  IMAD.IADD R16, R10, 0x1, R53 ;  /* 0x000000010a107824 */ /* 0x010fca00078e0235 */
[----:B------:R-:W-:Y:S02]  /*353b0*/  ISETP.GE.AND P6, PT, R16, RZ, PT ;  /* 0x000000ff1000720c */ /* 0x000fe40003fc6270 */
[----:B------:R-:W-:Y:S01]  /*353c0*/  VIMNMX R51, PT, PT, R11, R16, PT ;  /* 0x000000100b337248 */ /* 0x000fe20003fe0100 */
[----:B------:R-:W-:-:S06]  /*353d0*/  FADD R16, R58, 0.5 ;  /* 0x3f0000003a107421 */ /* 0x000fcc0000000000 */
[----:B------:R-:W4:Y:S01]  /*353e0*/  F2I.TRUNC.NTZ R16, R16 ;  /* 0x0000001000107305 */ /* 0x000f22000020f100 */
[----:B------:R-:W-:-:S07]  /*353f0*/  SEL R51, R51, RZ, P6 ;  /* 0x000000ff33337207 */ /* 0x000fce0003000000 */
[----:B-1----:R-:W1:Y:S01]  /*35400*/  I2F.S8 R20, UR10 ;  /* 0x0000000a00147d06 */ /* 0x002e620008001400 */
[----:B----4-:R-:W-:-:S05]  /*35410*/  IMAD.IADD R17, R7, 0x1, R16 ;  /* 0x0000000107117824 */ /* 0x010fca00078e0210 */
[----:B------:R-:W-:Y:S02]  /*35420*/  ISETP.GE.AND P6, PT, R17, RZ, PT ;  /* 0x000000ff1100720c */ /* 0x000fe40003fc6270 */
[----:B------:R-:W-:Y:S02]  /*35430*/  VIMNMX R58, PT, PT, R12, R17, PT ;  /* 0x000000110c3a7248 */ /* 0x000fe40003fe0100 */
[----:B0-----:R-:W0:Y:S01]  /*35440*/  I2F.S8 R17, UR9 ;  /* 0x0000000900117d06 */ /* 0x001e220008001400 */
[-C--:B-1----:R-:W-:Y:S01]  /*35450*/  FMUL R21, R13, R20.reuse ;  /* 0x000000140d157220 */ /* 0x082fe20000400000 */
[----:B------:R-:W-:-:S03]  /*35460*/  FMUL R16, R0, R20 ;  /* 0x0000001400107220 */ /* 0x000fc60000400000 */
[-C--:B0-----:R-:W-:Y:S01]  /*35470*/  FFMA R21, R0, R17.reuse, R21 ;  /* 0x0000001100157223 */ /* 0x081fe20000000015 */
[----:B------:R-:W-:-:S03]  /*35480*/  FFMA R16, R13, R17, -R16 ;  /* 0x000000110d107223 */ /* 0x000fc60000000810 */
[----:B------:R-:W-:Y:S01]  /*35490*/  FADD R21, R21, 0.5 ;  /* 0x3f00000015157421 */ /* 0x000fe20000000000 */
[----:B------:R-:W-:Y:S01]  /*354a0*/  FADD R16, R16, 0.5 ;  /* 0x3f00000010107421 */ /* 0x000fe20000000000 */
[----:B------:R-:W0:Y:S04]  /*354b0*/  LDCU.U8 UR10, c[0x3][0x45b] ;  /* 0x00c08b60ff0a77ac */ /* 0x000e280008000000 */
[----:B------:R-:W1:Y:S01]  /*354c0*/  F2I.TRUNC.NTZ R21, R21 ;  /* 0x0000001500157305 */ /* 0x000e62000020f100 */
[----:B------:R-:W4:Y:S07]  /*354d0*/  LDCU.U8 UR9, c[0x3][0x45a] ;  /* 0x00c08b40ff0977ac */ /* 0x000f2e0008000000 */
[----:B------:R-:W5:Y:S01]  /*354e0*/  F2I.TRUNC.NTZ R16, R16 ;  /* 0x0000001000107305 */ /* 0x000f62000020f100 */
[----:B------:R-:W-:Y:S01]  /*354f0*/  SEL R58, R58, RZ, P6 ;  /* 0x000000ff3a3a7207 */ /* 0x000fe20003000000 */
[----:B-1----:R-:W-:-:S05]  /*35500*/  IMAD.IADD R20, R10, 0x1, R21 ;  /* 0x000000010a147824 */ /* 0x002fca00078e0215 */
[----:B------:R-:W-:Y:S02]  /*35510*/  ISETP.GE.AND P6, PT, R20, RZ, PT ;  /* 0x000000ff1400720c */ /* 0x000fe40003fc6270 */
[----:B------:R-:W-:Y:S01]  /*35520*/  VIMNMX R53, PT, PT, R11, R20, PT ;  /* 0x000000140b357248 */ /* 0x000fe20003fe0100 */
[----:B-----5:R-:W-:Y:S01]  /*35530*/  IMAD.IADD R17, R7, 0x1, R16 ;  /* 0x0000000107117824 */ /* 0x020fe200078e0210 */
[----:B0-----:R-:W0:Y:S02]  /*35540*/  I2F.S8 R20, UR10 ;  /* 0x0000000a00147d06 */ /* 0x001e240008001400 */
[----:B------:R-:W-:Y:S02]  /*35550*/  SEL R53, R53, RZ, P6 ;  /* 0x000000ff35357207 */ /* 0x000fe40003000000 */
[----:B------:R-:W-:Y:S02]  /*35560*/  ISETP.GE.AND P6, PT, R17, RZ, PT ;  /* 0x000000ff1100720c */ /* 0x000fe40003fc6270 */
[----:B------:R-:W-:-:S02]  /*35570*/  VIMNMX R60, PT, PT, R12, R17, PT ;  /* 0x000000110c3c7248 */ /* 0x000fc40003fe0100 */
[----:B----4-:R-:W1:Y:S01]  /*35580*/  I2F.S8 R17, UR9 ;  /* 0x0000000900117d06 */ /* 0x010e620008001400 */
[----:B------:R-:W4:Y:S01]  /*35590*/  LDCU.U8 UR10, c[0x3][0x45d] ;  /* 0x00c08ba0ff0a77ac */ /* 0x000f220008000000 */
[----:B------:R-:W5:Y:S01]  /*355a0*/  LDCU.U8 UR9, c[0x3][0x45c] ;  /* 0x00c08b80ff0977ac */ /* 0x000f620008000000 */
[-C--:B0-----:R-:W-:Y:S01]  /*355b0*/  FMUL R21, R13, R20.reuse ;  /* 0x000000140d157220 */ /* 0x081fe20000400000 */
[----:B------:R-:W-:-:S03]  /*355c0*/  FMUL R16, R0, R20 ;  /* 0x0000001400107220 */ /* 0x000fc60000400000 */
[----:B-1----:R-:W-:-:S04]  /*355d0*/  FFMA R21, R0, R17, R21 ;  /* 0x0000001100157223 */ /* 0x002fc80000000015 */
[----:B------:R-:W-:Y:S01]  /*355e0*/  FADD R21, R21, 0.5 ;  /* 0x3f00000015157421 */ /* 0x000fe20000000000 */
[----:B------:R-:W-:-:S05]  /*355f0*/  FFMA R16, R13, R17, -R16 ;  /* 0x000000110d107223 */ /* 0x000fca0000000810 */
[----:B------:R-:W0:Y:S01]  /*35600*/  F2I.TRUNC.NTZ R21, R21 ;  /* 0x0000001500157305 */ /* 0x000e22000020f100 */
[----:B------:R-:W-:-:S07]  /*35610*/  FADD R16, R16, 0.5 ;  /* 0x3f00000010107421 */ /* 0x000fce0000000000 */
[----:B------:R-:W1:Y:S01]  /*35620*/  F2I.TRUNC.NTZ R16, R16 ;  /* 0x0000001000107305 */ /* 0x000e62000020f100 */
[----:B------:R-:W-:Y:S01]  /*35630*/  SEL R60, R60, RZ, P6 ;  /* 0x000000ff3c3c7207 */ /* 0x000fe20003000000 */
[----:B0-----:R-:W-:-:S05]  /*35640*/  IMAD.IADD R20, R10, 0x1, R21 ;  /* 0x000000010a147824 */ /* 0x001fca00078e0215 */
[----:B------:R-:W-:Y:S02]  /*35650*/  ISETP.GE.AND P6, PT, R20, RZ, PT ;  /* 0x000000ff1400720c */ /* 0x000fe40003fc6270 */
[----:B------:R-:W-:Y:S01]  /*35660*/  VIMNMX R20, PT, PT, R11, R20, PT ;  /* 0x000000140b147248 */ /* 0x000fe20003fe0100 */
[----:B-1----:R-:W-:-:S03]  /*35670*/  IMAD.IADD R17, R7, 0x1, R16 ;  /* 0x0000000107117824 */ /* 0x002fc600078e0210 */
[----:B------:R-:W-:Y:S02]  /*35680*/  SEL R28, R20, RZ, P6 ;  /* 0x000000ff141c7207 */ /* 0x000fe40003000000 */
[----:B----4-:R-:W0:Y:S01]  /*35690*/  I2F.S8 R20, UR10 ;  /* 0x0000000a00147d06 */ /* 0x010e220008001400 */
[----:B------:R-:W-:Y:S02]  /*356a0*/  ISETP.GE.AND P6, PT, R17, RZ, PT ;  /* 0x000000ff1100720c */ /* 0x000fe40003fc6270 */
[----:B------:R-:W-:-:S05]  /*356b0*/  VIMNMX R29, PT, PT, R12, R17, PT ;  /* 0x000000110c1d7248 */ /* 0x000fca0003fe0100 */
[----:B-----5:R-:W1:Y:S01]  /*356c0*/  I2F.S8 R17, UR9 ;  /* 0x0000000900117d06 */ /* 0x020e620008001400 */
[-C--:B0-----:R-:W-:Y:S01]  /*356d0*/  FMUL R21, R13, R20.reuse ;  /* 0x000000140d157220 */ /* 0x081fe20000400000 */
[----:B------:R-:W-:-:S03]  /*356e0*/  FMUL R16, R0, R20 ;  /* 0x0000001400107220 */ /* 0x000fc60000400000 */
[-C--:B-1----:R-:W-:Y:S01]  /*356f0*/  FFMA R21, R0, R17.reuse, R21 ;  /* 0x0000001100157223 */ /* 0x082fe20000000015 */
        /* <DEDUP_REMOVED lines=21> */
[-C--:B-1----:R-:W-:Y:S01]  /*35850*/  FFMA R21, R0, R17.reuse, R21 ;  /* 0x0000001100157223 */ /* 0x082fe20000000015 */
[----:B------:R-:W-:-:S03]  /*35860*/  FFMA R20, R13, R17, -R20 ;  /* 0x000000110d147223 */ /* 0x000fc60000000814 */
[----:B------:R-:W-:Y:S01]  /*35870*/  FADD R21, R21, 0.5 ;  /* 0x3f00000015157421 */ /* 0x000fe20000000000 */
[----:B------:R-:W-:-:S05]  /*35880*/  FADD R24, R20, 0.5 ;  /* 0x3f00000014187421 */ /* 0x000fca0000000000 */
[----:B------:R-:W0:Y:S08]  /*35890*/  F2I.TRUNC.NTZ R21, R21 ;  /* 0x0000001500157305 */ /* 0x000e30000020f100 */
[----:B------:R-:W1:Y:S08]  /*358a0*/  F2I.TRUNC.NTZ R24, R24 ;  /* 0x0000001800187305 */ /* 0x000e70000020f100 */
[----:B----4-:R-:W4:Y:S01]  /*358b0*/  I2F.S8 R25, UR10 ;  /* 0x0000000a00197d06 */ /* 0x010f220008001400 */
[----:B0-----:R-:W-:-:S02]  /*358c0*/  IMAD.IADD R16, R10, 0x1, R21 ;  /* 0x000000010a107824 */ /* 0x001fc400078e0215 */
[----:B-1----:R-:W-:-:S05]  /*358d0*/  IMAD.IADD R21, R7, 0x1, R24 ;  /* 0x0000000107157824 */ /* 0x002fca00078e0218 */
[----:B-----5:R-:W0:Y:S01]  /*358e0*/  I2F.S8 R24, UR9 ;  /* 0x0000000900187d06 */ /* 0x020e220008001400 */
[----:B------:R-:W-:Y:S02]  /*358f0*/  IMAD R47, R47, UR8, R52 ;  /* 0x000000082f2f7c24 */ /* 0x000fe4000f8e0234 */
[-C--:B----4-:R-:W-:Y:S01]  /*35900*/  FMUL R52, R0, R25.reuse ;  /* 0x0000001900347220 */ /* 0x090fe20000400000 */
[----:B------:R-:W-:-:S04]  /*35910*/  FMUL R25, R13, R25 ;  /* 0x000000190d197220 */ /* 0x000fc80000400000 */
[----:B0-----:R-:W-:-:S04]  /*35920*/  FFMA R25, R0, R24, R25 ;  /* 0x0000001800197223 */ /* 0x001fc80000000019 */
[----:B------:R-:W-:Y:S01]  /*35930*/  FADD R25, R25, 0.5 ;  /* 0x3f00000019197421 */ /* 0x000fe20000000000 */
[----:B------:R-:W-:Y:S01]  /*35940*/  SEL R32, R32, RZ, P6 ;  /* 0x000000ff20207207 */ /* 0x000fe20003000000 */
[----:B------:R-:W-:Y:S01]  /*35950*/  IMAD R45, R45, UR8, R50 ;  /* 0x000000082d2d7c24 */ /* 0x000fe2000f8e0232 */
[----:B------:R-:W-:Y:S02]  /*35960*/  ISETP.GE.AND P6, PT, R16, RZ, PT ;  /* 0x000000ff1000720c */ /* 0x000fe40003fc6270 */
[----:B------:R-:W-:Y:S01]  /*35970*/  VIMNMX R33, PT, PT, R11, R16, PT ;  /* 0x000000100b217248 */ /* 0x000fe20003fe0100 */
[----:B------:R-:W0:Y:S03]  /*35980*/  F2I.TRUNC.NTZ R25, R25 ;  /* 0x0000001900197305 */ /* 0x000e26000020f100 */
[----:B------:R-:W-:Y:S02]  /*35990*/  SEL R33, R33, RZ, P6 ;  /* 0x000000ff21217207 */ /* 0x000fe40003000000 */
[----:B------:R-:W-:-:S02]  /*359a0*/  IADD3 R16, P6, PT, R45, UR4, RZ ;  /* 0x000000042d107c10 */ /* 0x000fc4000ffde0ff */
[----:B------:R-:W-:Y:S02]  /*359b0*/  VIMNMX R50, PT, PT, R12, R21, PT ;  /* 0x000000150c327248 */ /* 0x000fe40003fe0100 */
[----:B------:R-:W-:Y:S02]  /*359c0*/  LEA.HI.X.SX32 R17, R45, UR5, 0x1, P6 ;  /* 0x000000052d117c11 */ /* 0x000fe4000b0f0eff */
[----:B------:R-:W-:Y:S01]  /*359d0*/  ISETP.GE.AND P6, PT, R21, RZ, PT ;  /* 0x000000ff1500720c */ /* 0x000fe20003fc6270 */
[----:B------:R-:W-:Y:S02]  /*359e0*/  FFMA R52, R13, R24, -R52 ;  /* 0x000000180d347223 */ /* 0x000fe40000000834 */
[----:B------:R0:W4:Y:S01]  /*359f0*/  LDG.E.U8 R43, desc[UR6][R16.64] ;  /* 0x00000006102b7981 */ /* 0x000122000c1e1100 */
[----:B------:R-:W-:Y:S02]  /*35a00*/  SEL R50, R50, RZ, P6 ;  /* 0x000000ff32327207 */ /* 0x000fe40003000000 */
[----:B------:R-:W-:Y:S01]  /*35a10*/  IADD3 R20, P6, PT, R47, UR4, RZ ;  /* 0x000000042f147c10 */ /* 0x000fe2000ffde0ff */
[----:B0-----:R-:W-:-:S02]  /*35a20*/  IMAD.IADD R16, R10, 0x1, R25 ;  /* 0x000000010a107824 */ /* 0x001fc400078e0219 */
[----:B------:R-:W-:Y:S01]  /*35a30*/  FADD R17, R52, 0.5 ;  /* 0x3f00000034117421 */ /* 0x000fe20000000000 */
[----:B------:R-:W-:Y:S02]  /*35a40*/  LEA.HI.X.SX32 R21, R47, UR5, 0x1, P6 ;  /* 0x000000052f157c11 */ /* 0x000fe4000b0f0eff */
[----:B------:R-:W-:Y:S02]  /*35a50*/  ISETP.GE.AND P6, PT, R16, RZ, PT ;  /* 0x000000ff1000720c */ /* 0x000fe40003fc6270 */
[----:B------:R-:W-:Y:S02]  /*35a60*/  VIMNMX R45, PT, PT, R11, R16, PT ;  /* 0x000000100b2d7248 */ /* 0x000fe40003fe0100 */
[----:B------:R-:W0:Y:S01]  /*35a70*/  F2I.TRUNC.NTZ R16, R17 ;  /* 0x0000001100107305 */ /* 0x000e22000020f100 */
[----:B------:R-:W1:Y:S01]  /*35a80*/  LDCU.U8 UR10, c[0x3][0x463] ;  /* 0x00c08c60ff0a77ac */ /* 0x000e620008000000 */
[----:B------:R-:W5:Y:S01]  /*35a90*/  LDCU.U8 UR9, c[0x3][0x462] ;  /* 0x00c08c40ff0977ac */ /* 0x000f620008000000 */
[----:B------:R-:W-:-:S02]  /*35aa0*/  IMAD R49, R49, UR8, R54 ;  /* 0x0000000831317c24 */ /* 0x000fc4000f8e0236 */
[----:B------:R0:W4:Y:S01]  /*35ab0*/  LDG.E.U8 R54, desc[UR6][R20.64] ;  /* 0x0000000614367981 */ /* 0x000122000c1e1100 */
[----:B------:R-:W-:Y:S01]  /*35ac0*/  SEL R45, R45, RZ, P6 ;  /* 0x000000ff2d2d7207 */ /* 0x000fe20003000000 */
[----:B0-----:R-:W-:-:S05]  /*35ad0*/  IMAD.IADD R21, R7, 0x1, R16 ;  /* 0x0000000107157824 */ /* 0x001fca00078e0210 */
[----:B------:R-:W-:Y:S02]  /*35ae0*/  ISETP.GE.AND P6, PT, R21, RZ, PT ;  /* 0x000000ff1500720c */ /* 0x000fe40003fc6270 */
[----:B------:R-:W-:Y:S02]  /*35af0*/  VIMNMX R52, PT, PT, R12, R21, PT ;  /* 0x000000150c347248 */ /* 0x000fe40003fe0100 */
[----:B-1----:R-:W0:Y:S08]  /*35b00*/  I2F.S8 R21, UR10 ;  /* 0x0000000a00157d06 */ /* 0x002e300008001400 */
[----:B-----5:R-:W1:Y:S01]  /*35b10*/  I2F.S8 R20, UR9 ;  /* 0x0000000900147d06 */ /* 0x020e620008001400 */
        /* <DEDUP_REMOVED lines=8> */
[----:B------:R-:W5:Y:S07]  /*35ba0*/  LDCU.U8 UR9, c[0x3][0x466] ;  /* 0x00c08cc0ff0977ac */ /* 0x000f6e0008000000 */
[----:B------:R-:W3:Y:S01]  /*35bb0*/  F2I.TRUNC.NTZ R24, R24 ;  /* 0x0000001800187305 */ /* 0x000ee2000020f100 */
[----:B------:R-:W-:Y:S01]  /*35bc0*/  SEL R52, R52, RZ, P6 ;  /* 0x000000ff34347207 */ /* 0x000fe20003000000 */
[----:B-1----:R-:W-:-:S05]  /*35bd0*/  IMAD.IADD R20, R10, 0x1, R21 ;  /* 0x000000010a147824 */ /* 0x002fca00078e0215 */
[----:B------:R-:W-:Y:S02]  /*35be0*/  ISETP.GE.AND P6, PT, R20, RZ, PT ;  /* 0x000000ff1400720c */ /* 0x000fe40003fc6270 */
[----:B------:R-:W-:Y:S01]  /*35bf0*/  VIMNMX R47, PT, PT, R11, R20, PT ;  /* 0x000000140b2f7248 */ /* 0x000fe20003fe0100 */
[----:B---3--:R-:W-:Y:S01]  /*35c00*/  IMAD.IADD R17, R7, 0x1, R24 ;  /* 0x0000000107117824 */ /* 0x008fe200078e0218 */
[----:B0-----:R-:W0:Y:S01]  /*35c10*/  I2F.S8 R20, UR10 ;  /* 0x0000000a00147d06 */ /* 0x001e220008001400 */
[----:B------:R-:W-:Y:S01]  /*35c20*/  IMAD R16, R51, UR8, R58 ;  /* 0x0000000833107c24 */ /* 0x000fe2000f8e023a */
[----:B------:R-:W-:Y:S02]  /*35c30*/  SEL R47, R47, RZ, P6 ;  /* 0x000000ff2f2f7207 */ /* 0x000fe40003000000 */
[----:B------:R-:W-:Y:S02]  /*35c40*/  ISETP.GE.AND P6, PT, R17, RZ, PT ;  /* 0x000000ff1100720c */ /* 0x000fe40003fc6270 */
[----:B------:R-:W-:-:S02]  /*35c50*/  VIMNMX R58, PT, PT, R12, R17, PT ;  /* 0x000000110c3a7248 */ /* 0x000fc40003fe0100 */
[----:B-----5:R-:W1:Y:S01]  /*35c60*/  I2F.S8 R17, UR9 ;  /* 0x0000000900117d06 */ /* 0x020e620008001400 */
[----:B------:R-:W3:Y:S01]  /*35c70*/  LDCU.U8 UR10, c[0x3][0x465] ;  /* 0x00c08ca0ff0a77ac */ /* 0x000ee20008000000 */
[CC--:B0-----:R-:W-:Y:S01]  /*35c80*/  FMUL R21, R13.reuse, R20.reuse ;  /* 0x000000140d157220 */ /* 0x0c1fe20000400000 */
[----:B------:R-:W-:Y:S01]  /*35c90*/  FMUL R64, R0, R20 ;  /* 0x0000001400407220 */ /* 0x000fe20000400000 */
[----:B------:R-:W-:Y:S01]  /*35ca0*/  SEL R58, R58, RZ, P6 ;  /* 0x000000ff3a3a7207 */ /* 0x000fe20003000000 */
[----:B------:R-:W0:Y:S01]  /*35cb0*/  LDCU.U8 UR9, c[0x3][0x464] ;  /* 0x00c08c80ff0977ac */ /* 0x000e220008000000 */
[-C--:B-1----:R-:W-:Y:S01]  /*35cc0*/  FFMA R21, R0, R17.reuse, R21 ;  /* 0x0000001100157223 */ /* 0x082fe20000000015 */
[----:B------:R-:W-:-:S03]  /*35cd0*/  FFMA R64, R13, R17, -R64 ;  /* 0x000000110d407223 */ /* 0x000fc60000000840 */
[----:B------:R-:W-:-:S06]  /*35ce0*/  FADD R17, R21, 0.5 ;  /* 0x3f00000015117421 */ /* 0x000fcc0000000000 */
[----:B------:R-:W1:Y:S01]  /*35cf0*/  F2I.TRUNC.NTZ R17, R17 ;  /* 0x0000001100117305 */ /* 0x000e62000020f100 */
[----:B------:R-:W-:Y:S01]  /*35d00*/  FADD R21, R64, 0.5 ;  /* 0x3f00000040157421 */ /* 0x000fe20000000000 */
[----:B-1----:R-:W-:-:S05]  /*35d10*/  IMAD.IADD R20, R10, 0x1, R17 ;  /* 0x000000010a147824 */ /* 0x002fca00078e0211 */
[----:B------:R-:W-:Y:S02]  /*35d20*/  ISETP.GE.AND P6, PT, R20, RZ, PT ;  /* 0x000000ff1400720c */ /* 0x000fe40003fc6270 */
[----:B------:R-:W-:Y:S02]  /*35d30*/  VIMNMX R51, PT, PT, R11, R20, PT ;  /* 0x000000140b337248 */ /* 0x000fe40003fe0100 */
[----:B------:R-:W1:Y:S08]  /*35d40*/  F2I.TRUNC.NTZ R20, R21 ;  /* 0x0000001500147305 */ /* 0x000e70000020f100 */
[----:B0-----:R-:W-:Y:S01]  /*35d50*/  I2F.S8 R17, UR9 ;  /* 0x0000000900117d06 */ /* 0x001fe20008001400 */
[----:B-1----:R-:W-:-:S07]  /*35d60*/  IMAD.IADD R25, R7, 0x1, R20 ;  /* 0x0000000107197824 */ /* 0x002fce00078e0214 */
[----:B---3--:R-:W0:Y:S02]  /*35d70*/  I2F.S8 R20, UR10 ;  /* 0x0000000a00147d06 */ /* 0x008e240008001400 */
[----:B0-----:R-:W-:-:S04]  /*35d80*/  FMUL R24, R0, R20 ;  /* 0x0000001400187220 */ /* 0x001fc80000400000 */
[C---:B------:R-:W-:Y:S01]  /*35d90*/  FFMA R24, R13.reuse, R17, -R24 ;  /* 0x000000110d187223 */ /* 0x040fe20000000818 */
[----:B------:R-:W-:-:S04]  /*35da0*/  FMUL R13, R13, R20 ;  /* 0x000000140d0d7220 */ /* 0x000fc80000400000 */
[----:B------:R-:W-:-:S04]  /*35db0*/  FFMA R13, R0, R17, R13 ;  /* 0x00000011000d7223 */ /* 0x000fc8000000000d */
[----:B------:R-:W-:-:S06]  /*35dc0*/  FADD R13, R13, 0.5 ;  /* 0x3f0000000d0d7421 */ /* 0x000fcc0000000000 */
[----:B------:R-:W0:Y:S01]  /*35dd0*/  F2I.TRUNC.NTZ R13, R13 ;  /* 0x0000000d000d7305 */ /* 0x000e22000020f100 */
[----:B------:R-:W-:Y:S01]  /*35de0*/  SEL R51, R51, RZ, P6 ;  /* 0x000000ff33337207 */ /* 0x000fe20003000000 */
[----:B0-----:R-:W-:Y:S02]  /*35df0*/  IMAD.IADD R0, R10, 0x1, R13 ;  /* 0x000000010a007824 */ /* 0x001fe400078e020d */
[----:B------:R-:W-:-:S06]  /*35e00*/  FADD R10, R24, 0.5 ;  /* 0x3f000000180a7421 */ /* 0x000fcc0000000000 */
[----:B------:R-:W0:Y:S01]  /*35e10*/  F2I.TRUNC.NTZ R10, R10 ;  /* 0x0000000a000a7305 */ /* 0x000e22000020f100 */
[----:B------:R-:W-:Y:S02]  /*35e20*/  ISETP.GE.AND P6, PT, R25, RZ, PT ;  /* 0x000000ff1900720c */ /* 0x000fe40003fc6270 */
[----:B------:R-:W-:-:S04]  /*35e30*/  VIMNMX R64, PT, PT, R12, R25, PT ;  /* 0x000000190c407248 */ /* 0x000fc80003fe0100 */
[----:B------:R-:W-:Y:S02]  /*35e40*/  SEL R64, R64, RZ, P6 ;  /* 0x000000ff40407207 */ /* 0x000fe40003000000 */
[----:B------:R-:W-:Y:S02]  /*35e50*/  ISETP.GE.AND P6, PT, R0, RZ, PT ;  /* 0x000000ff0000720c */ /* 0x000fe40003fc6270 */
[----:B------:R-:W-:Y:S01]  /*35e60*/  VIMNMX R0, PT, PT, R11, R0, PT ;  /* 0x000000000b007248 */ /* 0x000fe20003fe0100 */
[----:B0-----:R-:W-:-:S03]  /*35e70*/  IMAD.IADD R17, R7, 0x1, R10 ;  /* 0x0000000107117824 */ /* 0x001fc600078e020a */
[----:B------:R-:W-:Y:S02]  /*35e80*/  SEL R7, R0, RZ, P6 ;  /* 0x000000ff00077207 */ /* 0x000fe40003000000 */
[C---:B------:R-:W-:Y:S02]  /*35e90*/  IADD3 R24, P6, PT, R49.reuse, UR4, RZ ;  /* 0x0000000431187c10 */ /* 0x040fe4000ffde0ff */
        /* <DEDUP_REMOVED lines=13> */
[C---:B------:R-:W-:Y:S01]  /*35f70*/  IADD3 R16, P6, PT, R28.reuse, UR4, RZ ;  /* 0x000000041c107c10 */ /* 0x040fe2000ffde0ff */
[----:B------:R-:W-:Y:S02]  /*35f80*/  IMAD R45, R45, UR8, R52 ;  /* 0x000000082d2d7c24 */ /* 0x000fe4000f8e0234 */
[----:B------:R-:W-:Y:S01]  /*35f90*/  IMAD R47, R47, UR8, R58 ;  /* 0x000000082f2f7c24 */ /* 0x000fe2000f8e023a */
[----:B------:R-:W-:Y:S01]  /*35fa0*/  LEA.HI.X.SX32 R17, R28, UR5, 0x1, P6 ;  /* 0x000000051c117c11 */ /* 0x000fe2000b0f0eff */
[----:B------:R-:W-:Y:S01]  /*35fb0*/  IMAD R51, R51, UR8, R64 ;  /* 0x0000000833337c24 */ /* 0x000fe2000f8e0240 */
[----:B------:R-:W-:Y:S01]  /*35fc0*/  IADD3 R20, P6, PT, R31, UR4, RZ ;  /* 0x000000041f147c10 */ /* 0x000fe2000ffde0ff */
[----:B------:R-:W-:Y:S01]  /*35fd0*/  IMAD R7, R7, UR8, R66 ;  /* 0x0000000807077c24 */ /* 0x000fe2000f8e0242 */
[----:B------:R-:W-:Y:S01]  /*35fe0*/  LOP3.LUT P5, RZ, R37, 0x80000, RZ, 0xc0, !PT ;  /* 0x0008000025ff7812 */ /* 0x000fe200078ac0ff */
[----:B------:R-:W5:Y:S01]  /*35ff0*/  LDG.E.U8 R12, desc[UR6][R12.64] ;  /* 0x000000060c0c7981 */ /* 0x000f62000c1e1100 */
[----:B------:R-:W-:-:S02]  /*36000*/  LEA.HI.X.SX32 R21, R31, UR5, 0x1, P6 ;  /* 0x000000051f157c11 */ /* 0x000fc4000b0f0eff */
[C---:B0-----:R-:W-:Y:S01]  /*36010*/  IADD3 R24, P6, PT, R33.reuse, UR4, RZ ;  /* 0x0000000421187c10 */ /* 0x041fe2000ffde0ff */
[----:B------:R-:W5:Y:S03]  /*36020*/  LDG.E.U8 R17, desc[UR6][R16.64] ;  /* 0x0000000610117981 */ /* 0x000f66000c1e1100 */
[----:B------:R-:W-:Y:S01]  /*36030*/  LEA.HI.X.SX32 R25, R33, UR5, 0x1, P6 ;  /* 0x0000000521197c11 */ /* 0x000fe2000b0f0eff */
[----:B------:R-:W5:Y:S01]  /*36040*/  LDG.E.U8 R20, desc[UR6][R20.64] ;  /* 0x0000000614147981 */ /* 0x000f62000c1e1100 */
[----:B------:R-:W-:-:S04]  /*36050*/  IADD3 R28, P6, PT, R45, UR4, RZ ;  /* 0x000000042d1c7c10 */ /* 0x000fc8000ffde0ff */
[----:B------:R-:W-:Y:S01]  /*36060*/  LEA.HI.X.SX32 R29, R45, UR5, 0x1, P6 ;  /* 0x000000052d1d7c11 */ /* 0x000fe2000b0f0eff */
[----:B------:R-:W-:Y:S01]  /*36070*/  @!P5 VIADD R3, R3, 0x2000000 ;  /* 0x020000000303d836 */ /* 0x000fe20000000000 */
[C---:B------:R-:W-:Y:S01]  /*36080*/  IADD3 R32, P6, PT, R47.reuse, UR4, RZ ;  /* 0x000000042f207c10 */ /* 0x040fe2000ffde0ff */
[----:B------:R-:W5:Y:S03]  /*36090*/  LDG.E.U8 R25, desc[UR6][R24.64] ;  /* 0x0000000618197981 */ /* 0x000f66000c1e1100 */
[----:B------:R-:W-:Y:S01]  /*360a0*/  LEA.HI.X.SX32 R33, R47, UR5, 0x1, P6 ;  /* 0x000000052f217c11 */ /* 0x000fe2000b0f0eff */
[----:B------:R-:W5:Y:S01]  /*360b0*/  LDG.E.U8 R28, desc[UR6][R28.64] ;  /* 0x000000061c1c7981 */ /* 0x000f62000c1e1100 */
[----:B------:R-:W-:-:S04]  /*360c0*/  IADD3 R52, P6, PT, R51, UR4, RZ ;  /* 0x0000000433347c10 */ /* 0x000fc8000ffde0ff */
[----:B------:R-:W-:Y:S01]  /*360d0*/  LEA.HI.X.SX32 R53, R51, UR5, 0x1, P6 ;  /* 0x0000000533357c11 */ /* 0x000fe2000b0f0eff */
[----:B------:R-:W5:Y:S01]  /*360e0*/  LDG.E.U8 R33, desc[UR6][R32.64] ;  /* 0x0000000620217981 */ /* 0x000f62000c1e1100 */
[----:B------:R-:W-:-:S04]  /*360f0*/  IADD3 R50, P6, PT, R7, UR4, RZ ;  /* 0x0000000407327c10 */ /* 0x000fc8000ffde0ff */
[----:B------:R-:W-:Y:S01]  /*36100*/  LEA.HI.X.SX32 R51, R7, UR5, 0x1, P6 ;  /* 0x0000000507337c11 */ /* 0x000fe2000b0f0eff */
[----:B------:R-:W5:Y:S01]  /*36110*/  LDG.E.U8 R53, desc[UR6][R52.64] ;  /* 0x0000000634357981 */ /* 0x000f62000c1e1100 */
[----:B------:R-:W-:Y:S02]  /*36120*/  LOP3.LUT P6, RZ, R34, 0x8000000, RZ, 0xc0, !PT ;  /* 0x0800000022ff7812 */ /* 0x000fe400078cc0ff */
[----:B------:R-:W-:Y:S01]  /*36130*/  P2R R59, PR, RZ, 0x4 ;  /* 0x00000004ff3b7803 */ /* 0x000fe20000000000 */
[----:B------:R-:W5:Y:S01]  /*36140*/  LDG.E.U8 R50, desc[UR6][R50.64] ;  /* 0x0000000632327981 */ /* 0x000f62000c1e1100 */
[----:B------:R-:W-:Y:S02]  /*36150*/  P2R R79, PR, RZ, 0x40 ;  /* 0x00000040ff4f7803 */ /* 0x000fe40000000000 */
[----:B------:R-:W-:-:S04]  /*36160*/  LOP3.LUT P6, RZ, R39, 0x800000, RZ, 0xc0, !PT ;  /* 0x0080000027ff7812 */ /* 0x000fc800078cc0ff */
        /* <DEDUP_REMOVED lines=45> */
[----:B------:R-:W-:-:S13]  /*36440*/  LOP3.LUT P6, RZ, R35, 0x1, RZ, 0xc0, !PT ;  /* 0x0000000123ff7812 */ /* 0x000fda00078cc0ff */
[----:B------:R-:W-:Y:S01]  /*36450*/  @!P6 VIADD R2, R2, 0x4000000 ;  /* 0x040000000202e836 */ /* 0x000fe20000000000 */
[----:B------:R-:W-:-:S13]  /*36460*/  ISETP.NE.AND P6, PT, R7, RZ, PT ;  /* 0x000000ff0700720c */ /* 0x000fda0003fc5270 */
        /* <DEDUP_REMOVED lines=91> */
[----:B------:R-:W-:Y:S02]  /*36a20*/  LOP3.LUT P6, RZ, R37, 0x10, RZ, 0xc0, !PT ;  /* 0x0000001025ff7812 */ /* 0x000fe400078cc0ff */
[----:B------:R-:W-:Y:S02]  /*36a30*/  LOP3.LUT P2, RZ, R39, 0x400000, RZ, 0xc0, !PT ;  /* 0x0040000027ff7812 */ /* 0x000fe4000784c0ff */
[----:B------:R-:W-:Y:S02]  /*36a40*/  P2R R31, PR, RZ, 0x40 ;  /* 0x00000040ff1f7803 */ /* 0x000fe40000000000 */
[----:B------:R-:W-:-:S04]  /*36a50*/  LOP3.LUT P6, RZ, R34, 0x4, RZ, 0xc0, !PT ;  /* 0x0000000422ff7812 */ /* 0x000fc800078cc0ff */
[----:B------:R-:W-:Y:S02]  /*36a60*/  P2R R7, PR, RZ, 0x40 ;  /* 0x00000040ff077803 */ /* 0x000fe40000000000 */
[----:B------:R-:W-:Y:S02]  /*36a70*/  LOP3.LUT P6, RZ, R39, 0x200000, RZ, 0xc0, !PT ;  /* 0x0020000027ff7812 */ /* 0x000fe400078cc0ff */
[----:B------:R-:W-:Y:S01]  /*36a80*/  P2R R62, PR, RZ, 0x2 ;  /* 0x00000002ff3e7803 */ /* 0x000fe20000000000 */
[----:B------:R-:W-:Y:S01]  /*36a90*/  @!P2 VIADD R18, R18, 0x80000 ;  /* 0x000800001212a836 */ /* 0x000fe20000000000 */
[----:B------:R-:W-:-:S09]  /*36aa0*/  LOP3.LUT P1, RZ, R34, 0x20, RZ, 0xc0, !PT ;  /* 0x0000002022ff7812 */ /* 0x000fd2000782c0ff */
[----:B------:R-:W-:Y:S01]  /*36ab0*/  @!P6 VIADD R18, R18, 0x100000 ;  /* 0x001000001212e836 */ /* 0x000fe20000000000 */
[----:B------:R-:W-:Y:S02]  /*36ac0*/  ISETP.NE.AND P6, PT, R7, RZ, PT ;  /* 0x000000ff0700720c */ /* 0x000fe40003fc5270 */
[----:B------:R-:W-:Y:S01]  /*36ad0*/  LOP3.LUT P3, RZ, R37, 0x400, RZ, 0xc0, !PT ;  /* 0x0000040025ff7812 */ /* 0x000fe2000786c0ff */
[----:B------:R-:W-:Y:S01]  /*36ae0*/  @!P1 VIADD R4, R4, 0x40000000 ;  /* 0x4000000004049836 */ /* 0x000fe20000000000 */
[----:B------:R-:W-:Y:S02]  /*36af0*/  P2R R61, PR, RZ, 0x1 ;  /* 0x00000001ff3d7803 */ /* 0x000fe40000000000 */
[----:B------:R-:W-:-:S07]  /*36b00*/  LOP3.LUT P0, RZ, R38, 0x400000, RZ, 0xc0, !PT ;  /* 0x0040000026ff7812 */ /* 0x000fce000780c0ff */
[----:B------:R-:W-:Y:S01]  /*36b10*/  @!P6 VIADD R4, R4, 0x80000000 ;  /* 0x800000000404e836 */ /* 0x000fe20000000000 */
[----:B------:R-:W-:Y:S01]  /*36b20*/  ISETP.NE.AND P6, PT, R31, RZ, PT ;  /* 0x000000ff1f00720c */ /* 0x000fe20003fc5270 */
[----:B------:R-:W-:Y:S01]  /*36b30*/  @!P3 VIADD R3, R3, 0x40000000 ;  /* 0x400000000303b836 */ /* 0x000fe20000000000 */
[----:B------:R-:W-:-:S03]  /*36b40*/  LOP3.LUT P5, RZ, R38, 0x200000, RZ, 0xc0, !PT ;  /* 0x0020000026ff7812 */ /* 0x000fc600078ac0ff */
[----:B------:R-:W-:-:S08]  /*36b50*/  @!P0 VIADD R14, R14, 0x80000 ;  /* 0x000800000e0e8836 */ /* 0x000fd00000000000 */
[----:B------:R-:W-:Y:S01]  /*36b60*/  @!P6 VIADD R3, R3, 0x80000000 ;  /* 0x800000000303e836 */ /* 0x000fe20000000000 */
[----:B------:R-:W-:Y:S01]  /*36b70*/  ISETP.NE.AND P6, PT, R35, RZ, PT ;  /* 0x000000ff2300720c */ /* 0x000fe20003fc5270 */
[----:B------:R-:W-:-:S12]  /*36b80*/  @!P5 VIADD R14, R14, 0x100000 ;  /* 0x001000000e0ed836 */ /* 0x000fd80000000000 */
        /* <DEDUP_REMOVED lines=76> */
[----:B------:R-:W-:Y:S02]  /*37050*/  LOP3.LUT P6, RZ, R40, 0x800000, RZ, 0xc0, !PT ;  /* 0x0080000028ff7812 */ /* 0x000fe400078cc0ff */
[----:B------:R-:W-:-:S02]  /*37060*/  LOP3.LUT P2, RZ, R38, 0x4000, RZ, 0xc0, !PT ;  /* 0x0000400026ff7812 */ /* 0x000fc4000784c0ff */
[----:B------:R-:W-:Y:S02]  /*37070*/  P2R R31, PR, RZ, 0x40 ;  /* 0x00000040ff1f7803 */ /* 0x000fe40000000000 */
[----:B------:R-:W-:-:S04]  /*37080*/  LOP3.LUT P6, RZ, R36, 0x10, RZ, 0xc0, !PT ;  /* 0x0000001024ff7812 */ /* 0x000fc800078cc0ff */
[----:B------:R-:W-:Y:S02]  /*37090*/  P2R R7, PR, RZ, 0x40 ;  /* 0x00000040ff077803 */ /* 0x000fe40000000000 */
[----:B------:R-:W-:-:S03]  /*370a0*/  LOP3.LUT P6, RZ, R38, 0x2000, RZ, 0xc0, !PT ;  /* 0x0000200026ff7812 */ /* 0x000fc600078cc0ff */
[----:B------:R-:W-:Y:S01]  /*370b0*/  @!P2 VIADD R14, R14, 0x8000000 ;  /* 0x080000000e0ea836 */ /* 0x000fe20000000000 */
[----:B------:R-:W-:Y:S01]  /*370c0*/  LOP3.LUT P1, RZ, R40, 0x4000000, RZ, 0xc0, !PT ;  /* 0x0400000028ff7812 */ /* 0x000fe2000782c0ff */
[----:B------:R-:W-:-:S08]  /*370d0*/  @!P4 VIADD R2, R2, 0x80000000 ;  /* 0x800000000202c836 */ /* 0x000fd00000000000 */
[----:B------:R-:W-:Y:S01]  /*370e0*/  @!P6 VIADD R14, R14, 0x10000000 ;  /* 0x100000000e0ee836 */ /* 0x000fe20000000000 */
[----:B------:R-:W-:Y:S02]  /*370f0*/  ISETP.NE.AND P6, PT, R7, RZ, PT ;  /* 0x000000ff0700720c */ /* 0x000fe40003fc5270 */
[----:B------:R0:W3:Y:S01]  /*37100*/  LDG.E.U8 R7, desc[UR6][R10.64] ;  /* 0x000000060a077981 */ /* 0x0000e2000c1e1100 */
[----:B------:R-:W-:Y:S01]  /*37110*/  LOP3.LUT P4, RZ, R40, 0x2000000, RZ, 0xc0, !PT ;  /* 0x0200000028ff7812 */ /* 0x000fe2000788c0ff */
[----:B------:R-:W-:Y:S01]  /*37120*/  @!P1 VIADD R44, R44, 0x40000 ;  /* 0x000400002c2c9836 */ /* 0x000fe20000000000 */
[----:B------:R-:W-:Y:S02]  /*37130*/  LOP3.LUT P3, RZ, R36, 0x40, RZ, 0xc0, !PT ;  /* 0x0000004024ff7812 */ /* 0x000fe4000786c0ff */
[C---:B------:R-:W-:Y:S02]  /*37140*/  LOP3.LUT P2, RZ, R40.reuse, 0x1000000, RZ, 0xc0, !PT ;  /* 0x0100000028ff7812 */ /* 0x040fe4000784c0ff */
[----:B------:R-:W-:-:S02]  /*37150*/  LOP3.LUT P0, RZ, R40, 0x4, RZ, 0xc0, !PT ;  /* 0x0000000428ff7812 */ /* 0x000fc4000780c0ff */
[----:B------:R-:W-:Y:S01]  /*37160*/  LOP3.LUT P5, RZ, R40, 0x2, RZ, 0xc0, !PT ;  /* 0x0000000228ff7812 */ /* 0x000fe200078ac0ff */
[----:B0-----:R-:W0:Y:S04]  /*37170*/  LDC.64 R10, c[0x0][0x398] ;  /* 0x0000e600ff0a7b82 */ /* 0x001e280000000a00 */
[----:B------:R-:W-:Y:S01]  /*37180*/  @!P4 VIADD R44, R44, 0x80000 ;  /* 0x000800002c2cc836 */ /* 0x000fe20000000000 */
[----:B------:R-:W-:Y:S01]  /*37190*/  LOP3.LUT P4, RZ, R36, 0x20, RZ, 0xc0, !PT ;  /* 0x0000002024ff7812 */ /* 0x000fe2000788c0ff */
[----:B------:R-:W-:-:S12]  /*371a0*/  @!P3 VIADD R8, R8, 0x2000 ;  /* 0x000020000808b836 */ /* 0x000fd80000000000 */
[----:B------:R-:W-:-:S04]  /*371b0*/  @!P4 VIADD R8, R8, 0x4000 ;  /* 0x000040000808c836 */ /* 0x000fc80000000000 */
[----:B------:R-:W-:Y:S01]  /*371c0*/  @!P6 VIADD R8, R8, 0x8000 ;  /* 0x000080000808e836 */ /* 0x000fe20000000000 */
[----:B------:R-:W-:Y:S01]  /*371d0*/  ISETP.NE.AND P6, PT, R31, RZ, PT ;  /* 0x000000ff1f00720c */ /* 0x000fe20003fc5270 */
[----:B------:R-:W-:Y:S01]  /*371e0*/  @!P2 VIADD R44, R44, 0x100000 ;  /* 0x001000002c2ca836 */ /* 0x000fe20000000000 */
[----:B------:R-:W-:Y:S01]  /*371f0*/  LOP3.LUT P3, RZ, R36, 0x20000000, RZ, 0xc0, !PT ;  /* 0x2000000024ff7812 */ /* 0x000fe2000786c0ff */
[----:B------:R-:W-:-:S04]  /*37200*/  @!P0 VIADD R46, R46, 0x40000 ;  /* 0x000400002e2e8836 */ /* 0x000fc80000000000 */
[----:B------:R-:W-:-:S06]  /*37210*/  @!P5 VIADD R46, R46, 0x80000 ;  /* 0x000800002e2ed836 */ /* 0x000fcc0000000000 */
[----:B------:R-:W-:Y:S01]  /*37220*/  @!P6 VIADD R44, R44, 0x200000 ;  /* 0x002000002c2ce836 */ /* 0x000fe20000000000 */
[----:B------:R-:W-:Y:S01]  /*37230*/  ISETP.NE.AND P6, PT, R34, RZ, PT ;  /* 0x000000ff2200720c */ /* 0x000fe20003fc5270 */
[----:B------:R-:W-:Y:S01]  /*37240*/  @!P3 VIADD R46, R46, 0x100000 ;  /* 0x001000002e2eb836 */ /* 0x000fe20000000000 */
[----:B------:R-:W-:-:S11]  /*37250*/  LOP3.LUT P0, RZ, R39, 0x4000, RZ, 0xc0, !PT ;  /* 0x0000400027ff7812 */ /* 0x000fd6000780c0ff */
        /* <DEDUP_REMOVED lines=24> */
[----:B------:R-:W-:Y:S02]  /*373e0*/  ISETP.NE.AND P6, PT, R67, RZ, PT ;  /* 0x000000ff4300720c */ /* 0x000fe40003fc5270 */
[----:B------:R-:W-:-:S04]  /*373f0*/  LOP3.LUT P5, RZ, R39, 0x800, RZ, 0xc0, !PT ;  /* 0x0000080027ff7812 */ /* 0x000fc800078ac0ff */
[----:B------:R-:W-:-:S07]  /*37400*/  P2R R39, PR, RZ, 0x20 ;  /* 0x00000020ff277803 */ /* 0x000fce0000000000 */
[----:B------:R-:W-:Y:S01]  /*37410*/  @!P6 VIADD R46, R46, 0x1000000 ;  /* 0x010000002e2ee836 */ /* 0x000fe20000000000 */
[----:B------:R-:W-:Y:S02]  /*37420*/  ISETP.NE.AND P6, PT, R68, RZ, PT ;  /* 0x000000ff4400720c */ /* 0x000fe40003fc5270 */
[----:B------:R-:W-:-:S11]  /*37430*/  LOP3.LUT P5, RZ, R36, 0x100000, RZ, 0xc0, !PT ;  /* 0x0010000024ff7812 */ /* 0x000fd600078ac0ff */
[----:B------:R-:W-:Y:S01]  /*37440*/  @!P6 VIADD R14, R14, 0x40000000 ;  /* 0x400000000e0ee836 */ /* 0x000fe20000000000 */
[----:B------:R-:W-:Y:S01]  /*37450*/  ISETP.NE.AND P6, PT, R69, RZ, PT ;  /* 0x000000ff4500720c */ /* 0x000fe20003fc5270 */
[----:B------:R-:W-:Y:S01]  /*37460*/  @!P5 VIADD R46, R46, 0x2000000 ;  /* 0x020000002e2ed836 */ /* 0x000fe20000000000 */
[----:B------:R-:W-:Y:S02]  /*37470*/  ISETP.NE.AND P5, PT, R39, RZ, PT ;  /* 0x000000ff2700720c */ /* 0x000fe40003fa5270 */
[----:B------:R-:W-:Y:S02]  /*37480*/  LOP3.LUT P4, RZ, R38, 0x40, RZ, 0xc0, !PT ;  /* 0x0000004026ff7812 */ /* 0x000fe4000788c0ff */
[----:B------:R-:W-:Y:S02]  /*37490*/  LOP3.LUT P0, RZ, R36, 0x40000, RZ, 0xc0, !PT ;  /* 0x0004000024ff7812 */ /* 0x000fe4000780c0ff */
[----:B------:R-:W-:-:S05]  /*374a0*/  LOP3.LUT P1, RZ, R40, 0x20000, RZ, 0xc0, !PT ;  /* 0x0002000028ff7812 */ /* 0x000fca000782c0ff */
[----:B------:R-:W-:Y:S01]  /*374b0*/  @!P6 VIADD R8, R8, 0x80000 ;  /* 0x000800000808e836 */ /* 0x000fe20000000000 */
[----:B------:R-:W-:Y:S01]  /*374c0*/  ISETP.NE.AND P6, PT, R70, RZ, PT ;  /* 0x000000ff4600720c */ /* 0x000fe20003fc5270 */
[----:B------:R-:W-:Y:S01]  /*374d0*/  @!P5 VIADD R18, R18, 0x40000000 ;  /* 0x400000001212d836 */ /* 0x000fe20000000000 */
[----:B------:R-:W-:Y:S02]  /*374e0*/  LOP3.LUT P3, RZ, R36, 0x10000, RZ, 0xc0, !PT ;  /* 0x0001000024ff7812 */ /* 0x000fe4000786c0ff */
[----:B------:R-:W-:Y:S01]  /*374f0*/  ISETP.NE.AND P5, PT, R55, RZ, PT ;  /* 0x000000ff3700720c */ /* 0x000fe20003fa5270 */
[----:B------:R-:W-:Y:S01]  /*37500*/  @!P4 VIADD R14, R14, 0x80000000 ;  /* 0x800000000e0ec836 */ /* 0x000fe20000000000 */
[----:B------:R-:W-:Y:S02]  /*37510*/  LOP3.LUT P2, RZ, R40, 0x10000, RZ, 0xc0, !PT ;  /* 0x0001000028ff7812 */ /* 0x000fe4000784c0ff */
[----:B------:R-:W-:Y:S01]  /*37520*/  ISETP.NE.AND P4, PT, R57, RZ, PT ;  /* 0x000000ff3900720c */ /* 0x000fe20003f85270 */
[----:B------:R-:W-:-:S04]  /*37530*/  @!P0 VIADD R46, R46, 0x4000000 ;  /* 0x040000002e2e8836 */ /* 0x000fc80000000000 */
[----:B------:R-:W-:Y:S02]  /*37540*/  @!P6 VIADD R44, R44, 0x2000000 ;  /* 0x020000002c2ce836 */ /* 0x000fe40000000000 */
[----:B------:R-:W-:Y:S01]  /*37550*/  @!P3 VIADD R46, R46, 0x8000000 ;  /* 0x080000002e2eb836 */ /* 0x000fe20000000000 */
[----:B------:R-:W-:Y:S01]  /*37560*/  ISETP.NE.AND P3, PT, R56, RZ, PT ;  /* 0x000000ff3800720c */ /* 0x000fe20003f65270 */
[----:B------:R-:W-:Y:S02]  /*37570*/  @!P1 VIADD R44, R44, 0x4000000 ;  /* 0x040000002c2c9836 */ /* 0x000fe40000000000 */
[----:B------:R-:W-:Y:S02]  /*37580*/  @!P5 VIADD R8, R8, 0x100000 ;  /* 0x001000000808d836 */ /* 0x000fe40000000000 */
[----:B------:R-:W-:Y:S01]  /*37590*/  @!P2 VIADD R44, R44, 0x8000000 ;  /* 0x080000002c2ca836 */ /* 0x000fe20000000000 */
[----:B------:R-:W-:Y:S01]  /*375a0*/  ISETP.NE.AND P2, PT, R59, RZ, PT ;  /* 0x000000ff3b00720c */ /* 0x000fe20003f45270 */
[----:B------:R-:W-:Y:S01]  /*375b0*/  @!P4 VIADD R8, R8, 0x200000 ;  /* 0x002000000808c836 */ /* 0x000fe20000000000 */
[----:B------:R-:W-:-:S02]  /*375c0*/  LOP3.LUT P5, RZ, R36, 0x800, RZ, 0xc0, !PT ;  /* 0x0000080024ff7812 */ /* 0x000fc400078ac0ff */
[----:B------:R-:W-:Y:S02]  /*375d0*/  LOP3.LUT P4, RZ, R40, 0x8000, RZ, 0xc0, !PT ;  /* 0x0000800028ff7812 */ /* 0x000fe4000788c0ff */
[----:B------:R-:W-:Y:S01]  /*375e0*/  ISETP.NE.AND P0, PT, R61, RZ, PT ;  /* 0x000000ff3d00720c */ /* 0x000fe20003f05270 */
[----:B------:R-:W-:Y:S01]  /*375f0*/  @!P3 VIADD R8, R8, 0x400000 ;  /* 0x004000000808b836 */ /* 0x000fe20000000000 */
[----:B------:R-:W-:Y:S02]  /*37600*/  ISETP.NE.AND P1, PT, R62, RZ, PT ;  /* 0x000000ff3e00720c */ /* 0x000fe40003f25270 */
[----:B------:R-:W-:Y:S02]  /*37610*/  LOP3.LUT P6, RZ, R40, 0x1000, RZ, 0xc0, !PT ;  /* 0x0000100028ff7812 */ /* 0x000fe400078cc0ff */
[----:B----4-:R-:W-:Y:S01]  /*37620*/  ISETP.GE.U32.AND P3, PT, R43, R54, PT ;  /* 0x000000362b00720c */ /* 0x010fe20003f66070 */
[----:B------:R-:W-:Y:S02]  /*37630*/  @!P2 VIADD R8, R8, 0x800000 ;  /* 0x008000000808a836 */ /* 0x000fe40000000000 */
[----:B------:R-:W-:Y:S01]  /*37640*/  @!P5 VIADD R46, R46, 0x10000000 ;  /* 0x100000002e2ed836 */ /* 0x000fe20000000000 */
[----:B--2---:R-:W-:Y:S01]  /*37650*/  ISETP.GE.U32.AND P5, PT, R19, R48, PT ;  /* 0x000000301300720c */ /* 0x004fe20003fa6070 */
[----:B------:R-:W-:Y:S01]  /*37660*/  @!P4 VIADD R44, R44, 0x10000000 ;  /* 0x100000002c2cc836 */ /* 0x000fe20000000000 */
[----:B------:R-:W-:Y:S01]  /*37670*/  ISETP.GE.U32.AND P4, PT, R41, R26, PT ;  /* 0x0000001a2900720c */ /* 0x000fe20003f86070 */
[----:B------:R-:W-:Y:S01]  /*37680*/  @!P0 VIADD R8, R8, 0x1000000 ;  /* 0x0100000008088836 */ /* 0x000fe20000000000 */
[----:B---3--:R-:W-:-:S02]  /*37690*/  ISETP.GE.U32.AND P2, PT, R0, R7, PT ;  /* 0x000000070000720c */ /* 0x008fc40003f46070 */
[----:B-----5:R-:W-:Y:S01]  /*376a0*/  ISETP.GE.U32.AND P0, PT, R12, R17, PT ;  /* 0x000000110c00720c */ /* 0x020fe20003f06070 */
[----:B------:R-:W-:Y:S02]  /*376b0*/  @!P1 VIADD R8, R8, 0x2000000 ;  /* 0x0200000008089836 */ /* 0x000fe40000000000 */
[----:B------:R-:W-:Y:S02]  /*376c0*/  @!P6 VIADD R44, R44, 0x20000000 ;  /* 0x200000002c2ce836 */ /* 0x000fe40000000000 */
[----:B------:R-:W-:Y:S01]  /*376d0*/  @!P3 VIADD R8, R8, 0x4000000 ;  /* 0x040000000808b836 */ /* 0x000fe20000000000 */
[----:B------:R-:W-:Y:S01]  /*376e0*/  ISETP.GE.U32.AND P3, PT, R20, R25, PT ;  /* 0x000000191400720c */ /* 0x000fe20003f66070 */
[----:B------:R-:W-:Y:S01]  /*376f0*/  @!P5 VIADD R44, R44, 0x40000000 ;  /* 0x400000002c2cd836 */ /* 0x000fe20000000000 */
[----:B------:R-:W-:Y:S01]  /*37700*/  ISETP.GE.U32.AND P5, PT, R28, R33, PT ;  /* 0x000000211c00720c */ /* 0x000fe20003fa6070 */
[----:B------:R-:W-:Y:S01]  /*37710*/  @!P4 VIADD R46, R46, 0x20000000 ;  /* 0x200000002e2ec836 */ /* 0x000fe20000000000 */
[----:B------:R-:W-:Y:S01]  /*37720*/  ISETP.GE.U32.AND P4, PT, R23, R30, PT ;  /* 0x0000001e1700720c */ /* 0x000fe20003f86070 */
[----:B------:R-:W-:Y:S01]  /*37730*/  @!P2 VIADD R8, R8, 0x8000000 ;  /* 0x080000000808a836 */ /* 0x000fe20000000000 */
[----:B------:R-:W-:-:S02]  /*37740*/  ISETP.GE.U32.AND P6, PT, R15, R6, PT ;  /* 0x000000060f00720c */ /* 0x000fc40003fc6070 */
[----:B------:R-:W-:Y:S01]  /*37750*/  ISETP.GE.U32.AND P1, PT, R9, R22, PT ;  /* 0x000000160900720c */ /* 0x000fe20003f26070 */
[----:B------:R-:W-:Y:S01]  /*37760*/  @!P0 VIADD R8, R8, 0x10000000 ;  /* 0x1000000008088836 */ /* 0x000fe20000000000 */
[----:B------:R-:W-:Y:S02]  /*37770*/  ISETP.GE.U32.AND P2, PT, R27, R42, PT ;  /* 0x0000002a1b00720c */ /* 0x000fe40003f46070 */
[----:B------:R-:W-:Y:S01]  /*37780*/  ISETP.GE.U32.AND P0, PT, R50, R53, PT ;  /* 0x000000353200720c */ /* 0x000fe20003f06070 */
[----:B------:R-:W-:Y:S02]  /*37790*/  @!P3 VIADD R8, R8, 0x20000000 ;  /* 0x200000000808b836 */ /* 0x000fe40000000000 */
[----:B------:R-:W-:Y:S02]  /*377a0*/  IMAD.SHL.U32 R7, R5, 0x8, RZ ;  /* 0x0000000805077824 */ /* 0x000fe400078e00ff */
[----:B------:R-:W-:Y:S02]  /*377b0*/  @!P4 VIADD R46, R46, 0x40000000 ;  /* 0x400000002e2ec836 */ /* 0x000fe40000000000 */
[----:B------:R-:W-:-:S02]  /*377c0*/  @!P5 VIADD R8, R8, 0x40000000 ;  /* 0x400000000808d836 */ /* 0x000fc40000000000 */
[----:B0-----:R-:W-:-:S04]  /*377d0*/  IMAD.WIDE R6, R7, 0x4, R10 ;  /* 0x0000000407067825 */ /* 0x001fc800078e020a */
[----:B------:R-:W-:Y:S02]  /*377e0*/  @!P6 VIADD R18, R18, 0x80000000 ;  /* 0x800000001212e836 */ /* 0x000fe40000000000 */
[----:B------:R-:W-:Y:S02]  /*377f0*/  @!P1 VIADD R44, R44, 0x80000000 ;  /* 0x800000002c2c9836 */ /* 0x000fe40000000000 */
[----:B------:R-:W-:Y:S02]  /*37800*/  @!P2 VIADD R46, R46, 0x80000000 ;  /* 0x800000002e2ea836 */ /* 0x000fe40000000000 */
[----:B------:R-:W-:Y:S01]  /*37810*/  @!P0 VIADD R8, R8, 0x80000000 ;  /* 0x8000000008088836 */ /* 0x000fe20000000000 */
[----:B------:R-:W-:Y:S04]  /*37820*/  STG.E desc[UR6][R6.64], R2 ;  /* 0x0000000206007986 */ /* 0x000fe8000c101906 */
[----:B------:R-:W-:Y:S04]  /*37830*/  STG.E desc[UR6][R6.64+0x4], R4 ;  /* 0x0000040406007986 */ /* 0x000fe8000c101906 */
[----:B------:R-:W-:Y:S04]  /*37840*/  STG.E desc[UR6][R6.64+0x8], R3 ;  /* 0x0000080306007986 */ /* 0x000fe8000c101906 */
[----:B------:R-:W-:Y:S04]  /*37850*/  STG.E desc[UR6][R6.64+0xc], R14 ;  /* 0x00000c0e06007986 */ /* 0x000fe8000c101906 */
[----:B------:R-:W-:Y:S04]  /*37860*/  STG.E desc[UR6][R6.64+0x10], R18 ;  /* 0x0000101206007986 */ /* 0x000fe8000c101906 */
[----:B------:R-:W-:Y:S04]  /*37870*/  STG.E desc[UR6][R6.64+0x14], R44 ;  /* 0x0000142c06007986 */ /* 0x000fe8000c101906 */
[----:B------:R-:W-:Y:S04]  /*37880*/  STG.E desc[UR6][R6.64+0x18], R46 ;  /* 0x0000182e06007986 */ /* 0x000fe8000c101906 */
[----:B------:R-:W-:Y:S01]  /*37890*/  STG.E desc[UR6][R6.64+0x1c], R8 ;  /* 0x00001c0806007986 */ /* 0x000fe2000c101906 */
[----:B------:R-:W-:Y:S05]  /*378a0*/  EXIT ;  /* 0x000000000000794d */ /* 0x000fea0003800000 */
        .weak           $__internal_2_$__cuda_sm3x_div_rn_noftz_f32_slowpath
        .type           $__internal_2_$__cuda_sm3x_div_rn_noftz_f32_slowpath,@function
        .size           $__internal_2_$__cuda_sm3x_div_rn_noftz_f32_slowpath,(.L_x_72 - $__internal_2_$__cuda_sm3x_div_rn_noftz_f32_slowpath)
$__internal_2_$__cuda_sm3x_div_rn_noftz_f32_slowpath:
[--C-:B------:R-:W-:Y:S01]  /*378b0*/  SHF.R.U32.HI R3, RZ, 0x17, R19.reuse ;  /* 0x00000017ff037819 */ /* 0x100fe20000011613 */
[----:B------:R-:W-:Y:S01]  /*378c0*/  BSSY.RECONVERGENT B1, `(.L_x_55) ;  /* 0x0000065000017945 */ /* 0x000fe20003800200 */
[--C-:B------:R-:W-:Y:S01]  /*378d0*/  SHF.R.U32.HI R2, RZ, 0x17, R0.reuse ;  /* 0x00000017ff027819 */ /* 0x100fe20000011600 */
[----:B------:R-:W-:Y:S01]  /*378e0*/  IMAD.MOV.U32 R9, RZ, RZ, R19 ;  /* 0x000000ffff097224 */ /* 0x000fe200078e0013 */
[----:B------:R-:W-:Y:S02]  /*378f0*/  LOP3.LUT R18, R3, 0xff, RZ, 0xc0, !PT ;  /* 0x000000ff03127812 */ /* 0x000fe400078ec0ff */
[----:B------:R-:W-:Y:S01]  /*37900*/  LOP3.LUT R14, R2, 0xff, RZ, 0xc0, !PT ;  /* 0x000000ff020e7812 */ /* 0x000fe200078ec0ff */
[----:B------:R-:W-:Y:S02]  /*37910*/  IMAD.MOV.U32 R2, RZ, RZ, R0 ;  /* 0x000000ffff027224 */ /* 0x000fe400078e0000 */
        /* <DEDUP_REMOVED lines=30> */
.L_x_56:
[----:B------:R-:W-:Y:S01]  /*37b00*/  LEA R0, R18, 0xc0800000, 0x17 ;  /* 0xc080000012007811 */ /* 0x000fe200078eb8ff */
[----:B------:R-:W-:Y:S01]  /*37b10*/  VIADD R3, R14, 0xffffff81 ;  /* 0xffffff810e037836 */ /* 0x000fe20000000000 */
[----:B------:R-:W-:Y:S03]  /*37b20*/  BSSY.RECONVERGENT B2, `(.L_x_61) ;  /* 0x0000035000027945 */ /* 0x000fe60003800200 */
[----:B------:R-:W-:Y:S02]  /*37b30*/  IMAD.IADD R8, R9, 0x1, -R0 ;  /* 0x0000000109087824 */ /* 0x000fe400078e0a00 */
[C---:B------:R-:W-:Y:S01]  /*37b40*/  IMAD R0, R3.reuse, -0x800000, R2 ;  /* 0xff80000003007824 */ /* 0x040fe200078e0202 */
[----:B------:R-:W-:Y:S01]  /*37b50*/  IADD3 R3, PT, PT, R3, 0x7f, -R18 ;  /* 0x0000007f03037810 */ /* 0x000fe20007ffe812 */
[----:B------:R-:W0:Y:S01]  /*37b60*/  MUFU.RCP R9, R8 ;  /* 0x0000000800097308 */ /* 0x000e220000001000 */
[----:B------:R-:W-:-:S03]  /*37b70*/  FADD.FTZ R13, -R8, -RZ ;  /* 0x800000ff080d7221 */ /* 0x000fc60000010100 */
[----:B------:R-:W-:Y:S02]  /*37b80*/  IMAD.IADD R3, R3, 0x1, R6 ;  /* 0x0000000103037824 */ /* 0x000fe400078e0206 */
        /* <DEDUP_REMOVED lines=20> */
[CCC-:B------:R-:W-:Y:S01]  /*37cd0*/  FFMA.RZ R0, R21.reuse, R13.reuse, R14.reuse ;  /* 0x0000000d15007223 */ /* 0x1c0fe2000000c00e */
[C---:B------:R-:W-:Y:S02]  /*37ce0*/  VIADD R9, R8.reuse, 0x20 ;  /* 0x0000002008097836 */ /* 0x040fe40000000000 */
[CCC-:B------:R-:W-:Y:S01]  /*37cf0*/  FFMA.RM R3, R21.reuse, R13.reuse, R14.reuse ;  /* 0x0000000d15037223 */ /* 0x1c0fe2000000400e */
[----:B------:R-:W-:Y:S02]  /*37d00*/  ISETP.NE.AND P3, PT, R8, RZ, PT ;  /* 0x000000ff0800720c */ /* 0x000fe40003f65270 */
[----:B------:R-:W-:Y:S01]  /*37d10*/  LOP3.LUT R6, R0, 0x7fffff, RZ, 0xc0, !PT ;  /* 0x007fffff00067812 */ /* 0x000fe200078ec0ff */
[----:B------:R-:W-:Y:S01]  /*37d20*/  FFMA.RP R0, R21, R13, R14 ;  /* 0x0000000d15007223 */ /* 0x000fe2000000800e */
[----:B------:R-:W-:Y:S01]  /*37d30*/  ISETP.NE.AND P1, PT, R8, RZ, PT ;  /* 0x000000ff0800720c */ /* 0x000fe20003f25270 */
[----:B------:R-:W-:Y:S01]  /*37d40*/  IMAD.MOV R8, RZ, RZ, -R8 ;  /* 0x000000ffff087224 */ /* 0x000fe200078e0a08 */
[----:B------:R-:W-:-:S02]  /*37d50*/  LOP3.LUT R6, R6, 0x800000, RZ, 0xfc, !PT ;  /* 0x0080000006067812 */ /* 0x000fc400078efcff */
        /* <DEDUP_REMOVED lines=13> */
.L_x_63:
[----:B------:R-:W-:-:S04]  /*37e30*/  LOP3.LUT R2, R2, 0x80000000, RZ, 0xc0, !PT ;  /* 0x8000000002027812 */ /* 0x000fc800078ec0ff */
[----:B------:R-:W-:Y:S01]  /*37e40*/  LOP3.LUT R2, R2, 0x7f800000, RZ, 0xfc, !PT ;  /* 0x7f80000002027812 */ /* 0x000fe200078efcff */
[----:B------:R-:W-:Y:S06]  /*37e50*/  BRA `(.L_x_64) ;  /* 0x0000000000047947 */ /* 0x000fec0003800000 */
.L_x_62:
[----:B------:R-:W-:-:S07]  /*37e60*/  IMAD R2, R3, 0x800000, R2 ;  /* 0x0080000003027824 */ /* 0x000fce00078e0202 */
.L_x_64:
[----:B------:R-:W-:Y:S05]  /*37e70*/  BSYNC.RECONVERGENT B2 ;  /* 0x0000000000027941 */ /* 0x000fea0003800200 */
.L_x_61:
[----:B------:R-:W-:Y:S05]  /*37e80*/  BRA `(.L_x_65) ;  /* 0x0000000000207947 */ /* 0x000fea0003800000 */
.L_x_60:
[----:B------:R-:W-:-:S04]  /*37e90*/  LOP3.LUT R2, R9, 0x80000000, R2, 0x48, !PT ;  /* 0x8000000009027812 */ /* 0x000fc800078e4802 */
[----:B------:R-:W-:Y:S01]  /*37ea0*/  LOP3.LUT R2, R2, 0x7f800000, RZ, 0xfc, !PT ;  /* 0x7f80000002027812 */ /* 0x000fe200078efcff */
[----:B------:R-:W-:Y:S06]  /*37eb0*/  BRA `(.L_x_65) ;  /* 0x0000000000147947 */ /* 0x000fec0003800000 */
.L_x_59:
[----:B------:R-:W-:Y:S01]  /*37ec0*/  LOP3.LUT R2, R9, 0x80000000, R2, 0x48, !PT ;  /* 0x8000000009027812 */ /* 0x000fe200078e4802 */
[----:B------:R-:W-:Y:S06]  /*37ed0*/  BRA `(.L_x_65) ;  /* 0x00000000000c7947 */ /* 0x000fec0003800000 */
.L_x_58:
[----:B------:R-:W0:Y:S01]  /*37ee0*/  MUFU.RSQ R2, -QNAN ;  /* 0xffc0000000027908 */ /* 0x000e220000001400 */
[----:B------:R-:W-:Y:S05]  /*37ef0*/  BRA `(.L_x_65) ;  /* 0x0000000000047947 */ /* 0x000fea0003800000 */
.L_x_57:
[----:B------:R-:W-:-:S07]  /*37f00*/  FADD.FTZ R2, R0, R3 ;  /* 0x0000000300027221 */ /* 0x000fce0000010000 */
.L_x_65:
[----:B------:R-:W-:Y:S05]  /*37f10*/  BSYNC.RECONVERGENT B1 ;  /* 0x0000000000017941 */ /* 0x000fea0003800200 */
.L_x_55:
[----:B0-----:R-:W-:Y:S02]  /*37f20*/  IMAD.MOV.U32 R0, RZ, RZ, R2 ;  /* 0x000000ffff007224 */ /* 0x001fe400078e0002 */
[----:B------:R-:W-:Y:S02]  /*37f30*/  IMAD.MOV.U32 R2, RZ, RZ, R15 ;  /* 0x000000ffff027224 */ /* 0x000fe400078e000f */
[----:B------:R-:W-:-:S04]  /*37f40*/  IMAD.MOV.U32 R3, RZ, RZ, 0x0 ;  /* 0x00000000ff037424 */ /* 0x000fc800078e00ff */
[----:B------:R-:W-:Y:S05]  /*37f50*/  RET.REL.NODEC R2 `(_Z8briefKerPK2KPiPKhPjii) ;  /* 0xfffffc8002287950 */ /* 0x000fea0003c3ffff */
.L_x_66:
        /* <DEDUP_REMOVED lines=10> */
.L_x_72:


//--------------------- .text._Z7fastKerPKhiiiP2KPPi --------------------------
	.section	.text._Z7fastKerPKhiiiP2KPPi,"ax",@progbits
	.align	128
        .global         _Z7fastKerPKhiiiP2KPPi
        .type           _Z7fastKerPKhiiiP2KPPi,@function
        .size           _Z7fastKerPKhiiiP2KPPi,(.L_x_76 - _Z7fastKerPKhiiiP2KPPi)
        .other          _Z7fastKerPKhiiiP2KPPi,@"STO_CUDA_ENTRY STV_DEFAULT"
_Z7fastKerPKhiiiP2KPPi:
.text._Z7fastKerPKhiiiP2KPPi:
[----:B------:R-:W-:Y:S01]  /*0000*/  LDC R1, c[0x0][0x37c] ;  /* 0x0000df00ff017b82 */ /* 0x000fe20000000800 */
[----:B------:R-:W0:Y:S07]  /*0010*/  S2R R4, SR_TID.Y ;  /* 0x0000000000047919 */ /* 0x000e2e0000002200 */
[----:B------:R-:W1:Y:S01]  /*0020*/  LDC R0, c[0x0][0x360] ;  /* 0x0000d800ff007b82 */ /* 0x000e620000000800 */
[----:B------:R-:W1:Y:S07]  /*0030*/  S2R R5, SR_TID.X ;  /* 0x0000000000057919 */ /* 0x000e6e0000002100 */
[----:B------:R-:W0:Y:S08]  /*0040*/  S2UR UR5, SR_CTAID.Y ;  /* 0x00000000000579c3 */ /* 0x000e300000002600 */
[----:B------:R-:W0:Y:S08]  /*0050*/  LDC R13, c[0x0][0x364] ;  /* 0x0000d900ff0d7b82 */ /* 0x000e300000000800 */
[----:B------:R-:W1:Y:S08]  /*0060*/  S2UR UR4, SR_CTAID.X ;  /* 0x00000000000479c3 */ /* 0x000e700000002500 */
[----:B------:R-:W2:Y:S01]  /*0070*/  LDC.64 R2, c[0x0][0x388] ;  /* 0x0000e200ff027b82 */ /* 0x000ea20000000a00 */
[----:B0-----:R-:W-:-:S05]  /*0080*/  IMAD R13, R13, UR5, R4 ;  /* 0x000000050d0d7c24 */ /* 0x001fca000f8e0204 */
[----:B------:R-:W-:Y:S01]  /*0090*/  ISETP.GE.U32.AND P0, PT, R13, 0x10, PT ;  /* 0x000000100d00780c */ /* 0x000fe20003f06070 */
[----:B-1----:R-:W-:-:S05]  /*00a0*/  IMAD R0, R0, UR4, R5 ;  /* 0x0000000400007c24 */ /* 0x002fca000f8e0205 */
[----:B------:R-:W-:Y:S01]  /*00b0*/  ISETP.LT.OR P0, PT, R0, 0x10, !P0 ;  /* 0x000000100000780c */ /* 0x000fe20004701670 */
[----:B--2---:R-:W-:Y:S02]  /*00c0*/  VIADD R5, R2, 0xfffffff0 ;  /* 0xfffffff002057836 */ /* 0x004fe40000000000 */
[----:B------:R-:W-:-:S03]  /*00d0*/  VIADD R4, R3, 0xfffffff0 ;  /* 0xfffffff003047836 */ /* 0x000fc60000000000 */
[----:B------:R-:W-:-:S04]  /*00e0*/  ISETP.GE.OR P0, PT, R0, R5, P0 ;  /* 0x000000050000720c */ /* 0x000fc80000706670 */
[----:B------:R-:W-:-:S13]  /*00f0*/  ISETP.GE.OR P0, PT, R13, R4, P0 ;  /* 0x000000040d00720c */ /* 0x000fda0000706670 */
[----:B------:R-:W-:Y:S05]  /*0100*/  @P0 EXIT ;  /* 0x000000000000094d */ /* 0x000fea0003800000 */
[----:B------:R-:W0:Y:S01]  /*0110*/  LDCU.64 UR12, c[0x0][0x380] ;  /* 0x00007000ff0c77ac */ /* 0x000e220008000a00 */
[----:B------:R-:W-:Y:S01]  /*0120*/  IMAD R3, R13, R2, R0 ;  /* 0x000000020d037224 */ /* 0x000fe200078e0200 */
[----:B------:R-:W1:Y:S01]  /*0130*/  LDCU.64 UR14, c[0x0][0x358] ;  /* 0x00006b00ff0e77ac */ /* 0x000e620008000a00 */
[----:B------:R-:W-:Y:S01]  /*0140*/  IMAD R7, R2, 0x9, RZ ;  /* 0x0000000902077824 */ /* 0x000fe200078e02ff */
[----:B------:R-:W2:Y:S02]  /*0150*/  LDCU UR4, c[0x0][0x390] ;  /* 0x00007200ff0477ac */ /* 0x000ea40008000800 */
[----:B0-----:R-:W-:-:S04]  /*0160*/  IADD3 R4, P0, PT, R3, UR12, RZ ;  /* 0x0000000c03047c10 */ /* 0x001fc8000ff1e0ff */
[----:B------:R-:W-:-:S05]  /*0170*/  LEA.HI.X.SX32 R5, R3, UR13, 0x1, P0 ;  /* 0x0000000d03057c11 */ /* 0x000fca00080f0eff */
[----:B-1----:R-:W2:Y:S01]  /*0180*/  LDG.E.U8 R12, desc[UR14][R4.64] ;  /* 0x0000000e040c7981 */ /* 0x002ea2000c1e1100 */
[----:B------:R-:W-:Y:S01]  /*0190*/  IADD3 R6, P0, PT, R7, R4, RZ ;  /* 0x0000000407067210 */ /* 0x000fe20007f1e0ff */
[----:B------:R-:W-:Y:S02]  /*01a0*/  IMAD.IADD R3, R3, 0x1, R7 ;  /* 0x0000000103037824 */ /* 0x000fe400078e0207 */
[----:B------:R-:W3:Y:S01]  /*01b0*/  LDG.E.U8 R11, desc[UR14][R4.64+-0x9] ;  /* 0xfffff70e040b7981 */ /* 0x000ee2000c1e1100 */
[----:B------:R-:W-:Y:S01]  /*01c0*/  LEA.HI.X.SX32 R7, R7, R5, 0x1, P0 ;  /* 0x0000000507077211 */ /* 0x000fe200000f0eff */
[----:B------:R-:W-:Y:S02]  /*01d0*/  IMAD R3, R2, -0x12, R3 ;  /* 0xffffffee02037824 */ /* 0x000fe400078e0203 */
[----:B------:R-:W4:Y:S03]  /*01e0*/  LDG.E.U8 R10, desc[UR14][R4.64+0x9] ;  /* 0x0000090e040a7981 */ /* 0x000f26000c1e1100 */
[C---:B------:R-:W-:Y:S01]  /*01f0*/  IADD3 R8, P0, PT, R3.reuse, UR12, RZ ;  /* 0x0000000c03087c10 */ /* 0x040fe2000ff1e0ff */
[----:B------:R-:W5:Y:S03]  /*0200*/  LDG.E.U8 R6, desc[UR14][R6.64] ;  /* 0x0000000e06067981 */ /* 0x000f66000c1e1100 */
[----:B------:R-:W-:-:S05]  /*0210*/  LEA.HI.X.SX32 R9, R3, UR13, 0x1, P0 ;  /* 0x0000000d03097c11 */ /* 0x000fca00080f0eff */
[----:B------:R-:W5:Y:S01]  /*0220*/  LDG.E.U8 R8, desc[UR14][R8.64] ;  /* 0x0000000e08087981 */ /* 0x000f62000c1e1100 */
[C---:B--2---:R-:W-:Y:S02]  /*0230*/  VIADD R3, R12.reuse, UR4 ;  /* 0x000000040c037c36 */ /* 0x044fe40008000000 */
[----:B------:R-:W-:-:S03]  /*0240*/  VIADD R12, R12, -UR4 ;  /* 0x800000040c0c7c36 */ /* 0x000fc60008000000 */
[CC--:B---3--:R-:W-:Y:S02]  /*0250*/  ISETP.GE.AND P1, PT, R3.reuse, R11.reuse, PT ;  /* 0x0000000b0300720c */ /* 0x0c8fe40003f26270 */
[CC--:B----4-:R-:W-:Y:S02]  /*0260*/  ISETP.GT.AND P0, PT, R12.reuse, R10.reuse, PT ;  /* 0x0000000a0c00720c */ /* 0x0d0fe40003f04270 */
[----:B------:R-:W-:Y:S02]  /*0270*/  ISETP.GT.OR P3, PT, R12, R11, !P1 ;  /* 0x0000000b0c00720c */ /* 0x000fe40004f64670 */
[C---:B------:R-:W-:Y:S02]  /*0280*/  ISETP.GE.AND P0, PT, R3.reuse, R10, P0 ;  /* 0x0000000a0300720c */ /* 0x040fe40000706270 */
[----:B-----5:R-:W-:Y:S02]  /*0290*/  ISETP.GE.AND P2, PT, R3, R6, PT ;  /* 0x000000060300720c */ /* 0x020fe40003f46270 */
[----:B------:R-:W-:-:S02]  /*02a0*/  SEL R4, RZ, 0x1, !P0 ;  /* 0x00000001ff047807 */ /* 0x000fc40004000000 */
[----:B------:R-:W-:Y:S02]  /*02b0*/  ISETP.GT.OR P4, PT, R12, R6, !P2 ;  /* 0x000000060c00720c */ /* 0x000fe40005784670 */
[C---:B------:R-:W-:Y:S01]  /*02c0*/  ISETP.GE.AND P0, PT, R3.reuse, R10, PT ;  /* 0x0000000a0300720c */ /* 0x040fe20003f06270 */
[----:B------:R-:W-:Y:S02]  /*02d0*/  @P1 VIADD R5, R4, 0x1 ;  /* 0x0000000104051836 */ /* 0x000fe40000000000 */
[----:B------:R-:W-:Y:S01]  /*02e0*/  @!P3 IMAD.MOV R5, RZ, RZ, R4 ;  /* 0x000000ffff05b224 */ /* 0x000fe200078e0204 */
[----:B------:R-:W-:-:S03]  /*02f0*/  ISETP.GE.AND P3, PT, R3, R8, PT ;  /* 0x000000080300720c */ /* 0x000fc60003f66270 */
[----:B------:R-:W-:Y:S01]  /*0300*/  @P1 IMAD.MOV.U32 R4, RZ, RZ, R5 ;  /* 0x000000ffff041224 */ /* 0x000fe200078e0005 */
[----:B------:R-:W-:Y:S01]  /*0310*/  ISETP.GT.OR P5, PT, R12, R8, !P3 ;  /* 0x000000080c00720c */ /* 0x000fe20005fa4670 */
[----:B------:R-:W-:Y:S02]  /*0320*/  @!P1 IMAD.MOV.U32 R5, RZ, RZ, 0x2 ;  /* 0x00000002ff059424 */ /* 0x000fe400078e00ff */
[----:B------:R-:W-:Y:S02]  /*0330*/  @P2 VIADD R6, R4, 0x1 ;  /* 0x0000000104062836 */ /* 0x000fe40000000000 */
[----:B------:R-:W-:Y:S01]  /*0340*/  @!P4 IMAD.MOV R6, RZ, RZ, R4 ;  /* 0x000000ffff06c224 */ /* 0x000fe200078e0204 */
[----:B------:R-:W-:Y:S02]  /*0350*/  @!P1 SEL R5, R5, 0x1, !P0 ;  /* 0x0000000105059807 */ /* 0x000fe40004000000 */
[----:B------:R-:W-:Y:S01]  /*0360*/  @P1 SEL R5, RZ, 0x1, P0 ;  /* 0x00000001ff051807 */ /* 0x000fe20000000000 */
[----:B------:R-:W-:-:S04]  /*0370*/  @P2 IMAD.MOV.U32 R4, RZ, RZ, R6 ;  /* 0x000000ffff042224 */ /* 0x000fc800078e0006 */
[----:B------:R-:W-:Y:S02]  /*0380*/  @P3 VIADD R6, R4, 0x1 ;  /* 0x0000000104063836 */ /* 0x000fe40000000000 */
[----:B------:R-:W-:Y:S02]  /*0390*/  @!P2 VIADD R5, R5, 0x1 ;  /* 0x000000010505a836 */ /* 0x000fe40000000000 */
[----:B------:R-:W-:Y:S02]  /*03a0*/  @!P5 IMAD.MOV R6, RZ, RZ, R4 ;  /* 0x000000ffff06d224 */ /* 0x000fe400078e0204 */
[----:B------:R-:W-:Y:S02]  /*03b0*/  @!P3 VIADD R5, R5, 0x1 ;  /* 0x000000010505b836 */ /* 0x000fe40000000000 */
[----:B------:R-:W-:-:S05]  /*03c0*/  @P3 IMAD.MOV.U32 R4, RZ, RZ, R6 ;  /* 0x000000ffff043224 */ /* 0x000fca00078e0006 */
[----:B------:R-:W-:-:S04]  /*03d0*/  VIMNMX.U32 R4, PT, PT, R5, R4, !PT ;  /* 0x0000000405047248 */ /* 0x000fc80007fe0000 */
[----:B------:R-:W-:-:S13]  /*03e0*/  ISETP.GE.U32.AND P0, PT, R4, 0x3, PT ;  /* 0x000000030400780c */ /* 0x000fda0003f06070 */
[----:B------:R-:W-:Y:S05]  /*03f0*/  @!P0 EXIT ;  /* 0x000000000000894d */ /* 0x000fea0003800000 */
[----:B------:R-:W0:Y:S01]  /*0400*/  LDCU.U8 UR4, c[0x3][0x58] ;  /* 0x00c00b00ff0477ac */ /* 0x000e220008000000 */
[----:B------:R-:W1:Y:S01]  /*0410*/  LDCU.S8 UR5, c[0x3][0x59] ;  /* 0x00c00b20ff0577ac */ /* 0x000e620008000200 */
[----:B------:R-:W2:Y:S01]  /*0420*/  LDCU.S8 UR6, c[0x3][0x49] ;  /* 0x00c00920ff0677ac */ /* 0x000ea20008000200 */
[----:B------:R-:W3:Y:S01]  /*0430*/  LDCU.U8 UR10, c[0x3][0x48] ;  /* 0x00c00900ff0a77ac */ /* 0x000ee20008000000 */
[----:B------:R-:W4:Y:S01]  /*0440*/  LDCU.S8 UR7, c[0x3][0x5a] ;  /* 0x00c00b40ff0777ac */ /* 0x000f220008000200 */
[----:B------:R-:W5:Y:S01]  /*0450*/  LDCU.U8 UR16, c[0x3][0x5c] ;  /* 0x00c00b80ff1077ac */ /* 0x000f620008000000 */
[----:B------:R-:W5:Y:S01]  /*0460*/  LDCU.U8 UR17, c[0x3][0x4c] ;  /* 0x00c00980ff1177ac */ /* 0x000f620008000000 */
[----:B------:R-:W5:Y:S01]  /*0470*/  LDCU.S8 UR8, c[0x3][0x4a] ;  /* 0x00c00940ff0877ac */ /* 0x000f620008000200 */
[----:B------:R-:W5:Y:S01]  /*0480*/  LDCU.S8 UR9, c[0x3][0x5b] ;  /* 0x00c00b60ff0977ac */ /* 0x000f620008000200 */
[----:B------:R-:W5:Y:S01]  /*0490*/  LDCU.S8 UR11, c[0x3][0x4b] ;  /* 0x00c00960ff0b77ac */ /* 0x000f620008000200 */
[----:B------:R-:W5:Y:S01]  /*04a0*/  LDCU.S8 UR22, c[0x3][0x5f] ;  /* 0x00c00be0ff1677ac */ /* 0x000f620008000200 */
[----:B0-----:R-:W-:Y:S01]  /*04b0*/  UPRMT UR23, UR4, 0x8880, URZ ;  /* 0x0000888004177896 */ /* 0x001fe200080000ff */
[----:B------:R-:W0:Y:S01]  /*04c0*/  LDCU.S8 UR20, c[0x3][0x5e] ;  /* 0x00c00bc0ff1477ac */ /* 0x000e220008000200 */
[----:B------:R-:W0:Y:S01]  /*04d0*/  LDCU.S8 UR21, c[0x3][0x4e] ;  /* 0x00c009c0ff1577ac */ /* 0x000e220008000200 */
[----:B-1----:R-:W-:Y:S01]  /*04e0*/  UMOV UR4, UR5 ;  /* 0x0000000500047c82 */ /* 0x002fe20008000000 */
[----:B--2---:R-:W-:Y:S01]  /*04f0*/  UMOV UR5, UR6 ;  /* 0x0000000600057c82 */ /* 0x004fe20008000000 */
[----:B------:R-:W1:Y:S01]  /*0500*/  LDCU.S8 UR18, c[0x3][0x5d] ;  /* 0x00c00ba0ff1277ac */ /* 0x000e620008000200 */
[----:B------:R-:W-:-:S02]  /*0510*/  VIADD R4, R0, UR5 ;  /* 0x0000000500047c36 */ /* 0x000fc40008000000 */
[----:B------:R-:W-:Y:S01]  /*0520*/  VIADD R5, R13, UR4 ;  /* 0x000000040d057c36 */ /* 0x000fe20008000000 */
[----:B---3--:R-:W-:Y:S01]  /*0530*/  UPRMT UR5, UR10, 0x8880, URZ ;  /* 0x000088800a057896 */ /* 0x008fe200080000ff */
[----:B------:R-:W2:Y:S02]  /*0540*/  LDCU.S8 UR10, c[0x3][0x4f] ;  /* 0x00c009e0ff0a77ac */ /* 0x000ea40008000200 */
[-C--:B------:R-:W-:Y:S01]  /*0550*/  IMAD R6, R5, R2.reuse, R4 ;  /* 0x0000000205067224 */ /* 0x080fe200078e0204 */
[----:B------:R-:W-:Y:S01]  /*0560*/  UMOV UR4, UR23 ;  /* 0x0000001700047c82 */ /* 0x000fe20008000000 */
[----:B----4-:R-:W-:Y:S01]  /*0570*/  UMOV UR6, UR7 ;  /* 0x0000000700067c82 */ /* 0x010fe20008000000 */
[C---:B------:R-:W-:Y:S01]  /*0580*/  VIADD R11, R13.reuse, UR4 ;  /* 0x000000040d0b7c36 */ /* 0x040fe20008000000 */
[----:B-----5:R-:W-:Y:S01]  /*0590*/  UPRMT UR4, UR16, 0x8880, URZ ;  /* 0x0000888010047896 */ /* 0x020fe200080000ff */
[C---:B------:R-:W-:Y:S01]  /*05a0*/  VIADD R4, R0.reuse, UR5 ;  /* 0x0000000500047c36 */ /* 0x040fe20008000000 */
[----:B------:R-:W-:Y:S01]  /*05b0*/  UPRMT UR17, UR17, 0x8880, URZ ;  /* 0x0000888011117896 */ /* 0x000fe200080000ff */
[C---:B------:R-:W-:Y:S01]  /*05c0*/  VIADD R7, R13.reuse, UR6 ;  /* 0x000000060d077c36 */ /* 0x040fe20008000000 */
[----:B------:R-:W-:Y:S01]  /*05d0*/  UMOV UR7, UR8 ;  /* 0x0000000800077c82 */ /* 0x000fe20008000000 */
[----:B------:R-:W-:Y:S01]  /*05e0*/  UMOV UR8, UR9 ;  /* 0x0000000900087c82 */ /* 0x000fe20008000000 */
[----:B------:R-:W-:Y:S01]  /*05f0*/  UMOV UR9, UR11 ;  /* 0x0000000b00097c82 */ /* 0x000fe20008000000 */
[C---:B------:R-:W-:Y:S01]  /*0600*/  VIADD R8, R0.reuse, UR7 ;  /* 0x0000000700087c36 */ /* 0x040fe20008000000 */
[----:B------:R-:W-:Y:S01]  /*0610*/  UMOV UR5, UR22 ;  /* 0x0000001600057c82 */ /* 0x000fe20008000000 */
[C---:B------:R-:W-:Y:S01]  /*0620*/  VIADD R9, R13.reuse, UR8 ;  /* 0x000000080d097c36 */ /* 0x040fe20008000000 */
[----:B------:R-:W3:Y:S01]  /*0630*/  LDCU.S8 UR19, c[0x3][0x4d] ;  /* 0x00c009a0ff1377ac */ /* 0x000ee20008000200 */
[----:B------:R-:W-:Y:S01]  /*0640*/  VIADD R10, R0, UR9 ;  /* 0x00000009000a7c36 */ /* 0x000fe20008000000 */
[C---:B------:R-:W-:Y:S01]  /*0650*/  IADD3 R20, P0, PT, R6.reuse, UR12, RZ ;  /* 0x0000000c06147c10 */ /* 0x040fe2000ff1e0ff */
[----:B------:R-:W-:Y:S01]  /*0660*/  VIADD R19, R13, UR5 ;  /* 0x000000050d137c36 */ /* 0x000fe20008000000 */
[----:B------:R-:W-:Y:S01]  /*0670*/  UMOV UR5, UR17 ;  /* 0x0000001100057c82 */ /* 0x000fe20008000000 */
[-C--:B------:R-:W-:Y:S01]  /*0680*/  IMAD R5, R7, R2.reuse, R8 ;  /* 0x0000000207057224 */ /* 0x080fe200078e0208 */
[----:B0-----:R-:W-:Y:S01]  /*0690*/  UMOV UR8, UR20 ;  /* 0x0000001400087c82 */ /* 0x001fe20008000000 */
[----:B------:R-:W-:Y:S01]  /*06a0*/  UMOV UR9, UR21 ;  /* 0x0000001500097c82 */ /* 0x000fe20008000000 */
[-C--:B------:R-:W-:Y:S01]  /*06b0*/  IMAD R7, R9, R2.reuse, R10 ;  /* 0x0000000209077224 */ /* 0x080fe200078e020a */
[----:B-1----:R-:W-:Y:S01]  /*06c0*/  UMOV UR6, UR18 ;  /* 0x0000001200067c82 */ /* 0x002fe20008000000 */
[----:B------:R-:W-:Y:S01]  /*06d0*/  IMAD R11, R11, R2, R4 ;  /* 0x000000020b0b7224 */ /* 0x000fe200078e0204 */
[----:B------:R-:W-:Y:S01]  /*06e0*/  LEA.HI.X.SX32 R21, R6, UR13, 0x1, P0 ;  /* 0x0000000d06157c11 */ /* 0x000fe200080f0eff */
[----:B------:R-:W-:-:S02]  /*06f0*/  VIADD R15, R13, UR8 ;  /* 0x000000080d0f7c36 */ /* 0x000fc40008000000 */
[C---:B------:R-:W-:Y:S02]  /*0700*/  VIADD R10, R0.reuse, UR9 ;  /* 0x00000009000a7c36 */ /* 0x040fe40008000000 */
[C---:B------:R-:W-:Y:S01]  /*0710*/  VIADD R17, R13.reuse, UR4 ;  /* 0x000000040d117c36 */ /* 0x040fe20008000000 */
[----:B------:R-:W0:Y:S01]  /*0720*/  LDCU.U8 UR4, c[0x3][0x60] ;  /* 0x00c00c00ff0477ac */ /* 0x000e220008000000 */
[C---:B------:R-:W-:Y:S01]  /*0730*/  VIADD R4, R0.reuse, UR5 ;  /* 0x0000000500047c36 */ /* 0x040fe20008000000 */
[----:B------:R-:W4:Y:S01]  /*0740*/  LDG.E.U8 R14, desc[UR14][R20.64] ;  /* 0x0000000e140e7981 */ /* 0x000f22000c1e1100 */
[----:B------:R-:W-:Y:S01]  /*0750*/  VIADD R9, R13, UR6 ;  /* 0x000000060d097c36 */ /* 0x000fe20008000000 */
[----:B------:R-:W1:Y:S01]  /*0760*/  LDCU.U8 UR5, c[0x3][0x50] ;  /* 0x00c00a00ff0577ac */ /* 0x000e620008000000 */
[-C--:B------:R-:W-:Y:S01]  /*0770*/  IMAD R15, R15, R2.reuse, R10 ;  /* 0x000000020f0f7224 */ /* 0x080fe200078e020a */
[C---:B------:R-:W-:Y:S01]  /*0780*/  IADD3 R10, P0, PT, R11.reuse, UR12, RZ ;  /* 0x0000000c0b0a7c10 */ /* 0x040fe2000ff1e0ff */
[----:B--2---:R-:W-:Y:S01]  /*0790*/  UMOV UR6, UR10 ;  /* 0x0000000a00067c82 */ /* 0x004fe20008000000 */
[----:B---3--:R-:W-:Y:S01]  /*07a0*/  UMOV UR7, UR19 ;  /* 0x0000001300077c82 */ /* 0x008fe20008000000 */
[C---:B------:R-:W-:Y:S01]  /*07b0*/  VIADD R16, R0.reuse, UR6 ;  /* 0x0000000600107c36 */ /* 0x040fe20008000000 */
[----:B------:R-:W-:Y:S01]  /*07c0*/  LEA.HI.X.SX32 R11, R11, UR13, 0x1, P0 ;  /* 0x0000000d0b0b7c11 */ /* 0x000fe200080f0eff */
[----:B------:R-:W-:Y:S01]  /*07d0*/  VIADD R8, R0, UR7 ;  /* 0x0000000700087c36 */ /* 0x000fe20008000000 */
[----:B------:R-:W-:Y:S01]  /*07e0*/  IADD3 R6, P0, PT, R7, UR12, RZ ;  /* 0x0000000c07067c10 */ /* 0x000fe2000ff1e0ff */
[----:B------:R-:W-:-:S02]  /*07f0*/  IMAD R16, R19, R2, R16 ;  /* 0x0000000213107224 */ /* 0x000fc400078e0210 */
[-C--:B------:R-:W-:Y:S01]  /*0800*/  IMAD R19, R17, R2.reuse, R4 ;  /* 0x0000000211137224 */ /* 0x080fe200078e0204 */
[----:B------:R-:W-:Y:S01]  /*0810*/  LEA.HI.X.SX32 R7, R7, UR13, 0x1, P0 ;  /* 0x0000000d07077c11 */ /* 0x000fe200080f0eff */
[----:B------:R2:W3:Y:S01]  /*0820*/  LDG.E.U8 R17, desc[UR14][R10.64] ;  /* 0x0000000e0a117981 */ /* 0x0004e2000c1e1100 */
[----:B------:R-:W-:Y:S01]  /*0830*/  IADD3 R4, P1, PT, R5, UR12, RZ ;  /* 0x0000000c05047c10 */ /* 0x000fe2000ff3e0ff */
[----:B0-----:R-:W-:Y:S01]  /*0840*/  UPRMT UR4, UR4, 0x8880, URZ ;  /* 0x0000888004047896 */ /* 0x001fe200080000ff */
[----:B------:R-:W-:Y:S01]  /*0850*/  IADD3 R18, P0, PT, R19, UR12, RZ ;  /* 0x0000000c13127c10 */ /* 0x000fe2000ff1e0ff */
[----:B-1----:R-:W-:Y:S01]  /*0860*/  UPRMT UR5, UR5, 0x8880, URZ ;  /* 0x0000888005057896 */ /* 0x002fe200080000ff */
[----:B------:R-:W-:Y:S01]  /*0870*/  LEA.HI.X.SX32 R5, R5, UR13, 0x1, P1 ;  /* 0x0000000d05057c11 */ /* 0x000fe200088f0eff */
[----:B------:R-:W-:Y:S01]  /*0880*/  IMAD R9, R9, R2, R8 ;  /* 0x0000000209097224 */ /* 0x000fe200078e0208 */
[----:B------:R-:W-:Y:S01]  /*0890*/  LEA.HI.X.SX32 R19, R19, UR13, 0x1, P0 ;  /* 0x0000000d13137c11 */ /* 0x000fe200080f0eff */
[----:B------:R-:W5:Y:S01]  /*08a0*/  LDG.E.U8 R20, desc[UR14][R6.64] ;  /* 0x0000000e06147981 */ /* 0x000f62000c1e1100 */
[----:B--2---:R-:W-:Y:S01]  /*08b0*/  IADD3 R10, P0, PT, R15, UR12, RZ ;  /* 0x0000000c0f0a7c10 */ /* 0x004fe2000ff1e0ff */
[----:B------:R-:W-:-:S02]  /*08c0*/  VIADD R21, R0, UR5 ;  /* 0x0000000500157c36 */ /* 0x000fc40008000000 */
[----:B------:R0:W2:Y:S01]  /*08d0*/  LDG.E.U8 R22, desc[UR14][R4.64] ;  /* 0x0000000e04167981 */ /* 0x0000a2000c1e1100 */
[----:B------:R-:W-:Y:S01]  /*08e0*/  LEA.HI.X.SX32 R11, R15, UR13, 0x1, P0 ;  /* 0x0000000d0f0b7c11 */ /* 0x000fe200080f0eff */
[----:B------:R-:W-:Y:S01]  /*08f0*/  VIADD R15, R13, UR4 ;  /* 0x000000040d0f7c36 */ /* 0x000fe20008000000 */
[----:B------:R-:W-:Y:S01]  /*0900*/  IADD3 R8, P1, PT, R9, UR12, RZ ;  /* 0x0000000c09087c10 */ /* 0x000fe2000ff3e0ff */
[----:B------:R-:W5:Y:S02]  /*0910*/  LDG.E.U8 R18, desc[UR14][R18.64] ;  /* 0x0000000e12127981 */ /* 0x000f64000c1e1100 */
[----:B------:R-:W-:Y:S01]  /*0920*/  IMAD R15, R15, R2, R21 ;  /* 0x000000020f0f7224 */ /* 0x000fe200078e0215 */
[----:B------:R-:W-:Y:S01]  /*0930*/  LEA.HI.X.SX32 R9, R9, UR13, 0x1, P1 ;  /* 0x0000000d09097c11 */ /* 0x000fe200088f0eff */
[----:B------:R-:W5:Y:S01]  /*0940*/  LDG.E.U8 R10, desc[UR14][R10.64] ;  /* 0x0000000e0a0a7981 */ /* 0x000f62000c1e1100 */
[C---:B0-----:R-:W-:Y:S02]  /*0950*/  IADD3 R4, P1, PT, R16.reuse, UR12, RZ ;  /* 0x0000000c10047c10 */ /* 0x041fe4000ff3e0ff */
[----:B------:R-:W-:Y:S01]  /*0960*/  IADD3 R6, P0, PT, R15, UR12, RZ ;  /* 0x0000000c0f067c10 */ /* 0x000fe2000ff1e0ff */
[----:B------:R0:W5:Y:S01]  /*0970*/  LDG.E.U8 R8, desc[UR14][R8.64] ;  /* 0x0000000e08087981 */ /* 0x000162000c1e1100 */
[----:B------:R-:W-:-:S02]  /*0980*/  LEA.HI.X.SX32 R5, R16, UR13, 0x1, P1 ;  /* 0x0000000d10057c11 */ /* 0x000fc400088f0eff */
[----:B------:R-:W-:-:S03]  /*0990*/  LEA.HI.X.SX32 R7, R15, UR13, 0x1, P0 ;  /* 0x0000000d0f077c11 */ /* 0x000fc600080f0eff */
[----:B------:R-:W5:Y:S04]  /*09a0*/  LDG.E.U8 R4, desc[UR14][R4.64] ;  /* 0x0000000e04047981 */ /* 0x000f68000c1e1100 */
[----:B------:R1:W5:Y:S01]  /*09b0*/  LDG.E.U8 R6, desc[UR14][R6.64] ;  /* 0x0000000e06067981 */ /* 0x000362000c1e1100 */
[----:B0-----:R-:W-:Y:S01]  /*09c0*/  IMAD.MOV.U32 R9, RZ, RZ, 0x9 ;  /* 0x00000009ff097424 */ /* 0x001fe200078e00ff */
[----:B------:R-:W-:Y:S01]  /*09d0*/  BSSY.RECONVERGENT B0, `(.L_x_67) ;  /* 0x00000a5000007945 */ /* 0x000fe20003800200 */
[----:B----4-:R-:W-:-:S04]  /*09e0*/  ISETP.GT.AND P1, PT, R12, R14, PT ;  /* 0x0000000e0c00720c */ /* 0x010fc80003f24270 */
[----:B------:R-:W-:Y:S02]  /*09f0*/  ISETP.LT.OR P3, PT, R3, R14, P1 ;  /* 0x0000000e0300720c */ /* 0x000fe40000f61670 */
[----:B---3--:R-:W-:-:S04]  /*0a00*/  ISETP.GT.AND P0, PT, R12, R17, PT ;  /* 0x000000110c00720c */ /* 0x008fc80003f04270 */
[----:B------:R-:W-:-:S04]  /*0a10*/  ISETP.LT.OR P2, PT, R3, R17, P0 ;  /* 0x000000110300720c */ /* 0x000fc80000741670 */
[----:B------:R-:W-:Y:S02]  /*0a20*/  SEL R9, R9, 0x8, P2 ;  /* 0x0000000809097807 */ /* 0x000fe40001000000 */
[C---:B--2---:R-:W-:Y:S02]  /*0a30*/  ISETP.GT.AND P0, PT, R12.reuse, R22, PT ;  /* 0x000000160c00720c */ /* 0x044fe40003f04270 */
[----:B-1----:R-:W-:Y:S02]  /*0a40*/  P2R R7, PR, RZ, 0x4 ;  /* 0x00000004ff077803 */ /* 0x002fe40000000000 */
[----:B-----5:R-:W-:Y:S02]  /*0a50*/  ISETP.GT.AND P1, PT, R12, R20, PT ;  /* 0x000000140c00720c */ /* 0x020fe40003f24270 */
[----:B------:R-:W-:Y:S02]  /*0a60*/  ISETP.LT.OR P2, PT, R3, R22, P0 ;  /* 0x000000160300720c */ /* 0x000fe40000741670 */
[----:B------:R-:W-:-:S02]  /*0a70*/  SEL R9, R9, 0x7, P3 ;  /* 0x0000000709097807 */ /* 0x000fc40001800000 */
[----:B------:R-:W-:Y:S02]  /*0a80*/  ISETP.LT.OR P0, PT, R3, R20, P1 ;  /* 0x000000140300720c */ /* 0x000fe40000f01670 */
[C---:B------:R-:W-:Y:S02]  /*0a90*/  ISETP.GT.AND P1, PT, R12.reuse, R18, PT ;  /* 0x000000120c00720c */ /* 0x040fe40003f24270 */
[----:B------:R-:W-:Y:S02]  /*0aa0*/  SEL R9, R9, 0x6, P2 ;  /* 0x0000000609097807 */ /* 0x000fe40001000000 */
[----:B------:R-:W-:Y:S02]  /*0ab0*/  P2R R14, PR, RZ, 0x4 ;  /* 0x00000004ff0e7803 */ /* 0x000fe40000000000 */
[----:B------:R-:W-:Y:S02]  /*0ac0*/  ISETP.GT.AND P2, PT, R12, R8, PT ;  /* 0x000000080c00720c */ /* 0x000fe40003f44270 */
[----:B------:R-:W-:-:S02]  /*0ad0*/  ISETP.LT.OR P1, PT, R3, R18, P1 ;  /* 0x000000120300720c */ /* 0x000fc40000f21670 */
[----:B------:R-:W-:Y:S02]  /*0ae0*/  SEL R9, R9, 0x5, P0 ;  /* 0x0000000509097807 */ /* 0x000fe40000000000 */
[----:B------:R-:W-:Y:S02]  /*0af0*/  P2R R11, PR, RZ, 0x8 ;  /* 0x00000008ff0b7803 */ /* 0x000fe40000000000 */
[----:B------:R-:W-:Y:S02]  /*0b00*/  ISETP.LT.OR P2, PT, R3, R8, P2 ;  /* 0x000000080300720c */ /* 0x000fe40001741670 */
[----:B------:R-:W-:Y:S02]  /*0b10*/  ISETP.GT.AND P3, PT, R12, R10, PT ;  /* 0x0000000a0c00720c */ /* 0x000fe40003f64270 */
[----:B------:R-:W-:Y:S02]  /*0b20*/  SEL R9, R9, 0x4, P1 ;  /* 0x0000000409097807 */ /* 0x000fe40000800000 */
[----:B------:R-:W-:-:S02]  /*0b30*/  ISETP.GE.AND P5, PT, R3, R6, PT ;  /* 0x000000060300720c */ /* 0x000fc40003fa6270 */
[----:B------:R-:W-:Y:S02]  /*0b40*/  ISETP.LT.OR P3, PT, R3, R10, P3 ;  /* 0x0000000a0300720c */ /* 0x000fe40001f61670 */
[----:B------:R-:W-:Y:S02]  /*0b50*/  SEL R9, R9, 0x3, P2 ;  /* 0x0000000309097807 */ /* 0x000fe40001000000 */
[CC--:B------:R-:W-:Y:S02]  /*0b60*/  ISETP.GT.AND P4, PT, R12.reuse, R4.reuse, PT ;  /* 0x000000040c00720c */ /* 0x0c0fe40003f84270 */
[----:B------:R-:W-:Y:S02]  /*0b70*/  SEL R9, R9, 0x2, P3 ;  /* 0x0000000209097807 */ /* 0x000fe40001800000 */
[----:B------:R-:W-:Y:S02]  /*0b80*/  ISETP.LT.OR P4, PT, R3, R4, P4 ;  /* 0x000000040300720c */ /* 0x000fe40002781670 */
[----:B------:R-:W-:-:S02]  /*0b90*/  ISETP.GT.AND P6, PT, R12, R6, PT ;  /* 0x000000060c00720c */ /* 0x000fc40003fc4270 */
[----:B------:R-:W-:-:S04]  /*0ba0*/  SEL R9, R9, 0x1, P4 ;  /* 0x0000000109097807 */ /* 0x000fc80002000000 */
[----:B------:R-:W-:-:S04]  /*0bb0*/  @P5 SEL R9, R9, RZ, P6 ;  /* 0x000000ff09095207 */ /* 0x000fc80003000000 */
[----:B------:R-:W-:-:S13]  /*0bc0*/  ISETP.GT.U32.AND P5, PT, R9, 0x8, PT ;  /* 0x000000080900780c */ /* 0x000fda0003fa4070 */
[----:B------:R-:W-:Y:S05]  /*0bd0*/  @P5 BRA `(.L_x_68) ;  /* 0x0000000800105947 */ /* 0x000fea0003800000 */
[----:B------:R-:W0:Y:S01]  /*0be0*/  LDCU.S8 UR4, c[0x3][0x61] ;  /* 0x00c00c20ff0477ac */ /* 0x000e220008000200 */
[----:B------:R-:W1:Y:S01]  /*0bf0*/  LDCU.S8 UR5, c[0x3][0x51] ;  /* 0x00c00a20ff0577ac */ /* 0x000e620008000200 */
[----:B0-----:R-:W-:Y:S02]  /*0c00*/  VIADD R5, R13, UR4 ;  /* 0x000000040d057c36 */ /* 0x001fe40008000000 */
[----:B-1----:R-:W-:-:S04]  /*0c10*/  VIADD R4, R0, UR5 ;  /* 0x0000000500047c36 */ /* 0x002fc80008000000 */
[----:B------:R-:W-:-:S05]  /*0c20*/  IMAD R5, R5, R2, R4 ;  /* 0x0000000205057224 */ /* 0x000fca00078e0204 */
[----:B------:R-:W-:-:S04]  /*0c30*/  IADD3 R4, P5, PT, R5, UR12, RZ ;  /* 0x0000000c05047c10 */ /* 0x000fc8000ffbe0ff */
[----:B------:R-:W-:-:S05]  /*0c40*/  LEA.HI.X.SX32 R5, R5, UR13, 0x1, P5 ;  /* 0x0000000d05057c11 */ /* 0x000fca000a8f0eff */
[----:B------:R-:W2:Y:S01]  /*0c50*/  LDG.E.U8 R4, desc[UR14][R4.64] ;  /* 0x0000000e04047981 */ /* 0x000ea2000c1e1100 */
[----:B------:R-:W-:Y:S01]  /*0c60*/  VIADD R9, R9, 0x1 ;  /* 0x0000000109097836 */ /* 0x000fe20000000000 */
[-C--:B--2---:R-:W-:Y:S02]  /*0c70*/  ISETP.GE.AND P5, PT, R3, R4.reuse, PT ;  /* 0x000000040300720c */ /* 0x084fe40003fa6270 */
[----:B------:R-:W-:-:S11]  /*0c80*/  ISETP.GT.AND P6, PT, R12, R4, PT ;  /* 0x000000040c00720c */ /* 0x000fd60003fc4270 */
        /* <DEDUP_REMOVED lines=31> */
[----:B------:R-:W0:Y:S01]  /*0e80*/  LDCU.U8 UR4, c[0x3][0x64] ;  /* 0x00c00c80ff0477ac */ /* 0x000e220008000000 */
[----:B------:R-:W1:Y:S01]  /*0e90*/  LDCU.U8 UR5, c[0x3][0x54] ;  /* 0x00c00a80ff0577ac */ /* 0x000e620008000000 */
[----:B0-----:R-:W-:Y:S02]  /*0ea0*/  UPRMT UR4, UR4, 0x8880, URZ ;  /* 0x0000888004047896 */ /* 0x001fe400080000ff */
[----:B-1----:R-:W-:-:S04]  /*0eb0*/  UPRMT UR5, UR5, 0x8880, URZ ;  /* 0x0000888005057896 */ /* 0x002fc800080000ff */
[----:B------:R-:W-:Y:S02]  /*0ec0*/  VIADD R5, R13, UR4 ;  /* 0x000000040d057c36 */ /* 0x000fe40008000000 */
[----:B------:R-:W-:-:S04]  /*0ed0*/  VIADD R4, R0, UR5 ;  /* 0x0000000500047c36 */ /* 0x000fc80008000000 */
        /* <DEDUP_REMOVED lines=52> */
[----:B------:R-:W-:Y:S01]  /*1220*/  VIADD R9, R9, 0x1 ;  /* 0x0000000109097836 */ /* 0x000fe20000000000 */
[----:B------:R-:W-:-:S04]  /*1230*/  ISETP.NE.AND P6, PT, R7, RZ, PT ;  /* 0x000000ff0700720c */ /* 0x000fc80003fc5270 */
[----:B------:R-:W-:-:S04]  /*1240*/  SEL R9, R9, RZ, P6 ;  /* 0x000000ff09097207 */ /* 0x000fc80003000000 */
        /* <DEDUP_REMOVED lines=12> */
[----:B------:R-:W-:-:S05]  /*1310*/  VIADD R9, R9, 0x1 ;  /* 0x0000000109097836 */ /* 0x000fca0000000000 */
        /* <DEDUP_REMOVED lines=13> */
[C---:B------:R-:W-:Y:S02]  /*13f0*/  ISETP.NE.OR P4, PT, R9.reuse, 0x8, !P4 ;  /* 0x000000080900780c */ /* 0x040fe40006785670 */
[----:B------:R-:W-:-:S13]  /*1400*/  ISETP.LT.U32.AND P0, PT, R9, 0x9, PT ;  /* 0x000000090900780c */ /* 0x000fda0003f01070 */
[----:B------:R-:W-:Y:S05]  /*1410*/  @P4 EXIT P0 ;  /* 0x000000000000494d */ /* 0x000fea0000000000 */
.L_x_68:
[----:B------:R-:W-:Y:S05]  /*1420*/  BSYNC.RECONVERGENT B0 ;  /* 0x0000000000007941 */ /* 0x000fea0003800200 */
.L_x_67:
[----:B------:R-:W0:Y:S01]  /*1430*/  S2R R5, SR_LANEID ;  /* 0x0000000000057919 */ /* 0x000e220000000000 */
[----:B------:R-:W-:Y:S01]  /*1440*/  VOTEU.ANY UR4, UPT, PT ;  /* 0x0000000000047886 */ /* 0x000fe200038e0100 */
[----:B------:R-:W1:Y:S01]  /*1450*/  LDC.64 R2, c[0x0][0x3a0] ;  /* 0x0000e800ff027b82 */ /* 0x000e620000000a00 */
[----:B------:R-:W0:Y:S08]  /*1460*/  FLO.U32 R4, UR4 ;  /* 0x0000000400047d00 */ /* 0x000e3000080e0000 */
[----:B------:R-:W1:Y:S01]  /*1470*/  POPC R7, UR4 ;  /* 0x0000000400077d09 */ /* 0x000e620008000000 */
[----:B0-----:R-:W-:-:S13]  /*1480*/  ISETP.EQ.U32.AND P0, PT, R4, R5, PT ;  /* 0x000000050400720c */ /* 0x001fda0003f02070 */
[----:B-1----:R-:W2:Y:S01]  /*1490*/  @P0 ATOMG.E.ADD.STRONG.GPU PT, R3, desc[UR14][R2.64], R7 ;  /* 0x80000007020309a8 */ /* 0x002ea200081ef10e */
[----:B------:R-:W0:Y:S02]  /*14a0*/  S2R R6, SR_LTMASK ;  /* 0x0000000000067919 */ /* 0x000e240000003900 */
[----:B0-----:R-:W-:-:S06]  /*14b0*/  LOP3.LUT R6, R6, UR4, RZ, 0xc0, !PT ;  /* 0x0000000406067c12 */ /* 0x001fcc000f8ec0ff */
[----:B------:R-:W0:Y:S01]  /*14c0*/  POPC R6, R6 ;  /* 0x0000000600067309 */ /* 0x000e220000000000 */
[----:B--2---:R-:W0:Y:S02]  /*14d0*/  SHFL.IDX PT, R5, R3, R4, 0x1f ;  /* 0x00001f0403057589 */ /* 0x004e2400000e0000 */
[----:B0-----:R-:W-:-:S05]  /*14e0*/  IMAD.IADD R5, R5, 0x1, R6 ;  /* 0x0000000105057824 */ /* 0x001fca00078e0206 */
[----:B------:R-:W-:-:S13]  /*14f0*/  ISETP.GT.AND P0, PT, R5, 0x1fff, PT ;  /* 0x00001fff0500780c */ /* 0x000fda0003f04270 */
[----:B------:R-:W-:Y:S05]  /*1500*/  @P0 EXIT ;  /* 0x000000000000094d */ /* 0x000fea0003800000 */
[----:B------:R-:W0:Y:S02]  /*1510*/  LDC.64 R2, c[0x0][0x398] ;  /* 0x0000e600ff027b82 */ /* 0x000e240000000a00 */
[----:B0-----:R-:W-:-:S05]  /*1520*/  IMAD.WIDE R2, R5, 0x4, R2 ;  /* 0x0000000405027825 */ /* 0x001fca00078e0202 */
[----:B------:R-:W-:Y:S04]  /*1530*/  STG.E.U16 desc[UR14][R2.64], R0 ;  /* 0x0000000002007986 */ /* 0x000fe8000c10150e */
[----:B------:R-:W-:Y:S01]  /*1540*/  STG.E.U16 desc[UR14][R2.64+0x2], R13 ;  /* 0x0000020d02007986 */ /* 0x000fe2000c10150e */
[----:B------:R-:W-:Y:S05]  /*1550*/  EXIT ;  /* 0x000000000000794d */ /* 0x000fea0003800000 */
.L_x_69:
        /* <DEDUP_REMOVED lines=10> */
.L_x_76:


//--------------------- .nv.global.init           --------------------------
	.section	.nv.global.init,"aw",@progbits
	.align	4
.nv.global.init:
	.type		__cudart_i2opi_f,@object
	.size		__cudart_i2opi_f,(mrg32k3aM1SubSeq - __cudart_i2opi_f)
__cudart_i2opi_f:
        /*0000*/ 	.byte	0x41, 0x90, 0x43, 0x3c, 0x99, 0x95, 0x62, 0xdb, 0xc0, 0xdd, 0x34, 0xf5, 0xd1, 0x57, 0x27, 0xfc
        /*0010*/ 	.byte	0x29, 0x15, 0x44, 0x4e, 0x6e, 0x83, 0xf9, 0xa2
	.type		mrg32k3aM1SubSeq,@object
	.size		mrg32k3aM1SubSeq,(mrg32k3aM2SubSeq - mrg32k3aM1SubSeq)
mrg32k3aM1SubSeq:
        /*0018*/ 	.byte	0x0b, 0xcc, 0xee, 0x04, 0x73, 0x29, 0x8b, 0x6f, 0xf6, 0x53, 0x03, 0xf6, 0x23, 0xf6, 0xea, 0xda
        /* <DEDUP_REMOVED lines=125> */
	.type		mrg32k3aM2SubSeq,@object
	.size		mrg32k3aM2SubSeq,(mrg32k3aM1 - mrg32k3aM2SubSeq)
mrg32k3aM2SubSeq:
        /* <DEDUP_REMOVED lines=126> */
	.type		mrg32k3aM1,@object
	.size		mrg32k3aM1,(mrg32k3aM1Seq - mrg32k3aM1)
mrg32k3aM1:
        /* <DEDUP_REMOVED lines=144> */
	.type		mrg32k3aM1Seq,@object
	.size		mrg32k3aM1Seq,(mrg32k3aM2 - mrg32k3aM1Seq)
mrg32k3aM1Seq:
        /* <DEDUP_REMOVED lines=144> */
	.type		mrg32k3aM2,@object
	.size		mrg32k3aM2,(mrg32k3aM2Seq - mrg32k3aM2)
mrg32k3aM2:
        /* <DEDUP_REMOVED lines=144> */
	.type		mrg32k3aM2Seq,@object
	.size		mrg32k3aM2Seq,(precalc_xorwow_matrix - mrg32k3aM2Seq)
mrg32k3aM2Seq:
        /* <DEDUP_REMOVED lines=144> */
	.type		precalc_xorwow_matrix,@object
	.size		precalc_xorwow_matrix,(precalc_xorwow_offset_matrix - precalc_xorwow_matrix)
precalc_xorwow_matrix:
        /* <DEDUP_REMOVED lines=6400> */
	.type		precalc_xorwow_offset_matrix,@object
	.size		precalc_xorwow_offset_matrix,(.L_1 - precalc_xorwow_offset_matrix)
precalc_xorwow_offset_matrix:
        /* <DEDUP_REMOVED lines=6400> */
.L_1:


//--------------------- .nv.shared._Z9ransacKerPK2KPS1_PKtiPifi --------------------------
	.section	.nv.shared._Z9ransacKerPK2KPS1_PKtiPifi,"aw",@nobits
	.sectionflags	@""
	.align	16
	.zero		1024


//--------------------- .nv.shared.reserved.0     --------------------------
	.section	.nv.shared.reserved.0,"aw",@nobits
	.weak		__nv_reservedSMEM_offset_0_alias
	.size		__nv_reservedSMEM_offset_0_alias, 0, 64
	.other		__nv_reservedSMEM_offset_0_alias,@"STO_CUDA_RESERVED_SHARED STV_DEFAULT"
__nv_reservedSMEM_offset_0_alias:
	.zero		0
	.zero		64


//--------------------- .nv.shared._Z8matchKerPKjS0_iiPtf --------------------------
	.section	.nv.shared._Z8matchKerPKjS0_iiPtf,"aw",@nobits
	.sectionflags	@""
	.align	16
	.zero		1024


//--------------------- .nv.shared._Z8briefKerPK2KPiPKhPjii --------------------------
	.section	.nv.shared._Z8briefKerPK2KPiPKhPjii,"aw",@nobits
	.sectionflags	@""
	.align	16
	.zero		1024


//--------------------- .nv.shared._Z7fastKerPKhiiiP2KPPi --------------------------
	.section	.nv.shared._Z7fastKerPKhiiiP2KPPi,"aw",@nobits
	.sectionflags	@""
	.align	16
	.zero		1024


//--------------------- .nv.constant0._Z9ransacKerPK2KPS1_PKtiPifi --------------------------
	.section	.nv.constant0._Z9ransacKerPK2KPS1_PKtiPifi,"a",@progbits
	.sectionflags	@""
	.align	4
.nv.constant0._Z9ransacKerPK2KPS1_PKtiPifi:
	.zero		944


//--------------------- .nv.constant0._Z8matchKerPKjS0_iiPtf --------------------------
	.section	.nv.constant0._Z8matchKerPKjS0_iiPtf,"a",@progbits
	.sectionflags	@""
	.align	4
.nv.constant0._Z8matchKerPKjS0_iiPtf:
	.zero		932


//--------------------- .nv.constant0._Z8briefKerPK2KPiPKhPjii --------------------------
	.section	.nv.constant0._Z8briefKerPK2KPiPKhPjii,"a",@progbits
	.sectionflags	@""
	.align	4
.nv.constant0._Z8briefKerPK2KPiPKhPjii:
	.zero		936


//--------------------- .nv.constant0._Z7fastKerPKhiiiP2KPPi --------------------------
	.section	.nv.constant0._Z7fastKerPKhiiiP2KPPi,"a",@progbits
	.sectionflags	@""
	.align	4
.nv.constant0._Z7fastKerPKhiiiP2KPPi:
	.zero		936


//--------------------- SYMBOLS --------------------------

	.type		.nv.reservedSmem.offset0,@object
	.size		.nv.reservedSmem.offset0,0x4
	.type		.nv.reservedSmem.cap,@object
	.size		.nv.reservedSmem.cap,0x4
